	.target	sm_90a

	.elftype	@"ET_EXEC"


//--------------------- .note.nv.tkinfo           --------------------------
	.section	.note.nv.tkinfo,"",@"SHT_NOTE"
	.sectionflags	@"SHF_NOTE_NV_TKINFO"
	.tkinfo
        /*0018*/ 	.word	0x00000002
        /*0030*/ 	.string	""
        /*0030*/ 	.string	"ptxas"
        /*0030*/ 	.string	"Cuda compilation tools, release 13.0, V13.0.88"
        /*0030*/ 	.string	"Build cuda_13.0.r13.0/compiler.36424714_0"
        /*0030*/ 	.string	"-arch sm_90a -m 64 "



//--------------------- .note.nv.cuinfo           --------------------------
	.section	.note.nv.cuinfo,"",@"SHT_NOTE"
	.sectionflags	@"SHF_NOTE_NV_CUINFO"
        /*0018*/ 	.short	0x0002
        /*001a*/ 	.short	0x005a
        /*001c*/ 	.short	0x0082
	.zero		2


//--------------------- .nv.info                  --------------------------
	.section	.nv.info,"",@"SHT_CUDA_INFO"
	.align	4


	//----- nvinfo : EIATTR_REGCOUNT
	.align		4
        /*0000*/ 	.byte	0x04, 0x2f
        /*0002*/ 	.short	(.L_18 - .L_17)
	.align		4
.L_17:
        /*0004*/ 	.word	index@(_ZN7cutlass13device_kernelINS_4gemm6kernel13GemmUniversalIN4cute5tupleIJiiiiEEENS1_10collective13CollectiveMmaINS1_34MainloopSm90TmaGmmaWarpSpecializedILi3ENS5_IJNS4_1CILi2EEENSA_ILi1EEESC_EEENS1_35KernelTmaWarpSpecializedCooperativeEEENS5_IJNSA_ILi256EEESG_NSA_ILi64EEEEEENS_10bfloat16_tENS5_IJlSC_lEEESJ_SK_NS4_8TiledMMAINS4_8MMA_AtomIJNS4_4SM904GMMA28MMA_64x256x16_F32BF16BF16_SSILNSO_5MajorE0ELSQ_0ELNSO_7ScaleInE1ELSR_1EEEEEENS4_6LayoutISD_NS5_IJSC_NSA_ILi0EEESV_EEEEENS5_IJNS4_10UnderscoreESY_SY_EEEEENS4_13SM90_TMA_LOADENS4_14ComposedLayoutINS4_7SwizzleILi3ELi4ELi3EEENS4_18smem_ptr_flag_bitsILi16EEENSU_INS5_IJNSA_ILi8EEESH_EEENS5_IJSH_SC_EEEEEEEvNS4_8identityENS4_23SM90_TMA_LOAD_MULTICASTES1B_vS1C_EENS_8epilogue10collective18CollectiveEpilogueINS1F_22Sm90TmaWarpSpecializedILi4ELi2ELi16ELb1ELb0EEEJSI_NS5_IJNSA_ILi128EEENSA_ILi32EEEEEESJ_SK_SJ_SK_NS1F_6fusion15FusionCallbacksIS1J_NS1N_23LinCombPerRowBiasEltActINS1F_6thread4ReLuESJ_fSJ_SJ_fLi8ELNS_15FloatRoundStyleE2EEESI_S1M_JEEES11_NS12_INS13_ILi2ELi4ELi3EEES16_NSU_INS5_IJS17_S1L_EEENS5_IJS1L_SC_EEEEEEENS4_17SM75_U32x4_LDSM_NENS4_14SM90_TMA_STOREES1Z_NS4_17SM90_U32x4_STSM_NENS4_9Copy_AtomIJS22_NS_6half_tEEEEvEEEvvEEEEvNT_6ParamsE)
        /*0008*/ 	.word	0x000000a8


	//----- nvinfo : EIATTR_FRAME_SIZE
	.align		4
.L_18:
        /*000c*/ 	.byte	0x04, 0x11
        /*000e*/ 	.short	(.L_20 - .L_19)
	.align		4
.L_19:
        /*0010*/ 	.word	index@(_ZN7cutlass13device_kernelINS_4gemm6kernel13GemmUniversalIN4cute5tupleIJiiiiEEENS1_10collective13CollectiveMmaINS1_34MainloopSm90TmaGmmaWarpSpecializedILi3ENS5_IJNS4_1CILi2EEENSA_ILi1EEESC_EEENS1_35KernelTmaWarpSpecializedCooperativeEEENS5_IJNSA_ILi256EEESG_NSA_ILi64EEEEEENS_10bfloat16_tENS5_IJlSC_lEEESJ_SK_NS4_8TiledMMAINS4_8MMA_AtomIJNS4_4SM904GMMA28MMA_64x256x16_F32BF16BF16_SSILNSO_5MajorE0ELSQ_0ELNSO_7ScaleInE1ELSR_1EEEEEENS4_6LayoutISD_NS5_IJSC_NSA_ILi0EEESV_EEEEENS5_IJNS4_10UnderscoreESY_SY_EEEEENS4_13SM90_TMA_LOADENS4_14ComposedLayoutINS4_7SwizzleILi3ELi4ELi3EEENS4_18smem_ptr_flag_bitsILi16EEENSU_INS5_IJNSA_ILi8EEESH_EEENS5_IJSH_SC_EEEEEEEvNS4_8identityENS4_23SM90_TMA_LOAD_MULTICASTES1B_vS1C_EENS_8epilogue10collective18CollectiveEpilogueINS1F_22Sm90TmaWarpSpecializedILi4ELi2ELi16ELb1ELb0EEEJSI_NS5_IJNSA_ILi128EEENSA_ILi32EEEEEESJ_SK_SJ_SK_NS1F_6fusion15FusionCallbacksIS1J_NS1N_23LinCombPerRowBiasEltActINS1F_6thread4ReLuESJ_fSJ_SJ_fLi8ELNS_15FloatRoundStyleE2EEESI_S1M_JEEES11_NS12_INS13_ILi2ELi4ELi3EEES16_NSU_INS5_IJS17_S1L_EEENS5_IJS1L_SC_EEEEEEENS4_17SM75_U32x4_LDSM_NENS4_14SM90_TMA_STOREES1Z_NS4_17SM90_U32x4_STSM_NENS4_9Copy_AtomIJS22_NS_6half_tEEEEvEEEvvEEEEvNT_6ParamsE)
        /*0014*/ 	.word	0x000007e0


	//----- nvinfo : EIATTR_MIN_STACK_SIZE
	.align		4
.L_20:
        /*0018*/ 	.byte	0x04, 0x12
        /*001a*/ 	.short	(.L_22 - .L_21)
	.align		4
.L_21:
        /*001c*/ 	.word	index@(_ZN7cutlass13device_kernelINS_4gemm6kernel13GemmUniversalIN4cute5tupleIJiiiiEEENS1_10collective13CollectiveMmaINS1_34MainloopSm90TmaGmmaWarpSpecializedILi3ENS5_IJNS4_1CILi2EEENSA_ILi1EEESC_EEENS1_35KernelTmaWarpSpecializedCooperativeEEENS5_IJNSA_ILi256EEESG_NSA_ILi64EEEEEENS_10bfloat16_tENS5_IJlSC_lEEESJ_SK_NS4_8TiledMMAINS4_8MMA_AtomIJNS4_4SM904GMMA28MMA_64x256x16_F32BF16BF16_SSILNSO_5MajorE0ELSQ_0ELNSO_7ScaleInE1ELSR_1EEEEEENS4_6LayoutISD_NS5_IJSC_NSA_ILi0EEESV_EEEEENS5_IJNS4_10UnderscoreESY_SY_EEEEENS4_13SM90_TMA_LOADENS4_14ComposedLayoutINS4_7SwizzleILi3ELi4ELi3EEENS4_18smem_ptr_flag_bitsILi16EEENSU_INS5_IJNSA_ILi8EEESH_EEENS5_IJSH_SC_EEEEEEEvNS4_8identityENS4_23SM90_TMA_LOAD_MULTICASTES1B_vS1C_EENS_8epilogue10collective18CollectiveEpilogueINS1F_22Sm90TmaWarpSpecializedILi4ELi2ELi16ELb1ELb0EEEJSI_NS5_IJNSA_ILi128EEENSA_ILi32EEEEEESJ_SK_SJ_SK_NS1F_6fusion15FusionCallbacksIS1J_NS1N_23LinCombPerRowBiasEltActINS1F_6thread4ReLuESJ_fSJ_SJ_fLi8ELNS_15FloatRoundStyleE2EEESI_S1M_JEEES11_NS12_INS13_ILi2ELi4ELi3EEES16_NSU_INS5_IJS17_S1L_EEENS5_IJS1L_SC_EEEEEEENS4_17SM75_U32x4_LDSM_NENS4_14SM90_TMA_STOREES1Z_NS4_17SM90_U32x4_STSM_NENS4_9Copy_AtomIJS22_NS_6half_tEEEEvEEEvvEEEEvNT_6ParamsE)
        /*0020*/ 	.word	0x000007e0
.L_22:


//--------------------- .nv.compat                --------------------------
	.section	.nv.compat,"",@"SHT_CUDA_COMPAT_INFO"
	.align	4
        /*0000*/ 	.byte	0x02, 0x09, 0x01, 0x00, 0x02, 0x02, 0x04, 0x00, 0x02, 0x05, 0x05, 0x00, 0x03, 0x07, 0x01, 0x01
        /*0010*/ 	.byte	0x02, 0x03, 0x01, 0x00, 0x02, 0x06, 0x01, 0x00, 0x04, 0x0b, 0x08, 0x00, 0x00, 0x00, 0x00, 0x00
        /*0020*/ 	.byte	0x00, 0x00, 0x00, 0x00


//--------------------- .nv.info._ZN7cutlass13device_kernelINS_4gemm6kernel13GemmUniversalIN4cute5tupleIJiiiiEEENS1_10collective13CollectiveMmaINS1_34MainloopSm90TmaGmmaWarpSpecializedILi3ENS5_IJNS4_1CILi2EEENSA_ILi1EEESC_EEENS1_35KernelTmaWarpSpecializedCooperativeEEENS5_IJNSA_ILi256EEESG_NSA_ILi64EEEEEENS_10bfloat16_tENS5_IJlSC_lEEESJ_SK_NS4_8TiledMMAINS4_8MMA_AtomIJNS4_4SM904GMMA28MMA_64x256x16_F32BF16BF16_SSILNSO_5MajorE0ELSQ_0ELNSO_7ScaleInE1ELSR_1EEEEEENS4_6LayoutISD_NS5_IJSC_NSA_ILi0EEESV_EEEEENS5_IJNS4_10UnderscoreESY_SY_EEEEENS4_13SM90_TMA_LOADENS4_14ComposedLayoutINS4_7SwizzleILi3ELi4ELi3EEENS4_18smem_ptr_flag_bitsILi16EEENSU_INS5_IJNSA_ILi8EEESH_EEENS5_IJSH_SC_EEEEEEEvNS4_8identityENS4_23SM90_TMA_LOAD_MULTICASTES1B_vS1C_EENS_8epilogue10collective18CollectiveEpilogueINS1F_22Sm90TmaWarpSpecializedILi4ELi2ELi16ELb1ELb0EEEJSI_NS5_IJNSA_ILi128EEENSA_ILi32EEEEEESJ_SK_SJ_SK_NS1F_6fusion15FusionCallbacksIS1J_NS1N_23LinCombPerRowBiasEltActINS1F_6thread4ReLuESJ_fSJ_SJ_fLi8ELNS_15FloatRoundStyleE2EEESI_S1M_JEEES11_NS12_INS13_ILi2ELi4ELi3EEES16_NSU_INS5_IJS17_S1L_EEENS5_IJS1L_SC_EEEEEEENS4_17SM75_U32x4_LDSM_NENS4_14SM90_TMA_STOREES1Z_NS4_17SM90_U32x4_STSM_NENS4_9Copy_AtomIJS22_NS_6half_tEEEEvEEEvvEEEEvNT_6ParamsE --------------------------
	.section	.nv.info._ZN7cutlass13device_kernelINS_4gemm6kernel13GemmUniversalIN4cute5tupleIJiiiiEEENS1_10collective13CollectiveMmaINS1_34MainloopSm90TmaGmmaWarpSpecializedILi3ENS5_IJNS4_1CILi2EEENSA_ILi1EEESC_EEENS1_35KernelTmaWarpSpecializedCooperativeEEENS5_IJNSA_ILi256EEESG_NSA_ILi64EEEEEENS_10bfloat16_tENS5_IJlSC_lEEESJ_SK_NS4_8TiledMMAINS4_8MMA_AtomIJNS4_4SM904GMMA28MMA_64x256x16_F32BF16BF16_SSILNSO_5MajorE0ELSQ_0ELNSO_7ScaleInE1ELSR_1EEEEEENS4_6LayoutISD_NS5_IJSC_NSA_ILi0EEESV_EEEEENS5_IJNS4_10UnderscoreESY_SY_EEEEENS4_13SM90_TMA_LOADENS4_14ComposedLayoutINS4_7SwizzleILi3ELi4ELi3EEENS4_18smem_ptr_flag_bitsILi16EEENSU_INS5_IJNSA_ILi8EEESH_EEENS5_IJSH_SC_EEEEEEEvNS4_8identityENS4_23SM90_TMA_LOAD_MULTICASTES1B_vS1C_EENS_8epilogue10collective18CollectiveEpilogueINS1F_22Sm90TmaWarpSpecializedILi4ELi2ELi16ELb1ELb0EEEJSI_NS5_IJNSA_ILi128EEENSA_ILi32EEEEEESJ_SK_SJ_SK_NS1F_6fusion15FusionCallbacksIS1J_NS1N_23LinCombPerRowBiasEltActINS1F_6thread4ReLuESJ_fSJ_SJ_fLi8ELNS_15FloatRoundStyleE2EEESI_S1M_JEEES11_NS12_INS13_ILi2ELi4ELi3EEES16_NSU_INS5_IJS17_S1L_EEENS5_IJS1L_SC_EEEEEEENS4_17SM75_U32x4_LDSM_NENS4_14SM90_TMA_STOREES1Z_NS4_17SM90_U32x4_STSM_NENS4_9Copy_AtomIJS22_NS_6half_tEEEEvEEEvvEEEEvNT_6ParamsE,"",@"SHT_CUDA_INFO"
	.sectionflags	@""
	.align	4


	//----- nvinfo : EIATTR_CUDA_API_VERSION
	.align		4
        /*0000*/ 	.byte	0x04, 0x37
        /*0002*/ 	.short	(.L_24 - .L_23)
.L_23:
        /*0004*/ 	.word	0x00000082


	//----- nvinfo : EIATTR_KPARAM_INFO
	.align		4
.L_24:
        /*0008*/ 	.byte	0x04, 0x17
        /*000a*/ 	.short	(.L_26 - .L_25)
.L_25:
        /*000c*/ 	.word	0x00000000
        /*0010*/ 	.short	0x0000
        /*0012*/ 	.short	0x0070
        /*0014*/ 	.byte	0x00, 0xf0, 0x01, 0x1c


	//----- nvinfo : EIATTR_SPARSE_MMA_MASK
	.align		4
.L_26:
        /*0018*/ 	.byte	0x03, 0x50
        /*001a*/ 	.short	0x0000


	//----- nvinfo : EIATTR_MAXREG_COUNT
	.align		4
        /*001c*/ 	.byte	0x03, 0x1b
        /*001e*/ 	.short	0x00a8


	//----- nvinfo : EIATTR_NUM_BARRIERS
	.align		4
        /*0020*/ 	.byte	0x02, 0x4c
        /*0022*/ 	.byte	0x02
	.zero		1


	//----- nvinfo : EIATTR_EXTERNS
	.align		4
        /*0024*/ 	.byte	0x04, 0x0f
        /*0026*/ 	.short	(.L_28 - .L_27)


	//   ....[0]....
	.align		4
.L_27:
        /*0028*/ 	.word	index@(__assertfail)


	//----- nvinfo : EIATTR_ANNOTATIONS
	.align		4
.L_28:
        /*002c*/ 	.byte	0x04, 0x55
        /*002e*/ 	.short	(.L_30 - .L_29)


	//   ....[0]....
.L_29:
        /*0030*/ 	.word	0x00000001
        /*0034*/ 	.byte	0xe0, 0x0a, 0x00, 0x00, 0x01, 0x00, 0x00, 0x00, 0x50, 0x0c, 0x00, 0x00, 0x01, 0x00, 0x00, 0x00
        /* <DEDUP_REMOVED lines=713> */
        /*2cd4*/ 	.byte	0xc0, 0x6c, 0x01, 0x00, 0x01, 0x00, 0x00, 0x00, 0xc0, 0x72, 0x01, 0x00


	//----- nvinfo : EIATTR_MERCURY_ISA_VERSION
	.align		4
.L_30:
        /*2ce0*/ 	.byte	0x03, 0x5f
        /*2ce2*/ 	.short	0x0101


	//----- nvinfo : EIATTR_INT_WARP_WIDE_INSTR_OFFSETS
	.align		4
        /*2ce4*/ 	.byte	0x04, 0x31
        /*2ce6*/ 	.short	(.L_32 - .L_31)


	//   ....[0]....
.L_31:
        /*2ce8*/ 	.word	0x000009e0


	//   ....[1]....
        /*2cec*/ 	.word	0x00000a00


	//   ....[2]....
        /*2cf0*/ 	.word	0x00000b30


	//----- nvinfo : EIATTR_COOP_GROUP_MASK_REGIDS
	.align		4
.L_32:
        /*2cf4*/ 	.byte	0x04, 0x29
        /*2cf6*/ 	.short	(.L_34 - .L_33)


	//   ....[0]....
.L_33:
        /*2cf8*/ 	.word	0xffffffff


	//   ....[1]....
        /*2cfc*/ 	.word	0xffffffff


	//   ....[2]....
        /*2d00*/ 	.word	0xffffffff


	//   ....[3]....
        /*2d04*/ 	.word	0xffffffff


	//   ....[4]....
        /*2d08*/ 	.word	0xffffffff


	//   ....[5]....
        /*2d0c*/ 	.word	0xffffffff


	//   ....[6]....
        /*2d10*/ 	.word	0xffffffff


	//----- nvinfo : EIATTR_COOP_GROUP_INSTR_OFFSETS
	.align		4
.L_34:
        /*2d14*/ 	.byte	0x04, 0x28
        /*2d16*/ 	.short	(.L_36 - .L_35)


	//   ....[0]....
.L_35:
        /*2d18*/ 	.word	0x00000080


	//   ....[1]....
        /*2d1c*/ 	.word	0x00000090


	//   ....[2]....
        /*2d20*/ 	.word	0x00000450


	//   ....[3]....
        /*2d24*/ 	.word	0x000005c0


	//   ....[4]....
        /*2d28*/ 	.word	0x000007e0


	//   ....[5]....
        /*2d2c*/ 	.word	0x00000ca0


	//   ....[6]....
        /*2d30*/ 	.word	0x00001880


	//----- nvinfo : EIATTR_REG_RECONFIG
	.align		4
.L_36:
        /*2d34*/ 	.byte	0x01, 0x54
	.zero		2


	//----- nvinfo : EIATTR_SYSCALL_OFFSETS
	.align		4
        /*2d38*/ 	.byte	0x04, 0x46
        /*2d3a*/ 	.short	(.L_38 - .L_37)


	//   ....[0]....
.L_37:
        /*2d3c*/ 	.word	0x00001a40


	//   ....[1]....
        /*2d40*/ 	.word	0x00009ad0


	//   ....[2]....
        /*2d44*/ 	.word	0x00009bc0


	//----- nvinfo : EIATTR_MBARRIER_INSTR_OFFSETS
	.align		4
.L_38:
        /*2d48*/ 	.byte	0x04, 0x39
        /*2d4a*/ 	.short	(.L_40 - .L_39)


	//   ....[0]....
.L_39:
        /*2d4c*/ 	.word	0x00000550
        /*2d50*/ 	.word	0x000000ff
        /*2d54*/ 	.word	0x00000000
        /*2d58*/ 	.short	0x0100
        /*2d5a*/ 	.byte	0x08
	.zero		1


	//   ....[1]....
        /*2d5c*/ 	.word	0x00000560
        /*2d60*/ 	.word	0x000000ff
        /*2d64*/ 	.word	0x00000018
        /*2d68*/ 	.short	0x0100
        /*2d6a*/ 	.byte	0x08
	.zero		1


	//   ....[2]....
        /*2d6c*/ 	.word	0x00000570
        /*2d70*/ 	.word	0x000000ff
        /*2d74*/ 	.word	0x00000008
        /*2d78*/ 	.short	0x0100
        /*2d7a*/ 	.byte	0x08
	.zero		1


	//   ....[3]....
        /*2d7c*/ 	.word	0x00000580
        /*2d80*/ 	.word	0x000000ff
        /*2d84*/ 	.word	0x00000020
        /*2d88*/ 	.short	0x0100
        /*2d8a*/ 	.byte	0x08
	.zero		1


	//   ....[4]....
        /*2d8c*/ 	.word	0x00000590
        /*2d90*/ 	.word	0x000000ff
        /*2d94*/ 	.word	0x00000010
        /*2d98*/ 	.short	0x0100
        /*2d9a*/ 	.byte	0x08
	.zero		1


	//   ....[5]....
        /*2d9c*/ 	.word	0x000005a0
        /*2da0*/ 	.word	0x000000ff
        /*2da4*/ 	.word	0x00000028
        /*2da8*/ 	.short	0x0100
        /*2daa*/ 	.byte	0x08
	.zero		1


	//   ....[6]....
        /*2dac*/ 	.word	0x00000700
        /*2db0*/ 	.word	0x000000ff
        /*2db4*/ 	.word	0x00000030
        /*2db8*/ 	.short	0x0100
        /*2dba*/ 	.byte	0x08
	.zero		1


	//   ....[7]....
        /*2dbc*/ 	.word	0x00000710
        /*2dc0*/ 	.word	0x000000ff
        /*2dc4*/ 	.word	0x00000050
        /*2dc8*/ 	.short	0x0100
        /*2dca*/ 	.byte	0x08
	.zero		1


	//   ....[8]....
        /*2dcc*/ 	.word	0x00000720
        /*2dd0*/ 	.word	0x000000ff
        /*2dd4*/ 	.word	0x00000038
        /*2dd8*/ 	.short	0x0100
        /*2dda*/ 	.byte	0x08
	.zero		1


	//   ....[9]....
        /*2ddc*/ 	.word	0x00000730
        /*2de0*/ 	.word	0x000000ff
        /*2de4*/ 	.word	0x00000058
        /*2de8*/ 	.short	0x0100
        /*2dea*/ 	.byte	0x08
	.zero		1


	//   ....[10]....
        /*2dec*/ 	.word	0x00000740
        /*2df0*/ 	.word	0x000000ff
        /*2df4*/ 	.word	0x00000040
        /*2df8*/ 	.short	0x0100
        /*2dfa*/ 	.byte	0x08
	.zero		1


	//   ....[11]....
        /*2dfc*/ 	.word	0x00000750
        /*2e00*/ 	.word	0x000000ff
        /*2e04*/ 	.word	0x00000060
        /*2e08*/ 	.short	0x0100
        /*2e0a*/ 	.byte	0x08
	.zero		1


	//   ....[12]....
        /*2e0c*/ 	.word	0x00000760
        /*2e10*/ 	.word	0x000000ff
        /*2e14*/ 	.word	0x00000048
        /*2e18*/ 	.short	0x0100
        /*2e1a*/ 	.byte	0x08
	.zero		1


	//   ....[13]....
        /*2e1c*/ 	.word	0x00000770
        /*2e20*/ 	.word	0x000000ff
        /*2e24*/ 	.word	0x00000068
        /*2e28*/ 	.short	0x0100
        /*2e2a*/ 	.byte	0x08
	.zero		1


	//   ....[14]....
        /*2e2c*/ 	.word	0x00000ba0
        /*2e30*/ 	.word	0x000000ff
        /*2e34*/ 	.word	0x00000070
        /*2e38*/ 	.short	0x0100
        /*2e3a*/ 	.byte	0x06
	.zero		1


	//   ....[15]....
        /*2e3c*/ 	.word	0x00000c30
        /*2e40*/ 	.word	0x000000ff
        /*2e44*/ 	.word	0x00000078
        /*2e48*/ 	.short	0x0100
        /*2e4a*/ 	.byte	0x06
	.zero		1


	//   ....[16]....
        /*2e4c*/ 	.word	0x00001ae0
        /*2e50*/ 	.word	0x00000003
        /*2e54*/ 	.word	0x00000000
        /*2e58*/ 	.short	0x010a
        /*2e5a*/ 	.byte	0x3f
	.zero		1


	//   ....[17]....
        /*2e5c*/ 	.word	0x00001b20
        /*2e60*/ 	.word	0x00000003
        /*2e64*/ 	.word	0x00000000
        /*2e68*/ 	.short	0x010a
        /*2e6a*/ 	.byte	0x3f
	.zero		1


	//   ....[18]....
        /*2e6c*/ 	.word	0x00005300
        /*2e70*/ 	.word	0x000000ff
        /*2e74*/ 	.word	0x00000000
        /*2e78*/ 	.short	0x010a
        /*2e7a*/ 	.byte	0x04
	.zero		1


	//   ....[19]....
        /*2e7c*/ 	.word	0x00005340
        /*2e80*/ 	.word	0x000000ff
        /*2e84*/ 	.word	0x00000000
        /*2e88*/ 	.short	0x010a
        /*2e8a*/ 	.byte	0x04
	.zero		1


	//   ....[20]....
        /*2e8c*/ 	.word	0x00009650
        /*2e90*/ 	.word	0x00000004
        /*2e94*/ 	.word	0x00000000
        /*2e98*/ 	.short	0x0101
        /*2e9a*/ 	.byte	0x3f
	.zero		1


	//   ....[21]....
        /*2e9c*/ 	.word	0x00009890
        /*2ea0*/ 	.word	0x00000000
        /*2ea4*/ 	.word	0x00000000
        /*2ea8*/ 	.short	0x0101
        /*2eaa*/ 	.byte	0x3f
	.zero		1


	//   ....[22]....
        /*2eac*/ 	.word	0x0000a550
        /*2eb0*/ 	.word	0x000000ff
        /*2eb4*/ 	.word	0x00000030
        /*2eb8*/ 	.short	0x010a
        /*2eba*/ 	.byte	0x31
	.zero		1


	//   ....[23]....
        /*2ebc*/ 	.word	0x0000af60
        /*2ec0*/ 	.word	0x000000ff
        /*2ec4*/ 	.word	0x00000000
        /*2ec8*/ 	.short	0x0101
        /*2eca*/ 	.byte	0x04
	.zero		1


	//   ....[24]....
        /*2ecc*/ 	.word	0x0000b030
        /*2ed0*/ 	.word	0x0000000b
        /*2ed4*/ 	.word	0x00000030
        /*2ed8*/ 	.short	0x010a
        /*2eda*/ 	.byte	0x3f
	.zero		1


	//   ....[25]....
        /*2edc*/ 	.word	0x0000b770
        /*2ee0*/ 	.word	0x000000ff
        /*2ee4*/ 	.word	0x00000000
        /*2ee8*/ 	.short	0x0101
        /*2eea*/ 	.byte	0x04
	.zero		1


	//   ....[26]....
        /*2eec*/ 	.word	0x0000b850
        /*2ef0*/ 	.word	0x0000000b
        /*2ef4*/ 	.word	0x00000030
        /*2ef8*/ 	.short	0x010a
        /*2efa*/ 	.byte	0x3f
	.zero		1


	//   ....[27]....
        /*2efc*/ 	.word	0x0000c0c0
        /*2f00*/ 	.word	0x000000ff
        /*2f04*/ 	.word	0x00000000
        /*2f08*/ 	.short	0x0101
        /*2f0a*/ 	.byte	0x04
	.zero		1


	//   ....[28]....
        /*2f0c*/ 	.word	0x0000c190
        /*2f10*/ 	.word	0x0000000d
        /*2f14*/ 	.word	0x00000030
        /*2f18*/ 	.short	0x010a
        /*2f1a*/ 	.byte	0x3f
	.zero		1


	//   ....[29]....
        /*2f1c*/ 	.word	0x0000c910
        /*2f20*/ 	.word	0x000000ff
        /*2f24*/ 	.word	0x00000000
        /*2f28*/ 	.short	0x0101
        /*2f2a*/ 	.byte	0x04
	.zero		1


	//   ....[30]....
        /*2f2c*/ 	.word	0x0000c9e0
        /*2f30*/ 	.word	0x0000000d
        /*2f34*/ 	.word	0x00000030
        /*2f38*/ 	.short	0x010a
        /*2f3a*/ 	.byte	0x3f
	.zero		1


	//   ....[31]....
        /*2f3c*/ 	.word	0x0000d240
        /*2f40*/ 	.word	0x000000ff
        /*2f44*/ 	.word	0x00000000
        /*2f48*/ 	.short	0x0101
        /*2f4a*/ 	.byte	0x04
	.zero		1


	//   ....[32]....
        /*2f4c*/ 	.word	0x0000d320
        /*2f50*/ 	.word	0x0000000d
        /*2f54*/ 	.word	0x00000030
        /*2f58*/ 	.short	0x010a
        /*2f5a*/ 	.byte	0x3f
	.zero		1


	//   ....[33]....
        /*2f5c*/ 	.word	0x0000da70
        /*2f60*/ 	.word	0x000000ff
        /*2f64*/ 	.word	0x00000000
        /*2f68*/ 	.short	0x0101
        /*2f6a*/ 	.byte	0x04
	.zero		1


	//   ....[34]....
        /*2f6c*/ 	.word	0x0000db50
        /*2f70*/ 	.word	0x0000000d
        /*2f74*/ 	.word	0x00000030
        /*2f78*/ 	.short	0x010a
        /*2f7a*/ 	.byte	0x3f
	.zero		1


	//   ....[35]....
        /*2f7c*/ 	.word	0x0000e3a0
        /*2f80*/ 	.word	0x000000ff
        /*2f84*/ 	.word	0x00000000
        /*2f88*/ 	.short	0x0101
        /*2f8a*/ 	.byte	0x04
	.zero		1


	//   ....[36]....
        /*2f8c*/ 	.word	0x0000e480
        /*2f90*/ 	.word	0x0000000d
        /*2f94*/ 	.word	0x00000030
        /*2f98*/ 	.short	0x010a
        /*2f9a*/ 	.byte	0x3f
	.zero		1


	//   ....[37]....
        /*2f9c*/ 	.word	0x0000ebd0
        /*2fa0*/ 	.word	0x000000ff
        /*2fa4*/ 	.word	0x00000000
        /*2fa8*/ 	.short	0x0101
        /*2faa*/ 	.byte	0x04
	.zero		1


	//   ....[38]....
        /*2fac*/ 	.word	0x0000ecb0
        /*2fb0*/ 	.word	0x0000000d
        /*2fb4*/ 	.word	0x00000030
        /*2fb8*/ 	.short	0x010a
        /*2fba*/ 	.byte	0x3f
	.zero		1


	//   ....[39]....
        /*2fbc*/ 	.word	0x0000f500
        /*2fc0*/ 	.word	0x000000ff
        /*2fc4*/ 	.word	0x00000000
        /*2fc8*/ 	.short	0x0101
        /*2fca*/ 	.byte	0x04
	.zero		1


	//   ....[40]....
        /*2fcc*/ 	.word	0x0000f5e0
        /*2fd0*/ 	.word	0x0000000d
        /*2fd4*/ 	.word	0x00000030
        /*2fd8*/ 	.short	0x010a
        /*2fda*/ 	.byte	0x3f
	.zero		1


	//   ....[41]....
        /*2fdc*/ 	.word	0x0000fd30
        /*2fe0*/ 	.word	0x000000ff
        /*2fe4*/ 	.word	0x00000000
        /*2fe8*/ 	.short	0x0101
        /*2fea*/ 	.byte	0x04
	.zero		1


	//   ....[42]....
        /*2fec*/ 	.word	0x0000fe10
        /*2ff0*/ 	.word	0x0000000d
        /*2ff4*/ 	.word	0x00000030
        /*2ff8*/ 	.short	0x010a
        /*2ffa*/ 	.byte	0x3f
	.zero		1


	//   ....[43]....
        /*2ffc*/ 	.word	0x00010660
        /*3000*/ 	.word	0x000000ff
        /*3004*/ 	.word	0x00000000
        /*3008*/ 	.short	0x0101
        /*300a*/ 	.byte	0x04
	.zero		1


	//   ....[44]....
        /*300c*/ 	.word	0x00010740
        /*3010*/ 	.word	0x0000000d
        /*3014*/ 	.word	0x00000030
        /*3018*/ 	.short	0x010a
        /*301a*/ 	.byte	0x3f
	.zero		1


	//   ....[45]....
        /*301c*/ 	.word	0x00010e90
        /*3020*/ 	.word	0x000000ff
        /*3024*/ 	.word	0x00000000
        /*3028*/ 	.short	0x0101
        /*302a*/ 	.byte	0x04
	.zero		1


	//   ....[46]....
        /*302c*/ 	.word	0x00010f70
        /*3030*/ 	.word	0x0000000d
        /*3034*/ 	.word	0x00000030
        /*3038*/ 	.short	0x010a
        /*303a*/ 	.byte	0x3f
	.zero		1


	//   ....[47]....
        /*303c*/ 	.word	0x000117c0
        /*3040*/ 	.word	0x000000ff
        /*3044*/ 	.word	0x00000000
        /*3048*/ 	.short	0x0101
        /*304a*/ 	.byte	0x04
	.zero		1


	//   ....[48]....
        /*304c*/ 	.word	0x000118a0
        /*3050*/ 	.word	0x0000000d
        /*3054*/ 	.word	0x00000030
        /*3058*/ 	.short	0x010a
        /*305a*/ 	.byte	0x3f
	.zero		1


	//   ....[49]....
        /*305c*/ 	.word	0x00011ff0
        /*3060*/ 	.word	0x000000ff
        /*3064*/ 	.word	0x00000000
        /*3068*/ 	.short	0x0101
        /*306a*/ 	.byte	0x04
	.zero		1


	//   ....[50]....
        /*306c*/ 	.word	0x000120d0
        /*3070*/ 	.word	0x0000000d
        /*3074*/ 	.word	0x00000030
        /*3078*/ 	.short	0x010a
        /*307a*/ 	.byte	0x3f
	.zero		1


	//   ....[51]....
        /*307c*/ 	.word	0x00012920
        /*3080*/ 	.word	0x000000ff
        /*3084*/ 	.word	0x00000000
        /*3088*/ 	.short	0x0101
        /*308a*/ 	.byte	0x04
	.zero		1


	//   ....[52]....
        /*308c*/ 	.word	0x000129f0
        /*3090*/ 	.word	0x00000002
        /*3094*/ 	.word	0x00000030
        /*3098*/ 	.short	0x010a
        /*309a*/ 	.byte	0x3f
	.zero		1


	//   ....[53]....
        /*309c*/ 	.word	0x00013100
        /*30a0*/ 	.word	0x000000ff
        /*30a4*/ 	.word	0x00000000
        /*30a8*/ 	.short	0x0101
        /*30aa*/ 	.byte	0x04
	.zero		1


	//   ....[54]....
        /*30ac*/ 	.word	0x00013af0
        /*30b0*/ 	.word	0x000000ff
        /*30b4*/ 	.word	0x00000000
        /*30b8*/ 	.short	0x0101
        /*30ba*/ 	.byte	0x04
	.zero		1


	//   ....[55]....
        /*30bc*/ 	.word	0x00014150
        /*30c0*/ 	.word	0x000000ff
        /*30c4*/ 	.word	0x00000078
        /*30c8*/ 	.short	0x010a
        /*30ca*/ 	.byte	0x04
	.zero		1


	//   ....[56]....
        /*30cc*/ 	.word	0x00014560
        /*30d0*/ 	.word	0x000000ff
        /*30d4*/ 	.word	0x00000050
        /*30d8*/ 	.short	0x010a
        /*30da*/ 	.byte	0x0d
	.zero		1


	//   ....[57]....
        /*30dc*/ 	.word	0x00014650
        /*30e0*/ 	.word	0x000000ff
        /*30e4*/ 	.word	0x00000030
        /*30e8*/ 	.short	0x010b
        /*30ea*/ 	.byte	0x0d
	.zero		1


	//   ....[58]....
        /*30ec*/ 	.word	0x000146b0
        /*30f0*/ 	.word	0x000000ff
        /*30f4*/ 	.word	0x00000000
        /*30f8*/ 	.short	0x0101
        /*30fa*/ 	.byte	0x1d
	.zero		1


	//   ....[59]....
        /*30fc*/ 	.word	0x000146e0
        /*3100*/ 	.word	0x000000ff
        /*3104*/ 	.word	0x00000058
        /*3108*/ 	.short	0x010a
        /*310a*/ 	.byte	0x0d
	.zero		1


	//   ....[60]....
        /*310c*/ 	.word	0x000147f0
        /*3110*/ 	.word	0x000000ff
        /*3114*/ 	.word	0x00000038
        /*3118*/ 	.short	0x010b
        /*311a*/ 	.byte	0x0d
	.zero		1


	//   ....[61]....
        /*311c*/ 	.word	0x00014860
        /*3120*/ 	.word	0x000000ff
        /*3124*/ 	.word	0x00000000
        /*3128*/ 	.short	0x0101
        /*312a*/ 	.byte	0x17
	.zero		1


	//   ....[62]....
        /*312c*/ 	.word	0x00014890
        /*3130*/ 	.word	0x000000ff
        /*3134*/ 	.word	0x00000060
        /*3138*/ 	.short	0x010a
        /*313a*/ 	.byte	0x0d
	.zero		1


	//   ....[63]....
        /*313c*/ 	.word	0x00014990
        /*3140*/ 	.word	0x000000ff
        /*3144*/ 	.word	0x00000040
        /*3148*/ 	.short	0x010b
        /*314a*/ 	.byte	0x0d
	.zero		1


	//   ....[64]....
        /*314c*/ 	.word	0x000149f0
        /*3150*/ 	.word	0x000000ff
        /*3154*/ 	.word	0x00000000
        /*3158*/ 	.short	0x0101
        /*315a*/ 	.byte	0x15
	.zero		1


	//   ....[65]....
        /*315c*/ 	.word	0x00014a20
        /*3160*/ 	.word	0x000000ff
        /*3164*/ 	.word	0x00000068
        /*3168*/ 	.short	0x010a
        /*316a*/ 	.byte	0x0d
	.zero		1


	//   ....[66]....
        /*316c*/ 	.word	0x00014b20
        /*3170*/ 	.word	0x000000ff
        /*3174*/ 	.word	0x00000048
        /*3178*/ 	.short	0x010b
        /*317a*/ 	.byte	0x0d
	.zero		1


	//   ....[67]....
        /*317c*/ 	.word	0x00014b90
        /*3180*/ 	.word	0x000000ff
        /*3184*/ 	.word	0x00000000
        /*3188*/ 	.short	0x0101
        /*318a*/ 	.byte	0x16
	.zero		1


	//   ....[68]....
        /*318c*/ 	.word	0x00014bd0
        /*3190*/ 	.word	0x000000ff
        /*3194*/ 	.word	0x00000050
        /*3198*/ 	.short	0x010a
        /*319a*/ 	.byte	0x0d
	.zero		1


	//   ....[69]....
        /*319c*/ 	.word	0x00014cc0
        /*31a0*/ 	.word	0x000000ff
        /*31a4*/ 	.word	0x00000030
        /*31a8*/ 	.short	0x010b
        /*31aa*/ 	.byte	0x0d
	.zero		1


	//   ....[70]....
        /*31ac*/ 	.word	0x00014d00
        /*31b0*/ 	.word	0x000000ff
        /*31b4*/ 	.word	0x00000000
        /*31b8*/ 	.short	0x0101
        /*31ba*/ 	.byte	0x1d
	.zero		1


	//   ....[71]....
        /*31bc*/ 	.word	0x00014d30
        /*31c0*/ 	.word	0x000000ff
        /*31c4*/ 	.word	0x00000058
        /*31c8*/ 	.short	0x010a
        /*31ca*/ 	.byte	0x0d
	.zero		1


	//   ....[72]....
        /*31cc*/ 	.word	0x00014e30
        /*31d0*/ 	.word	0x000000ff
        /*31d4*/ 	.word	0x00000038
        /*31d8*/ 	.short	0x010b
        /*31da*/ 	.byte	0x0d
	.zero		1


	//   ....[73]....
        /*31dc*/ 	.word	0x00014e70
        /*31e0*/ 	.word	0x000000ff
        /*31e4*/ 	.word	0x00000000
        /*31e8*/ 	.short	0x0101
        /*31ea*/ 	.byte	0x17
	.zero		1


	//   ....[74]....
        /*31ec*/ 	.word	0x00014eb0
        /*31f0*/ 	.word	0x000000ff
        /*31f4*/ 	.word	0x00000060
        /*31f8*/ 	.short	0x010a
        /*31fa*/ 	.byte	0x0d
	.zero		1


	//   ....[75]....
        /*31fc*/ 	.word	0x00014fa0
        /*3200*/ 	.word	0x000000ff
        /*3204*/ 	.word	0x00000040
        /*3208*/ 	.short	0x010b
        /*320a*/ 	.byte	0x0d
	.zero		1


	//   ....[76]....
        /*320c*/ 	.word	0x00014fe0
        /*3210*/ 	.word	0x000000ff
        /*3214*/ 	.word	0x00000000
        /*3218*/ 	.short	0x0101
        /*321a*/ 	.byte	0x15
	.zero		1


	//   ....[77]....
        /*321c*/ 	.word	0x00015010
        /*3220*/ 	.word	0x000000ff
        /*3224*/ 	.word	0x00000068
        /*3228*/ 	.short	0x010a
        /*322a*/ 	.byte	0x0d
	.zero		1


	//   ....[78]....
        /*322c*/ 	.word	0x00015110
        /*3230*/ 	.word	0x000000ff
        /*3234*/ 	.word	0x00000048
        /*3238*/ 	.short	0x010b
        /*323a*/ 	.byte	0x0d
	.zero		1


	//   ....[79]....
        /*323c*/ 	.word	0x00015150
        /*3240*/ 	.word	0x000000ff
        /*3244*/ 	.word	0x00000000
        /*3248*/ 	.short	0x0101
        /*324a*/ 	.byte	0x16
	.zero		1


	//   ....[80]....
        /*324c*/ 	.word	0x00015190
        /*3250*/ 	.word	0x000000ff
        /*3254*/ 	.word	0x00000050
        /*3258*/ 	.short	0x010a
        /*325a*/ 	.byte	0x0d
	.zero		1


	//   ....[81]....
        /*325c*/ 	.word	0x00015290
        /*3260*/ 	.word	0x000000ff
        /*3264*/ 	.word	0x00000030
        /*3268*/ 	.short	0x010b
        /*326a*/ 	.byte	0x0d
	.zero		1


	//   ....[82]....
        /*326c*/ 	.word	0x000152d0
        /*3270*/ 	.word	0x000000ff
        /*3274*/ 	.word	0x00000000
        /*3278*/ 	.short	0x0101
        /*327a*/ 	.byte	0x1d
	.zero		1


	//   ....[83]....
        /*327c*/ 	.word	0x00015300
        /*3280*/ 	.word	0x000000ff
        /*3284*/ 	.word	0x00000058
        /*3288*/ 	.short	0x010a
        /*328a*/ 	.byte	0x0d
	.zero		1


	//   ....[84]....
        /*328c*/ 	.word	0x00015400
        /*3290*/ 	.word	0x000000ff
        /*3294*/ 	.word	0x00000038
        /*3298*/ 	.short	0x010b
        /*329a*/ 	.byte	0x0d
	.zero		1


	//   ....[85]....
        /*329c*/ 	.word	0x00015440
        /*32a0*/ 	.word	0x000000ff
        /*32a4*/ 	.word	0x00000000
        /*32a8*/ 	.short	0x0101
        /*32aa*/ 	.byte	0x17
	.zero		1


	//   ....[86]....
        /*32ac*/ 	.word	0x00015480
        /*32b0*/ 	.word	0x000000ff
        /*32b4*/ 	.word	0x00000060
        /*32b8*/ 	.short	0x010a
        /*32ba*/ 	.byte	0x0d
	.zero		1


	//   ....[87]....
        /*32bc*/ 	.word	0x00015580
        /*32c0*/ 	.word	0x000000ff
        /*32c4*/ 	.word	0x00000040
        /*32c8*/ 	.short	0x010b
        /*32ca*/ 	.byte	0x0d
	.zero		1


	//   ....[88]....
        /*32cc*/ 	.word	0x000155c0
        /*32d0*/ 	.word	0x000000ff
        /*32d4*/ 	.word	0x00000000
        /*32d8*/ 	.short	0x0101
        /*32da*/ 	.byte	0x15
	.zero		1


	//   ....[89]....
        /*32dc*/ 	.word	0x000155f0
        /*32e0*/ 	.word	0x000000ff
        /*32e4*/ 	.word	0x00000068
        /*32e8*/ 	.short	0x010a
        /*32ea*/ 	.byte	0x0d
	.zero		1


	//   ....[90]....
        /*32ec*/ 	.word	0x000156f0
        /*32f0*/ 	.word	0x000000ff
        /*32f4*/ 	.word	0x00000048
        /*32f8*/ 	.short	0x010b
        /*32fa*/ 	.byte	0x0d
	.zero		1


	//   ....[91]....
        /*32fc*/ 	.word	0x00015730
        /*3300*/ 	.word	0x000000ff
        /*3304*/ 	.word	0x00000000
        /*3308*/ 	.short	0x0101
        /*330a*/ 	.byte	0x16
	.zero		1


	//   ....[92]....
        /*330c*/ 	.word	0x00015770
        /*3310*/ 	.word	0x000000ff
        /*3314*/ 	.word	0x00000050
        /*3318*/ 	.short	0x010a
        /*331a*/ 	.byte	0x0d
	.zero		1


	//   ....[93]....
        /*331c*/ 	.word	0x00015870
        /*3320*/ 	.word	0x000000ff
        /*3324*/ 	.word	0x00000030
        /*3328*/ 	.short	0x010b
        /*332a*/ 	.byte	0x0d
	.zero		1


	//   ....[94]....
        /*332c*/ 	.word	0x000158b0
        /*3330*/ 	.word	0x000000ff
        /*3334*/ 	.word	0x00000000
        /*3338*/ 	.short	0x0101
        /*333a*/ 	.byte	0x1d
	.zero		1


	//   ....[95]....
        /*333c*/ 	.word	0x000158e0
        /*3340*/ 	.word	0x000000ff
        /*3344*/ 	.word	0x00000058
        /*3348*/ 	.short	0x010a
        /*334a*/ 	.byte	0x0d
	.zero		1


	//   ....[96]....
        /*334c*/ 	.word	0x000159e0
        /*3350*/ 	.word	0x000000ff
        /*3354*/ 	.word	0x00000038
        /*3358*/ 	.short	0x010b
        /*335a*/ 	.byte	0x0d
	.zero		1


	//   ....[97]....
        /*335c*/ 	.word	0x00015a20
        /*3360*/ 	.word	0x000000ff
        /*3364*/ 	.word	0x00000000
        /*3368*/ 	.short	0x0101
        /*336a*/ 	.byte	0x17
	.zero		1


	//   ....[98]....
        /*336c*/ 	.word	0x00015a60
        /*3370*/ 	.word	0x000000ff
        /*3374*/ 	.word	0x00000060
        /*3378*/ 	.short	0x010a
        /*337a*/ 	.byte	0x0d
	.zero		1


	//   ....[99]....
        /*337c*/ 	.word	0x00015b60
        /*3380*/ 	.word	0x000000ff
        /*3384*/ 	.word	0x00000040
        /*3388*/ 	.short	0x010b
        /*338a*/ 	.byte	0x0d
	.zero		1


	//   ....[100]....
        /*338c*/ 	.word	0x00015ba0
        /*3390*/ 	.word	0x000000ff
        /*3394*/ 	.word	0x00000000
        /*3398*/ 	.short	0x0101
        /*339a*/ 	.byte	0x15
	.zero		1


	//   ....[101]....
        /*339c*/ 	.word	0x00015bd0
        /*33a0*/ 	.word	0x000000ff
        /*33a4*/ 	.word	0x00000068
        /*33a8*/ 	.short	0x010a
        /*33aa*/ 	.byte	0x0d
	.zero		1


	//   ....[102]....
        /*33ac*/ 	.word	0x00015cd0
        /*33b0*/ 	.word	0x000000ff
        /*33b4*/ 	.word	0x00000048
        /*33b8*/ 	.short	0x010b
        /*33ba*/ 	.byte	0x0d
	.zero		1


	//   ....[103]....
        /*33bc*/ 	.word	0x00015d20
        /*33c0*/ 	.word	0x000000ff
        /*33c4*/ 	.word	0x00000000
        /*33c8*/ 	.short	0x0101
        /*33ca*/ 	.byte	0x16
	.zero		1


	//   ....[104]....
        /*33cc*/ 	.word	0x00016420
        /*33d0*/ 	.word	0x00000000
        /*33d4*/ 	.word	0x00000050
        /*33d8*/ 	.short	0x010a
        /*33da*/ 	.byte	0x3f
	.zero		1


	//   ....[105]....
        /*33dc*/ 	.word	0x00016460
        /*33e0*/ 	.word	0x00000000
        /*33e4*/ 	.word	0x00000058
        /*33e8*/ 	.short	0x010a
        /*33ea*/ 	.byte	0x3f
	.zero		1


	//   ....[106]....
        /*33ec*/ 	.word	0x000164a0
        /*33f0*/ 	.word	0x00000000
        /*33f4*/ 	.word	0x00000060
        /*33f8*/ 	.short	0x010a
        /*33fa*/ 	.byte	0x3f
	.zero		1


	//   ....[107]....
        /*33fc*/ 	.word	0x00016500
        /*3400*/ 	.word	0x00000000
        /*3404*/ 	.word	0x00000068
        /*3408*/ 	.short	0x010a
        /*340a*/ 	.byte	0x3f
	.zero		1


	//   ....[108]....
        /*340c*/ 	.word	0x00016840
        /*3410*/ 	.word	0x0000000d
        /*3414*/ 	.word	0x00000018
        /*3418*/ 	.short	0x010a
        /*341a*/ 	.byte	0x3f
	.zero		1


	//   ....[109]....
        /*341c*/ 	.word	0x00016bd0
        /*3420*/ 	.word	0x00000002
        /*3424*/ 	.word	0x00000078
        /*3428*/ 	.short	0x0101
        /*342a*/ 	.byte	0x3f
	.zero		1


	//   ....[110]....
        /*342c*/ 	.word	0x00017370
        /*3430*/ 	.word	0x00000005
        /*3434*/ 	.word	0x00000000
        /*3438*/ 	.short	0x010a
        /*343a*/ 	.byte	0x3f
	.zero		1


	//   ....[111]....
        /*343c*/ 	.word	0x00017400
        /*3440*/ 	.word	0x00000007
        /*3444*/ 	.word	0x00000000
        /*3448*/ 	.short	0x010a
        /*344a*/ 	.byte	0x3f
	.zero		1


	//   ....[112]....
        /*344c*/ 	.word	0x00017490
        /*3450*/ 	.word	0x00000003
        /*3454*/ 	.word	0x00000000
        /*3458*/ 	.short	0x010a
        /*345a*/ 	.byte	0x3f
	.zero		1


	//   ....[113]....
        /*345c*/ 	.word	0x000174f0
        /*3460*/ 	.word	0x00000003
        /*3464*/ 	.word	0x00000000
        /*3468*/ 	.short	0x010a
        /*346a*/ 	.byte	0x3f
	.zero		1


	//   ....[114]....
        /*346c*/ 	.word	0x00017550
        /*3470*/ 	.word	0x00000005
        /*3474*/ 	.word	0x00000000
        /*3478*/ 	.short	0x010a
        /*347a*/ 	.byte	0x3f
	.zero		1


	//   ....[115]....
        /*347c*/ 	.word	0x000175b0
        /*3480*/ 	.word	0x00000008
        /*3484*/ 	.word	0x00000030
        /*3488*/ 	.short	0x010a
        /*348a*/ 	.byte	0x3f
	.zero		1


	//   ....[116]....
        /*348c*/ 	.word	0x00017600
        /*3490*/ 	.word	0x0000000b
        /*3494*/ 	.word	0x00000030
        /*3498*/ 	.short	0x010a
        /*349a*/ 	.byte	0x3f
	.zero		1


	//   ....[117]....
        /*349c*/ 	.word	0x00017650
        /*34a0*/ 	.word	0x0000000b
        /*34a4*/ 	.word	0x00000030
        /*34a8*/ 	.short	0x010a
        /*34aa*/ 	.byte	0x3f
	.zero		1


	//   ....[118]....
        /*34ac*/ 	.word	0x000176a0
        /*34b0*/ 	.word	0x0000000d
        /*34b4*/ 	.word	0x00000030
        /*34b8*/ 	.short	0x010a
        /*34ba*/ 	.byte	0x3f
	.zero		1


	//   ....[119]....
        /*34bc*/ 	.word	0x000176f0
        /*34c0*/ 	.word	0x0000000d
        /*34c4*/ 	.word	0x00000030
        /*34c8*/ 	.short	0x010a
        /*34ca*/ 	.byte	0x3f
	.zero		1


	//   ....[120]....
        /*34cc*/ 	.word	0x00017740
        /*34d0*/ 	.word	0x0000000d
        /*34d4*/ 	.word	0x00000030
        /*34d8*/ 	.short	0x010a
        /*34da*/ 	.byte	0x3f
	.zero		1


	//   ....[121]....
        /*34dc*/ 	.word	0x00017790
        /*34e0*/ 	.word	0x0000000d
        /*34e4*/ 	.word	0x00000030
        /*34e8*/ 	.short	0x010a
        /*34ea*/ 	.byte	0x3f
	.zero		1


	//   ....[122]....
        /*34ec*/ 	.word	0x000177e0
        /*34f0*/ 	.word	0x0000000d
        /*34f4*/ 	.word	0x00000030
        /*34f8*/ 	.short	0x010a
        /*34fa*/ 	.byte	0x3f
	.zero		1


	//   ....[123]....
        /*34fc*/ 	.word	0x00017830
        /*3500*/ 	.word	0x0000000d
        /*3504*/ 	.word	0x00000030
        /*3508*/ 	.short	0x010a
        /*350a*/ 	.byte	0x3f
	.zero		1


	//   ....[124]....
        /*350c*/ 	.word	0x00017880
        /*3510*/ 	.word	0x0000000d
        /*3514*/ 	.word	0x00000030
        /*3518*/ 	.short	0x010a
        /*351a*/ 	.byte	0x3f
	.zero		1


	//   ....[125]....
        /*351c*/ 	.word	0x000178d0
        /*3520*/ 	.word	0x0000000d
        /*3524*/ 	.word	0x00000030
        /*3528*/ 	.short	0x010a
        /*352a*/ 	.byte	0x3f
	.zero		1


	//   ....[126]....
        /*352c*/ 	.word	0x00017920
        /*3530*/ 	.word	0x0000000d
        /*3534*/ 	.word	0x00000030
        /*3538*/ 	.short	0x010a
        /*353a*/ 	.byte	0x3f
	.zero		1


	//   ....[127]....
        /*353c*/ 	.word	0x00017970
        /*3540*/ 	.word	0x0000000d
        /*3544*/ 	.word	0x00000030
        /*3548*/ 	.short	0x010a
        /*354a*/ 	.byte	0x3f
	.zero		1


	//   ....[128]....
        /*354c*/ 	.word	0x000179c0
        /*3550*/ 	.word	0x0000000d
        /*3554*/ 	.word	0x00000030
        /*3558*/ 	.short	0x010a
        /*355a*/ 	.byte	0x3f
	.zero		1


	//   ....[129]....
        /*355c*/ 	.word	0x00017a10
        /*3560*/ 	.word	0x0000000d
        /*3564*/ 	.word	0x00000030
        /*3568*/ 	.short	0x010a
        /*356a*/ 	.byte	0x3f
	.zero		1


	//   ....[130]....
        /*356c*/ 	.word	0x00017a60
        /*3570*/ 	.word	0x00000002
        /*3574*/ 	.word	0x00000030
        /*3578*/ 	.short	0x010a
        /*357a*/ 	.byte	0x3f
	.zero		1


	//   ....[131]....
        /*357c*/ 	.word	0x00017ac0
        /*3580*/ 	.word	0x00000005
        /*3584*/ 	.word	0x00000078
        /*3588*/ 	.short	0x010a
        /*358a*/ 	.byte	0x3f
	.zero		1


	//   ....[132]....
        /*358c*/ 	.word	0x00017b20
        /*3590*/ 	.word	0x00000003
        /*3594*/ 	.word	0x00000050
        /*3598*/ 	.short	0x010a
        /*359a*/ 	.byte	0x3f
	.zero		1


	//   ....[133]....
        /*359c*/ 	.word	0x00017b80
        /*35a0*/ 	.word	0x00000003
        /*35a4*/ 	.word	0x00000058
        /*35a8*/ 	.short	0x010a
        /*35aa*/ 	.byte	0x3f
	.zero		1


	//   ....[134]....
        /*35ac*/ 	.word	0x00017be0
        /*35b0*/ 	.word	0x00000003
        /*35b4*/ 	.word	0x00000060
        /*35b8*/ 	.short	0x010a
        /*35ba*/ 	.byte	0x3f
	.zero		1


	//   ....[135]....
        /*35bc*/ 	.word	0x00017c40
        /*35c0*/ 	.word	0x00000003
        /*35c4*/ 	.word	0x00000068
        /*35c8*/ 	.short	0x010a
        /*35ca*/ 	.byte	0x3f
	.zero		1


	//   ....[136]....
        /*35cc*/ 	.word	0x00017ca0
        /*35d0*/ 	.word	0x00000004
        /*35d4*/ 	.word	0x00000050
        /*35d8*/ 	.short	0x010a
        /*35da*/ 	.byte	0x3f
	.zero		1


	//   ....[137]....
        /*35dc*/ 	.word	0x00017d00
        /*35e0*/ 	.word	0x00000004
        /*35e4*/ 	.word	0x00000058
        /*35e8*/ 	.short	0x010a
        /*35ea*/ 	.byte	0x3f
	.zero		1


	//   ....[138]....
        /*35ec*/ 	.word	0x00017d60
        /*35f0*/ 	.word	0x00000004
        /*35f4*/ 	.word	0x00000060
        /*35f8*/ 	.short	0x010a
        /*35fa*/ 	.byte	0x3f
	.zero		1


	//   ....[139]....
        /*35fc*/ 	.word	0x00017dc0
        /*3600*/ 	.word	0x00000004
        /*3604*/ 	.word	0x00000068
        /*3608*/ 	.short	0x010a
        /*360a*/ 	.byte	0x3f
	.zero		1


	//   ....[140]....
        /*360c*/ 	.word	0x00017e20
        /*3610*/ 	.word	0x00000005
        /*3614*/ 	.word	0x00000050
        /*3618*/ 	.short	0x010a
        /*361a*/ 	.byte	0x3f
	.zero		1


	//   ....[141]....
        /*361c*/ 	.word	0x00017e80
        /*3620*/ 	.word	0x00000005
        /*3624*/ 	.word	0x00000058
        /*3628*/ 	.short	0x010a
        /*362a*/ 	.byte	0x3f
	.zero		1


	//   ....[142]....
        /*362c*/ 	.word	0x00017ee0
        /*3630*/ 	.word	0x00000005
        /*3634*/ 	.word	0x00000060
        /*3638*/ 	.short	0x010a
        /*363a*/ 	.byte	0x3f
	.zero		1


	//   ....[143]....
        /*363c*/ 	.word	0x00017f40
        /*3640*/ 	.word	0x00000005
        /*3644*/ 	.word	0x00000068
        /*3648*/ 	.short	0x010a
        /*364a*/ 	.byte	0x3f
	.zero		1


	//   ....[144]....
        /*364c*/ 	.word	0x00017fa0
        /*3650*/ 	.word	0x00000002
        /*3654*/ 	.word	0x00000050
        /*3658*/ 	.short	0x010a
        /*365a*/ 	.byte	0x3f
	.zero		1


	//   ....[145]....
        /*365c*/ 	.word	0x00018000
        /*3660*/ 	.word	0x00000002
        /*3664*/ 	.word	0x00000058
        /*3668*/ 	.short	0x010a
        /*366a*/ 	.byte	0x3f
	.zero		1


	//   ....[146]....
        /*366c*/ 	.word	0x00018060
        /*3670*/ 	.word	0x00000002
        /*3674*/ 	.word	0x00000060
        /*3678*/ 	.short	0x010a
        /*367a*/ 	.byte	0x3f
	.zero		1


	//   ....[147]....
        /*367c*/ 	.word	0x000180c0
        /*3680*/ 	.word	0x00000002
        /*3684*/ 	.word	0x00000068
        /*3688*/ 	.short	0x010a
        /*368a*/ 	.byte	0x3f
	.zero		1


	//   ....[148]....
        /*368c*/ 	.word	0x00018110
        /*3690*/ 	.word	0x00000000
        /*3694*/ 	.word	0x00000050
        /*3698*/ 	.short	0x010a
        /*369a*/ 	.byte	0x3f
	.zero		1


	//   ....[149]....
        /*369c*/ 	.word	0x00018160
        /*36a0*/ 	.word	0x00000000
        /*36a4*/ 	.word	0x00000058
        /*36a8*/ 	.short	0x010a
        /*36aa*/ 	.byte	0x3f
	.zero		1


	//   ....[150]....
        /*36ac*/ 	.word	0x000181b0
        /*36b0*/ 	.word	0x00000000
        /*36b4*/ 	.word	0x00000060
        /*36b8*/ 	.short	0x010a
        /*36ba*/ 	.byte	0x3f
	.zero		1


	//   ....[151]....
        /*36bc*/ 	.word	0x00018280
        /*36c0*/ 	.word	0x0000000d
        /*36c4*/ 	.word	0x00000018
        /*36c8*/ 	.short	0x010a
        /*36ca*/ 	.byte	0x3f
	.zero		1


	//   ....[152]....
        /*36cc*/ 	.word	0x00018350
        /*36d0*/ 	.word	0x00000005
        /*36d4*/ 	.word	0x00000000
        /*36d8*/ 	.short	0x010a
        /*36da*/ 	.byte	0x3f
	.zero		1


	//   ....[153]....
        /*36dc*/ 	.word	0x000183a0
        /*36e0*/ 	.word	0x00000007
        /*36e4*/ 	.word	0x00000000
        /*36e8*/ 	.short	0x010a
        /*36ea*/ 	.byte	0x3f
	.zero		1


	//----- nvinfo : EIATTR_NUM_MBARRIERS
	.align		4
.L_40:
        /*36ec*/ 	.byte	0x03, 0x38
        /*36ee*/ 	.short	0x0010


	//----- nvinfo : EIATTR_EXIT_INSTR_OFFSETS
	.align		4
        /*36f0*/ 	.byte	0x04, 0x1c
        /*36f2*/ 	.short	(.L_42 - .L_41)


	//   ....[0]....
.L_41:
        /*36f4*/ 	.word	0x000174e0


	//----- nvinfo : EIATTR_MAX_THREADS
	.align		4
.L_42:
        /*36f8*/ 	.byte	0x04, 0x05
        /*36fa*/ 	.short	(.L_44 - .L_43)
.L_43:
        /*36fc*/ 	.word	0x00000180
        /*3700*/ 	.word	0x00000001
        /*3704*/ 	.word	0x00000001


	//----- nvinfo : EIATTR_CRS_STACK_SIZE
	.align		4
.L_44:
        /*3708*/ 	.byte	0x04, 0x1e
        /*370a*/ 	.short	(.L_46 - .L_45)
.L_45:
        /*370c*/ 	.word	0x00000000


	//----- nvinfo : EIATTR_CBANK_PARAM_SIZE
	.align		4
.L_46:
        /*3710*/ 	.byte	0x03, 0x19
        /*3712*/ 	.short	0x0770


	//----- nvinfo : EIATTR_PARAM_CBANK
	.align		4
        /*3714*/ 	.byte	0x04, 0x0a
        /*3716*/ 	.short	(.L_48 - .L_47)
	.align		4
.L_47:
        /*3718*/ 	.word	index@(.nv.constant0._ZN7cutlass13device_kernelINS_4gemm6kernel13GemmUniversalIN4cute5tupleIJiiiiEEENS1_10collective13CollectiveMmaINS1_34MainloopSm90TmaGmmaWarpSpecializedILi3ENS5_IJNS4_1CILi2EEENSA_ILi1EEESC_EEENS1_35KernelTmaWarpSpecializedCooperativeEEENS5_IJNSA_ILi256EEESG_NSA_ILi64EEEEEENS_10bfloat16_tENS5_IJlSC_lEEESJ_SK_NS4_8TiledMMAINS4_8MMA_AtomIJNS4_4SM904GMMA28MMA_64x256x16_F32BF16BF16_SSILNSO_5MajorE0ELSQ_0ELNSO_7ScaleInE1ELSR_1EEEEEENS4_6LayoutISD_NS5_IJSC_NSA_ILi0EEESV_EEEEENS5_IJNS4_10UnderscoreESY_SY_EEEEENS4_13SM90_TMA_LOADENS4_14ComposedLayoutINS4_7SwizzleILi3ELi4ELi3EEENS4_18smem_ptr_flag_bitsILi16EEENSU_INS5_IJNSA_ILi8EEESH_EEENS5_IJSH_SC_EEEEEEEvNS4_8identityENS4_23SM90_TMA_LOAD_MULTICASTES1B_vS1C_EENS_8epilogue10collective18CollectiveEpilogueINS1F_22Sm90TmaWarpSpecializedILi4ELi2ELi16ELb1ELb0EEEJSI_NS5_IJNSA_ILi128EEENSA_ILi32EEEEEESJ_SK_SJ_SK_NS1F_6fusion15FusionCallbacksIS1J_NS1N_23LinCombPerRowBiasEltActINS1F_6thread4ReLuESJ_fSJ_SJ_fLi8ELNS_15FloatRoundStyleE2EEESI_S1M_JEEES11_NS12_INS13_ILi2ELi4ELi3EEES16_NSU_INS5_IJS17_S1L_EEENS5_IJS1L_SC_EEEEEEENS4_17SM75_U32x4_LDSM_NENS4_14SM90_TMA_STOREES1Z_NS4_17SM90_U32x4_STSM_NENS4_9Copy_AtomIJS22_NS_6half_tEEEEvEEEvvEEEEvNT_6ParamsE)
        /*371c*/ 	.short	0x0210
        /*371e*/ 	.short	0x0770


	//----- nvinfo : EIATTR_SW_WAR
	.align		4
.L_48:
        /*3720*/ 	.byte	0x04, 0x36
        /*3722*/ 	.short	(.L_50 - .L_49)
.L_49:
        /*3724*/ 	.word	0x00000008
.L_50:


//--------------------- .nv.callgraph             --------------------------
	.section	.nv.callgraph,"",@"SHT_CUDA_CALLGRAPH"
	.align	4
	.sectionentsize	8
	.align		4
        /*0000*/ 	.word	0x00000000
	.align		4
        /*0004*/ 	.word	0xffffffff
	.align		4
        /*0008*/ 	.word	index@(_ZN7cutlass13device_kernelINS_4gemm6kernel13GemmUniversalIN4cute5tupleIJiiiiEEENS1_10collective13CollectiveMmaINS1_34MainloopSm90TmaGmmaWarpSpecializedILi3ENS5_IJNS4_1CILi2EEENSA_ILi1EEESC_EEENS1_35KernelTmaWarpSpecializedCooperativeEEENS5_IJNSA_ILi256EEESG_NSA_ILi64EEEEEENS_10bfloat16_tENS5_IJlSC_lEEESJ_SK_NS4_8TiledMMAINS4_8MMA_AtomIJNS4_4SM904GMMA28MMA_64x256x16_F32BF16BF16_SSILNSO_5MajorE0ELSQ_0ELNSO_7ScaleInE1ELSR_1EEEEEENS4_6LayoutISD_NS5_IJSC_NSA_ILi0EEESV_EEEEENS5_IJNS4_10UnderscoreESY_SY_EEEEENS4_13SM90_TMA_LOADENS4_14ComposedLayoutINS4_7SwizzleILi3ELi4ELi3EEENS4_18smem_ptr_flag_bitsILi16EEENSU_INS5_IJNSA_ILi8EEESH_EEENS5_IJSH_SC_EEEEEEEvNS4_8identityENS4_23SM90_TMA_LOAD_MULTICASTES1B_vS1C_EENS_8epilogue10collective18CollectiveEpilogueINS1F_22Sm90TmaWarpSpecializedILi4ELi2ELi16ELb1ELb0EEEJSI_NS5_IJNSA_ILi128EEENSA_ILi32EEEEEESJ_SK_SJ_SK_NS1F_6fusion15FusionCallbacksIS1J_NS1N_23LinCombPerRowBiasEltActINS1F_6thread4ReLuESJ_fSJ_SJ_fLi8ELNS_15FloatRoundStyleE2EEESI_S1M_JEEES11_NS12_INS13_ILi2ELi4ELi3EEES16_NSU_INS5_IJS17_S1L_EEENS5_IJS1L_SC_EEEEEEENS4_17SM75_U32x4_LDSM_NENS4_14SM90_TMA_STOREES1Z_NS4_17SM90_U32x4_STSM_NENS4_9Copy_AtomIJS22_NS_6half_tEEEEvEEEvvEEEEvNT_6ParamsE)
	.align		4
        /*000c*/ 	.word	index@(__assertfail)
	.align		4
        /*0010*/ 	.word	0x00000000
	.align		4
        /*0014*/ 	.word	0xfffffffe
	.align		4
        /*0018*/ 	.word	0x00000000
	.align		4
        /*001c*/ 	.word	0xfffffffd
	.align		4
        /*0020*/ 	.word	0x00000000
	.align		4
        /*0024*/ 	.word	0xfffffffc


//--------------------- .nv.constant4             --------------------------
	.section	.nv.constant4,"a",@progbits
	.align	8
	.align		8
.nv.constant4:
        /*0000*/ 	.dword	__assertfail
	.align		8
        /*0008*/ 	.dword	__unnamed_1
	.align		8
        /*0010*/ 	.dword	__unnamed_2
	.align		8
        /*0018*/ 	.dword	_ZN39_INTERNAL_06193b5f_4_k_cu_0daa26fc_38304cuda3std3__45__cpo5beginE
	.align		8
        /*0020*/ 	.dword	_ZN39_INTERNAL_06193b5f_4_k_cu_0daa26fc_38304cuda3std3__45__cpo3endE
	.align		8
        /*0028*/ 	.dword	_ZN39_INTERNAL_06193b5f_4_k_cu_0daa26fc_38304cuda3std3__45__cpo6cbeginE
	.align		8
        /*0030*/ 	.dword	_ZN39_INTERNAL_06193b5f_4_k_cu_0daa26fc_38304cuda3std3__45__cpo4cendE
	.align		8
        /*0038*/ 	.dword	_ZN39_INTERNAL_06193b5f_4_k_cu_0daa26fc_38304cuda3std3__441_GLOBAL__N__06193b5f_4_k_cu_0daa26fc_38306ignoreE
	.align		8
        /*0040*/ 	.dword	_ZN39_INTERNAL_06193b5f_4_k_cu_0daa26fc_38304cuda3std3__419piecewise_constructE
	.align		8
        /*0048*/ 	.dword	_ZN39_INTERNAL_06193b5f_4_k_cu_0daa26fc_38304cuda3std3__48in_placeE
	.align		8
        /*0050*/ 	.dword	_ZN39_INTERNAL_06193b5f_4_k_cu_0daa26fc_38304cuda3std6ranges3__45__cpo4swapE
	.align		8
        /*0058*/ 	.dword	_ZN39_INTERNAL_06193b5f_4_k_cu_0daa26fc_38304cuda3std6ranges3__45__cpo9iter_moveE
	.align		8
        /*0060*/ 	.dword	_ZN39_INTERNAL_06193b5f_4_k_cu_0daa26fc_38304cute7productE
	.align		8
        /*0068*/ 	.dword	_ZN39_INTERNAL_06193b5f_4_k_cu_0daa26fc_38304cute1_E
	.align		8
        /*0070*/ 	.dword	$str$22
	.align		8
        /*0078*/ 	.dword	$str$23
	.align		8
        /*0080*/ 	.dword	$str$26
	.align		8
        /*0088*/ 	.dword	$str$27


//--------------------- .text._ZN7cutlass13device_kernelINS_4gemm6kernel13GemmUniversalIN4cute5tupleIJiiiiEEENS1_10collective13CollectiveMmaINS1_34MainloopSm90TmaGmmaWarpSpecializedILi3ENS5_IJNS4_1CILi2EEENSA_ILi1EEESC_EEENS1_35KernelTmaWarpSpecializedCooperativeEEENS5_IJNSA_ILi256EEESG_NSA_ILi64EEEEEENS_10bfloat16_tENS5_IJlSC_lEEESJ_SK_NS4_8TiledMMAINS4_8MMA_AtomIJNS4_4SM904GMMA28MMA_64x256x16_F32BF16BF16_SSILNSO_5MajorE0ELSQ_0ELNSO_7ScaleInE1ELSR_1EEEEEENS4_6LayoutISD_NS5_IJSC_NSA_ILi0EEESV_EEEEENS5_IJNS4_10UnderscoreESY_SY_EEEEENS4_13SM90_TMA_LOADENS4_14ComposedLayoutINS4_7SwizzleILi3ELi4ELi3EEENS4_18smem_ptr_flag_bitsILi16EEENSU_INS5_IJNSA_ILi8EEESH_EEENS5_IJSH_SC_EEEEEEEvNS4_8identityENS4_23SM90_TMA_LOAD_MULTICASTES1B_vS1C_EENS_8epilogue10collective18CollectiveEpilogueINS1F_22Sm90TmaWarpSpecializedILi4ELi2ELi16ELb1ELb0EEEJSI_NS5_IJNSA_ILi128EEENSA_ILi32EEEEEESJ_SK_SJ_SK_NS1F_6fusion15FusionCallbacksIS1J_NS1N_23LinCombPerRowBiasEltActINS1F_6thread4ReLuESJ_fSJ_SJ_fLi8ELNS_15FloatRoundStyleE2EEESI_S1M_JEEES11_NS12_INS13_ILi2ELi4ELi3EEES16_NSU_INS5_IJS17_S1L_EEENS5_IJS1L_SC_EEEEEEENS4_17SM75_U32x4_LDSM_NENS4_14SM90_TMA_STOREES1Z_NS4_17SM90_U32x4_STSM_NENS4_9Copy_AtomIJS22_NS_6half_tEEEEvEEEvvEEEEvNT_6ParamsE --------------------------
	.section	.text._ZN7cutlass13device_kernelINS_4gemm6kernel13GemmUniversalIN4cute5tupleIJiiiiEEENS1_10collective13CollectiveMmaINS1_34MainloopSm90TmaGmmaWarpSpecializedILi3ENS5_IJNS4_1CILi2EEENSA_ILi1EEESC_EEENS1_35KernelTmaWarpSpecializedCooperativeEEENS5_IJNSA_ILi256EEESG_NSA_ILi64EEEEEENS_10bfloat16_tENS5_IJlSC_lEEESJ_SK_NS4_8TiledMMAINS4_8MMA_AtomIJNS4_4SM904GMMA28MMA_64x256x16_F32BF16BF16_SSILNSO_5MajorE0ELSQ_0ELNSO_7ScaleInE1ELSR_1EEEEEENS4_6LayoutISD_NS5_IJSC_NSA_ILi0EEESV_EEEEENS5_IJNS4_10UnderscoreESY_SY_EEEEENS4_13SM90_TMA_LOADENS4_14ComposedLayoutINS4_7SwizzleILi3ELi4ELi3EEENS4_18smem_ptr_flag_bitsILi16EEENSU_INS5_IJNSA_ILi8EEESH_EEENS5_IJSH_SC_EEEEEEEvNS4_8identityENS4_23SM90_TMA_LOAD_MULTICASTES1B_vS1C_EENS_8epilogue10collective18CollectiveEpilogueINS1F_22Sm90TmaWarpSpecializedILi4ELi2ELi16ELb1ELb0EEEJSI_NS5_IJNSA_ILi128EEENSA_ILi32EEEEEESJ_SK_SJ_SK_NS1F_6fusion15FusionCallbacksIS1J_NS1N_23LinCombPerRowBiasEltActINS1F_6thread4ReLuESJ_fSJ_SJ_fLi8ELNS_15FloatRoundStyleE2EEESI_S1M_JEEES11_NS12_INS13_ILi2ELi4ELi3EEES16_NSU_INS5_IJS17_S1L_EEENS5_IJS1L_SC_EEEEEEENS4_17SM75_U32x4_LDSM_NENS4_14SM90_TMA_STOREES1Z_NS4_17SM90_U32x4_STSM_NENS4_9Copy_AtomIJS22_NS_6half_tEEEEvEEEvvEEEEvNT_6ParamsE,"ax",@progbits
	.align	128
.text._ZN7cutlass13device_kernelINS_4gemm6kernel13GemmUniversalIN4cute5tupleIJiiiiEEENS1_10collective13CollectiveMmaINS1_34MainloopSm90TmaGmmaWarpSpecializedILi3ENS5_IJNS4_1CILi2EEENSA_ILi1EEESC_EEENS1_35KernelTmaWarpSpecializedCooperativeEEENS5_IJNSA_ILi256EEESG_NSA_ILi64EEEEEENS_10bfloat16_tENS5_IJlSC_lEEESJ_SK_NS4_8TiledMMAINS4_8MMA_AtomIJNS4_4SM904GMMA28MMA_64x256x16_F32BF16BF16_SSILNSO_5MajorE0ELSQ_0ELNSO_7ScaleInE1ELSR_1EEEEEENS4_6LayoutISD_NS5_IJSC_NSA_ILi0EEESV_EEEEENS5_IJNS4_10UnderscoreESY_SY_EEEEENS4_13SM90_TMA_LOADENS4_14ComposedLayoutINS4_7SwizzleILi3ELi4ELi3EEENS4_18smem_ptr_flag_bitsILi16EEENSU_INS5_IJNSA_ILi8EEESH_EEENS5_IJSH_SC_EEEEEEEvNS4_8identityENS4_23SM90_TMA_LOAD_MULTICASTES1B_vS1C_EENS_8epilogue10collective18CollectiveEpilogueINS1F_22Sm90TmaWarpSpecializedILi4ELi2ELi16ELb1ELb0EEEJSI_NS5_IJNSA_ILi128EEENSA_ILi32EEEEEESJ_SK_SJ_SK_NS1F_6fusion15FusionCallbacksIS1J_NS1N_23LinCombPerRowBiasEltActINS1F_6thread4ReLuESJ_fSJ_SJ_fLi8ELNS_15FloatRoundStyleE2EEESI_S1M_JEEES11_NS12_INS13_ILi2ELi4ELi3EEES16_NSU_INS5_IJS17_S1L_EEENS5_IJS1L_SC_EEEEEEENS4_17SM75_U32x4_LDSM_NENS4_14SM90_TMA_STOREES1Z_NS4_17SM90_U32x4_STSM_NENS4_9Copy_AtomIJS22_NS_6half_tEEEEvEEEvvEEEEvNT_6ParamsE:
        .type           _ZN7cutlass13device_kernelINS_4gemm6kernel13GemmUniversalIN4cute5tupleIJiiiiEEENS1_10collective13CollectiveMmaINS1_34MainloopSm90TmaGmmaWarpSpecializedILi3ENS5_IJNS4_1CILi2EEENSA_ILi1EEESC_EEENS1_35KernelTmaWarpSpecializedCooperativeEEENS5_IJNSA_ILi256EEESG_NSA_ILi64EEEEEENS_10bfloat16_tENS5_IJlSC_lEEESJ_SK_NS4_8TiledMMAINS4_8MMA_AtomIJNS4_4SM904GMMA28MMA_64x256x16_F32BF16BF16_SSILNSO_5MajorE0ELSQ_0ELNSO_7ScaleInE1ELSR_1EEEEEENS4_6LayoutISD_NS5_IJSC_NSA_ILi0EEESV_EEEEENS5_IJNS4_10UnderscoreESY_SY_EEEEENS4_13SM90_TMA_LOADENS4_14ComposedLayoutINS4_7SwizzleILi3ELi4ELi3EEENS4_18smem_ptr_flag_bitsILi16EEENSU_INS5_IJNSA_ILi8EEESH_EEENS5_IJSH_SC_EEEEEEEvNS4_8identityENS4_23SM90_TMA_LOAD_MULTICASTES1B_vS1C_EENS_8epilogue10collective18CollectiveEpilogueINS1F_22Sm90TmaWarpSpecializedILi4ELi2ELi16ELb1ELb0EEEJSI_NS5_IJNSA_ILi128EEENSA_ILi32EEEEEESJ_SK_SJ_SK_NS1F_6fusion15FusionCallbacksIS1J_NS1N_23LinCombPerRowBiasEltActINS1F_6thread4ReLuESJ_fSJ_SJ_fLi8ELNS_15FloatRoundStyleE2EEESI_S1M_JEEES11_NS12_INS13_ILi2ELi4ELi3EEES16_NSU_INS5_IJS17_S1L_EEENS5_IJS1L_SC_EEEEEEENS4_17SM75_U32x4_LDSM_NENS4_14SM90_TMA_STOREES1Z_NS4_17SM90_U32x4_STSM_NENS4_9Copy_AtomIJS22_NS_6half_tEEEEvEEEvvEEEEvNT_6ParamsE,@function
        .size           _ZN7cutlass13device_kernelINS_4gemm6kernel13GemmUniversalIN4cute5tupleIJiiiiEEENS1_10collective13CollectiveMmaINS1_34MainloopSm90TmaGmmaWarpSpecializedILi3ENS5_IJNS4_1CILi2EEENSA_ILi1EEESC_EEENS1_35KernelTmaWarpSpecializedCooperativeEEENS5_IJNSA_ILi256EEESG_NSA_ILi64EEEEEENS_10bfloat16_tENS5_IJlSC_lEEESJ_SK_NS4_8TiledMMAINS4_8MMA_AtomIJNS4_4SM904GMMA28MMA_64x256x16_F32BF16BF16_SSILNSO_5MajorE0ELSQ_0ELNSO_7ScaleInE1ELSR_1EEEEEENS4_6LayoutISD_NS5_IJSC_NSA_ILi0EEESV_EEEEENS5_IJNS4_10UnderscoreESY_SY_EEEEENS4_13SM90_TMA_LOADENS4_14ComposedLayoutINS4_7SwizzleILi3ELi4ELi3EEENS4_18smem_ptr_flag_bitsILi16EEENSU_INS5_IJNSA_ILi8EEESH_EEENS5_IJSH_SC_EEEEEEEvNS4_8identityENS4_23SM90_TMA_LOAD_MULTICASTES1B_vS1C_EENS_8epilogue10collective18CollectiveEpilogueINS1F_22Sm90TmaWarpSpecializedILi4ELi2ELi16ELb1ELb0EEEJSI_NS5_IJNSA_ILi128EEENSA_ILi32EEEEEESJ_SK_SJ_SK_NS1F_6fusion15FusionCallbacksIS1J_NS1N_23LinCombPerRowBiasEltActINS1F_6thread4ReLuESJ_fSJ_SJ_fLi8ELNS_15FloatRoundStyleE2EEESI_S1M_JEEES11_NS12_INS13_ILi2ELi4ELi3EEES16_NSU_INS5_IJS17_S1L_EEENS5_IJS1L_SC_EEEEEEENS4_17SM75_U32x4_LDSM_NENS4_14SM90_TMA_STOREES1Z_NS4_17SM90_U32x4_STSM_NENS4_9Copy_AtomIJS22_NS_6half_tEEEEvEEEvvEEEEvNT_6ParamsE,(.L_x_419 - _ZN7cutlass13device_kernelINS_4gemm6kernel13GemmUniversalIN4cute5tupleIJiiiiEEENS1_10collective13CollectiveMmaINS1_34MainloopSm90TmaGmmaWarpSpecializedILi3ENS5_IJNS4_1CILi2EEENSA_ILi1EEESC_EEENS1_35KernelTmaWarpSpecializedCooperativeEEENS5_IJNSA_ILi256EEESG_NSA_ILi64EEEEEENS_10bfloat16_tENS5_IJlSC_lEEESJ_SK_NS4_8TiledMMAINS4_8MMA_AtomIJNS4_4SM904GMMA28MMA_64x256x16_F32BF16BF16_SSILNSO_5MajorE0ELSQ_0ELNSO_7ScaleInE1ELSR_1EEEEEENS4_6LayoutISD_NS5_IJSC_NSA_ILi0EEESV_EEEEENS5_IJNS4_10UnderscoreESY_SY_EEEEENS4_13SM90_TMA_LOADENS4_14ComposedLayoutINS4_7SwizzleILi3ELi4ELi3EEENS4_18smem_ptr_flag_bitsILi16EEENSU_INS5_IJNSA_ILi8EEESH_EEENS5_IJSH_SC_EEEEEEEvNS4_8identityENS4_23SM90_TMA_LOAD_MULTICASTES1B_vS1C_EENS_8epilogue10collective18CollectiveEpilogueINS1F_22Sm90TmaWarpSpecializedILi4ELi2ELi16ELb1ELb0EEEJSI_NS5_IJNSA_ILi128EEENSA_ILi32EEEEEESJ_SK_SJ_SK_NS1F_6fusion15FusionCallbacksIS1J_NS1N_23LinCombPerRowBiasEltActINS1F_6thread4ReLuESJ_fSJ_SJ_fLi8ELNS_15FloatRoundStyleE2EEESI_S1M_JEEES11_NS12_INS13_ILi2ELi4ELi3EEES16_NSU_INS5_IJS17_S1L_EEENS5_IJS1L_SC_EEEEEEENS4_17SM75_U32x4_LDSM_NENS4_14SM90_TMA_STOREES1Z_NS4_17SM90_U32x4_STSM_NENS4_9Copy_AtomIJS22_NS_6half_tEEEEvEEEvvEEEEvNT_6ParamsE)
        .other          _ZN7cutlass13device_kernelINS_4gemm6kernel13GemmUniversalIN4cute5tupleIJiiiiEEENS1_10collective13CollectiveMmaINS1_34MainloopSm90TmaGmmaWarpSpecializedILi3ENS5_IJNS4_1CILi2EEENSA_ILi1EEESC_EEENS1_35KernelTmaWarpSpecializedCooperativeEEENS5_IJNSA_ILi256EEESG_NSA_ILi64EEEEEENS_10bfloat16_tENS5_IJlSC_lEEESJ_SK_NS4_8TiledMMAINS4_8MMA_AtomIJNS4_4SM904GMMA28MMA_64x256x16_F32BF16BF16_SSILNSO_5MajorE0ELSQ_0ELNSO_7ScaleInE1ELSR_1EEEEEENS4_6LayoutISD_NS5_IJSC_NSA_ILi0EEESV_EEEEENS5_IJNS4_10UnderscoreESY_SY_EEEEENS4_13SM90_TMA_LOADENS4_14ComposedLayoutINS4_7SwizzleILi3ELi4ELi3EEENS4_18smem_ptr_flag_bitsILi16EEENSU_INS5_IJNSA_ILi8EEESH_EEENS5_IJSH_SC_EEEEEEEvNS4_8identityENS4_23SM90_TMA_LOAD_MULTICASTES1B_vS1C_EENS_8epilogue10collective18CollectiveEpilogueINS1F_22Sm90TmaWarpSpecializedILi4ELi2ELi16ELb1ELb0EEEJSI_NS5_IJNSA_ILi128EEENSA_ILi32EEEEEESJ_SK_SJ_SK_NS1F_6fusion15FusionCallbacksIS1J_NS1N_23LinCombPerRowBiasEltActINS1F_6thread4ReLuESJ_fSJ_SJ_fLi8ELNS_15FloatRoundStyleE2EEESI_S1M_JEEES11_NS12_INS13_ILi2ELi4ELi3EEES16_NSU_INS5_IJS17_S1L_EEENS5_IJS1L_SC_EEEEEEENS4_17SM75_U32x4_LDSM_NENS4_14SM90_TMA_STOREES1Z_NS4_17SM90_U32x4_STSM_NENS4_9Copy_AtomIJS22_NS_6half_tEEEEvEEEvvEEEEvNT_6ParamsE,@"STO_CUDA_ENTRY STV_DEFAULT"
_ZN7cutlass13device_kernelINS_4gemm6kernel13GemmUniversalIN4cute5tupleIJiiiiEEENS1_10collective13CollectiveMmaINS1_34MainloopSm90TmaGmmaWarpSpecializedILi3ENS5_IJNS4_1CILi2EEENSA_ILi1EEESC_EEENS1_35KernelTmaWarpSpecializedCooperativeEEENS5_IJNSA_ILi256EEESG_NSA_ILi64EEEEEENS_10bfloat16_tENS5_IJlSC_lEEESJ_SK_NS4_8TiledMMAINS4_8MMA_AtomIJNS4_4SM904GMMA28MMA_64x256x16_F32BF16BF16_SSILNSO_5MajorE0ELSQ_0ELNSO_7ScaleInE1ELSR_1EEEEEENS4_6LayoutISD_NS5_IJSC_NSA_ILi0EEESV_EEEEENS5_IJNS4_10UnderscoreESY_SY_EEEEENS4_13SM90_TMA_LOADENS4_14ComposedLayoutINS4_7SwizzleILi3ELi4ELi3EEENS4_18smem_ptr_flag_bitsILi16EEENSU_INS5_IJNSA_ILi8EEESH_EEENS5_IJSH_SC_EEEEEEEvNS4_8identityENS4_23SM90_TMA_LOAD_MULTICASTES1B_vS1C_EENS_8epilogue10collective18CollectiveEpilogueINS1F_22Sm90TmaWarpSpecializedILi4ELi2ELi16ELb1ELb0EEEJSI_NS5_IJNSA_ILi128EEENSA_ILi32EEEEEESJ_SK_SJ_SK_NS1F_6fusion15FusionCallbacksIS1J_NS1N_23LinCombPerRowBiasEltActINS1F_6thread4ReLuESJ_fSJ_SJ_fLi8ELNS_15FloatRoundStyleE2EEESI_S1M_JEEES11_NS12_INS13_ILi2ELi4ELi3EEES16_NSU_INS5_IJS17_S1L_EEENS5_IJS1L_SC_EEEEEEENS4_17SM75_U32x4_LDSM_NENS4_14SM90_TMA_STOREES1Z_NS4_17SM90_U32x4_STSM_NENS4_9Copy_AtomIJS22_NS_6half_tEEEEvEEEvvEEEEvNT_6ParamsE:
[----:B------:R-:W1:Y:S02]  /*0000*/  LDC R1, c[0x0][0x28] ;  /* 0x00000a00ff017b82 */ /* 0x000e640000000800 */
[----:B-1----:R-:W-:Y:S01]  /*0010*/  IADD3 R1, R1, -0x7e0, RZ ;  /* 0xfffff82001017810 */ /* 0x002fe20007ffe0ff */
[----:B------:R-:W1:Y:S05]  /*0020*/  S2R R9, SR_TID.X ;  /* 0x0000000000097919 */ /* 0x000e6a0000002100 */
[----:B------:R-:W2:Y:S01]  /*0030*/  LDC.64 R6, c[0x0][0x588] ;  /* 0x00016200ff067b82 */ /* 0x000ea20000000a00 */
[----:B------:R-:W-:Y:S01]  /*0040*/  ELECT P0, URZ, PT ;  /* 0x00000000003f782f */ /* 0x000fe20003800000 */
[----:B------:R-:W-:Y:S01]  /*0050*/  BSSY B0, `(.L_x_0) ;  /* 0x0000016000007945 */ /* 0x000fe20003800000 */
[----:B-1----:R-:W-:-:S02]  /*0060*/  SHF.R.U32.HI R8, RZ, 0x5, R9 ;  /* 0x00000005ff087819 */ /* 0x002fc40000011609 */
[----:B------:R-:W-:-:S03]  /*0070*/  SHF.R.U32.HI R2, RZ, 0x7, R9 ;  /* 0x00000007ff027819 */ /* 0x000fc60000011609 */
[----:B------:R-:W1:Y:S04]  /*0080*/  SHFL.IDX PT, R0, R8, RZ, 0x1f ;  /* 0x00001fff08007589 */ /* 0x000e6800000e0000 */
[----:B------:R3:W4:Y:S01]  /*0090*/  SHFL.IDX PT, R5, R2, RZ, 0x1f ;  /* 0x00001fff02057589 */ /* 0x00072200000e0000 */
[----:B-1----:R-:W-:Y:S02]  /*00a0*/  ISETP.NE.OR P0, PT, R0, RZ, !P0 ;  /* 0x000000ff0000720c */ /* 0x002fe40004705670 */
[----:B------:R-:W-:-:S11]  /*00b0*/  SHF.R.S32.HI R3, RZ, 0x1f, R0 ;  /* 0x0000001fff037819 */ /* 0x000fd60000011400 */
[----:B--234-:R-:W-:Y:S05]  /*00c0*/  @P0 BRA `(.L_x_1) ;  /* 0x0000000000380947 */ /* 0x01cfea0003800000 */
[----:B------:R-:W-:Y:S02]  /*00d0*/  ULDC.64 UR4, c[0x0][0x198] ;  /* 0x0000660000047ab9 */ /* 0x000fe40000000a00 */
[----:B------:R-:W-:Y:S02]  /*00e0*/  UIADD3 UR6, UP0, UR4, 0xf0, URZ ;  /* 0x000000f004067890 */ /* 0x000fe4000ff1e03f */
[----:B------:R-:W-:Y:S02]  /*00f0*/  UIADD3 UR8, UP1, UR4, 0x1f0, URZ ;  /* 0x000001f004087890 */ /* 0x000fe4000ff3e03f */
[----:B------:R-:W-:Y:S02]  /*0100*/  UIADD3 UR10, UP2, UR4, 0x3f0, URZ ;  /* 0x000003f0040a7890 */ /* 0x000fe4000ff5e03f */
[----:B------:R-:W-:Y:S02]  /*0110*/  UIADD3 UR4, UP3, UR4, 0x4f0, URZ ;  /* 0x000004f004047890 */ /* 0x000fe4000ff7e03f */
[----:B------:R-:W-:-:S02]  /*0120*/  UIADD3.X UR7, URZ, UR5, URZ, UP0, !UPT ;  /* 0x000000053f077290 */ /* 0x000fc400087fe43f */
[----:B------:R-:W-:Y:S02]  /*0130*/  UIADD3.X UR9, URZ, UR5, URZ, UP1, !UPT ;  /* 0x000000053f097290 */ /* 0x000fe40008ffe43f */
[----:B------:R-:W-:Y:S02]  /*0140*/  UIADD3.X UR11, URZ, UR5, URZ, UP2, !UPT ;  /* 0x000000053f0b7290 */ /* 0x000fe400097fe43f */
[----:B------:R-:W-:-:S03]  /*0150*/  UIADD3.X UR5, URZ, UR5, URZ, UP3, !UPT ;  /* 0x000000053f057290 */ /* 0x000fc60009ffe43f */
[----:B------:R1:W-:Y:S02]  /*0160*/  UTMACCTL.PF [UR6] ;  /* 0x00000000060079b9 */ /* 0x0003e40008040000 */
[----:B------:R1:W-:Y:S02]  /*0170*/  UTMACCTL.PF [UR8] ;  /* 0x00000000080079b9 */ /* 0x0003e40008040000 */
[----:B------:R1:W-:Y:S02]  /*0180*/  UTMACCTL.PF [UR10] ;  /* 0x000000000a0079b9 */ /* 0x0003e40008040000 */
[----:B------:R1:W-:Y:S02]  /*0190*/  UTMACCTL.PF [UR4] ;  /* 0x00000000040079b9 */ /* 0x0003e40008040000 */
[----:B-1----:R-:W-:Y:S01]  /*01a0*/  NOP ;  /* 0x0000000000007918 */ /* 0x002fe20000000000 */
.L_x_1:
[----:B------:R-:W-:Y:S05]  /*01b0*/  BSYNC B0 ;  /* 0x0000000000007941 */ /* 0x000fea0003800000 */
.L_x_0:
[----:B------:R-:W-:Y:S01]  /*01c0*/  ULDC.64 UR4, c[0x0][0x590] ;  /* 0x0001640000047ab9 */ /* 0x000fe20000000a00 */
[----:B------:R-:W-:Y:S01]  /*01d0*/  LEA.HI R3, R3, R0, RZ, 0x2 ;  /* 0x0000000003037211 */ /* 0x000fe200078f10ff */
[----:B------:R-:W-:Y:S01]  /*01e0*/  ULDC.64 UR54, c[0x0][0x208] ;  /* 0x0000820000367ab9 */ /* 0x000fe20000000a00 */
[----:B------:R-:W-:Y:S02]  /*01f0*/  ISETP.NE.U32.AND P2, PT, RZ, UR4, PT ;  /* 0x00000004ff007c0c */ /* 0x000fe4000bf45070 */
[----:B------:R-:W-:Y:S02]  /*0200*/  LOP3.LUT R3, R3, 0xfffffffc, RZ, 0xc0, !PT ;  /* 0xfffffffc03037812 */ /* 0x000fe400078ec0ff */
[----:B------:R-:W-:Y:S02]  /*0210*/  ISETP.NE.AND.EX P3, PT, RZ, UR5, PT, P2 ;  /* 0x00000005ff007c0c */ /* 0x000fe4000bf65320 */
[----:B------:R-:W-:Y:S01]  /*0220*/  PRMT R4, RZ, 0x7610, R4 ;  /* 0x00007610ff047816 */ /* 0x000fe20000000004 */
[----:B------:R-:W-:Y:S01]  /*0230*/  IMAD.IADD R0, R0, 0x1, -R3 ;  /* 0x0000000100007824 */ /* 0x000fe200078e0a03 */
[----:B------:R-:W-:Y:S01]  /*0240*/  MOV R2, R6 ;  /* 0x0000000600027202 */ /* 0x000fe20000000f00 */
[----:B------:R-:W-:-:S08]  /*0250*/  IMAD.MOV.U32 R3, RZ, RZ, R7 ;  /* 0x000000ffff037224 */ /* 0x000fd000078e0007 */
[----:B------:R-:W-:Y:S05]  /*0260*/  @P3 BRA `(.L_x_2) ;  /* 0x0000000000303947 */ /* 0x000fea0003800000 */
[----:B------:R-:W-:Y:S02]  /*0270*/  ULDC.64 UR6, c[0x0][0x588] ;  /* 0x0001620000067ab9 */ /* 0x000fe40000000a00 */
[----:B------:R-:W-:-:S04]  /*0280*/  ISETP.NE.U32.AND P0, PT, RZ, UR6, PT ;  /* 0x00000006ff007c0c */ /* 0x000fc8000bf05070 */
[----:B------:R-:W-:-:S13]  /*0290*/  ISETP.NE.AND.EX P0, PT, RZ, UR7, PT, P0 ;  /* 0x00000007ff007c0c */ /* 0x000fda000bf05300 */
[----:B------:R-:W-:Y:S05]  /*02a0*/  @!P0 BRA `(.L_x_3) ;  /* 0x0000000000108947 */ /* 0x000fea0003800000 */
[----:B------:R-:W2:Y:S02]  /*02b0*/  LDG.E R4, desc[UR54][R2.64] ;  /* 0x0000003602047981 */ /* 0x000ea4000c1e1900 */
[----:B--2---:R-:W-:Y:S02]  /*02c0*/  FSETP.NEU.AND P1, PT, R4, RZ, PT ;  /* 0x000000ff0400720b */ /* 0x004fe40003f2d000 */
[----:B------:R-:W-:Y:S01]  /*02d0*/  MOV R4, 0x1 ;  /* 0x0000000100047802 */ /* 0x000fe20000000f00 */
[----:B------:R-:W-:Y:S10]  /*02e0*/  BRA `(.L_x_2) ;  /* 0x0000000000107947 */ /* 0x000ff40003800000 */
.L_x_3:
[----:B------:R-:W-:Y:S01]  /*02f0*/  ULDC UR6, c[0x0][0x580] ;  /* 0x0001600000067ab9 */ /* 0x000fe20000000800 */
[----:B------:R-:W-:Y:S01]  /*0300*/  IMAD.MOV.U32 R4, RZ, RZ, 0x1 ;  /* 0x00000001ff047424 */ /* 0x000fe200078e00ff */
[----:B------:R-:W-:Y:S02]  /*0310*/  FSETP.NEU.AND P1, PT, RZ, UR6, PT ;  /* 0x00000006ff007c0b */ /* 0x000fe4000bf2d000 */
[----:B------:R-:W-:-:S11]  /*0320*/  CS2R R2, SRZ ;  /* 0x0000000000027805 */ /* 0x000fd6000001ff00 */
.L_x_2:
[----:B------:R-:W-:Y:S02]  /*0330*/  ISETP.NE.U32.AND P4, PT, R2, RZ, PT ;  /* 0x000000ff0200720c */ /* 0x000fe40003f85070 */
[----:B------:R-:W-:Y:S02]  /*0340*/  ISETP.NE.AND.EX P5, PT, RZ, UR5, PT, P2 ;  /* 0x00000005ff007c0c */ /* 0x000fe4000bfa5320 */
[----:B------:R-:W-:Y:S02]  /*0350*/  ISETP.NE.AND.EX P2, PT, R3, RZ, PT, P4 ;  /* 0x000000ff0300720c */ /* 0x000fe40003f45340 */
[----:B------:R-:W-:-:S11]  /*0360*/  PLOP3.LUT P0, PT, PT, PT, PT, 0x8, 0x0 ;  /* 0x000000000000781c */ /* 0x000fd60003f0e170 */
[----:B------:R-:W-:Y:S05]  /*0370*/  @P2 BRA P5, `(.L_x_4) ;  /* 0x0000000000342947 */ /* 0x000fea0002800000 */
[----:B------:R-:W-:-:S04]  /*0380*/  ISETP.NE.U32.AND P0, PT, RZ, UR4, PT ;  /* 0x00000004ff007c0c */ /* 0x000fc8000bf05070 */
[----:B------:R-:W-:-:S13]  /*0390*/  ISETP.NE.AND.EX P0, PT, RZ, UR5, PT, P0 ;  /* 0x00000005ff007c0c */ /* 0x000fda000bf05300 */
[----:B------:R-:W-:Y:S05]  /*03a0*/  @!P0 BRA `(.L_x_5) ;  /* 0x0000000000248947 */ /* 0x000fea0003800000 */
[----:B------:R-:W-:Y:S02]  /*03b0*/  PRMT R4, R4, 0x9910, RZ ;  /* 0x0000991004047816 */ /* 0x000fe400000000ff */
[----:B------:R-:W-:Y:S02]  /*03c0*/  ISETP.NE.U32.AND P0, PT, R2, RZ, PT ;  /* 0x000000ff0200720c */ /* 0x000fe40003f05070 */
[----:B------:R-:W-:Y:S02]  /*03d0*/  ISETP.NE.AND P2, PT, R4, RZ, PT ;  /* 0x000000ff0400720c */ /* 0x000fe40003f45270 */
[----:B------:R-:W-:Y:S02]  /*03e0*/  ISETP.NE.AND.EX P0, PT, R3, RZ, PT, P0 ;  /* 0x000000ff0300720c */ /* 0x000fe40003f05300 */
[----:B------:R-:W-:-:S09]  /*03f0*/  SEL R2, RZ, 0xffffffff, P1 ;  /* 0xffffffffff027807 */ /* 0x000fd20000800000 */
[----:B------:R-:W-:-:S04]  /*0400*/  @!P2 SEL R2, RZ, 0xffffffff, P0 ;  /* 0xffffffffff02a807 */ /* 0x000fc80000000000 */
[----:B------:R-:W-:-:S04]  /*0410*/  LOP3.LUT R2, R2, 0x1, RZ, 0xc0, !PT ;  /* 0x0000000102027812 */ /* 0x000fc800078ec0ff */
[----:B------:R-:W-:Y:S01]  /*0420*/  ISETP.EQ.U32.AND P0, PT, R2, 0x1, PT ;  /* 0x000000010200780c */ /* 0x000fe20003f02070 */
[----:B------:R-:W-:-:S12]  /*0430*/  BRA `(.L_x_4) ;  /* 0x0000000000047947 */ /* 0x000fd80003800000 */
.L_x_5:
[----:B------:R-:W-:-:S13]  /*0440*/  PLOP3.LUT P0, PT, P1, PT, PT, 0x8, 0x0 ;  /* 0x000000000000781c */ /* 0x000fda0000f0e170 */
.L_x_4:
[----:B------:R-:W1:Y:S02]  /*0450*/  SHFL.IDX PT, R2, R8, RZ, 0x1f ;  /* 0x00001fff08027589 */ /* 0x000e6400000e0000 */
[----:B-1----:R-:W-:-:S13]  /*0460*/  ISETP.NE.AND P1, PT, R2, RZ, PT ;  /* 0x000000ff0200720c */ /* 0x002fda0003f25270 */
[----:B------:R-:W-:Y:S05]  /*0470*/  @P1 BRA `(.L_x_6) ;  /* 0x0000000000501947 */ /* 0x000fea0003800000 */
[----:B------:R-:W1:Y:S01]  /*0480*/  S2UR UR8, SR_CgaCtaId ;  /* 0x00000000000879c3 */ /* 0x000e620000008800 */
[----:B------:R-:W-:Y:S01]  /*0490*/  UMOV UR4, 0x400 ;  /* 0x0000040000047882 */ /* 0x000fe20000000000 */
[----:B------:R-:W-:Y:S01]  /*04a0*/  UMOV UR5, 0x1 ;  /* 0x0000000100057882 */ /* 0x000fe20000000000 */
[----:B------:R-:W-:Y:S01]  /*04b0*/  UMOV UR6, 0x4 ;  /* 0x0000000400067882 */ /* 0x000fe20000000000 */
[----:B------:R-:W-:Y:S01]  /*04c0*/  ELECT P1, URZ, PT ;  /* 0x00000000003f782f */ /* 0x000fe20003820000 */
[----:B------:R-:W-:-:S04]  /*04d0*/  UIADD3 UR6, -UR6, 0x100000, URZ ;  /* 0x0010000006067890 */ /* 0x000fc8000fffe13f */
[----:B------:R-:W-:Y:S02]  /*04e0*/  USHF.L.U32 UR7, UR6, 0xb, URZ ;  /* 0x0000000b06077899 */ /* 0x000fe4000800063f */
[----:B------:R-:W-:Y:S02]  /*04f0*/  USHF.L.U32 UR6, UR6, 0x1, URZ ;  /* 0x0000000106067899 */ /* 0x000fe4000800063f */
[----:B-1----:R-:W-:Y:S02]  /*0500*/  ULEA UR8, UR8, UR4, 0x18 ;  /* 0x0000000408087291 */ /* 0x002fe4000f8ec03f */
[----:B------:R-:W-:-:S04]  /*0510*/  UIADD3 UR4, -UR5, 0x100000, URZ ;  /* 0x0010000005047890 */ /* 0x000fc8000fffe13f */
[----:B------:R-:W-:Y:S02]  /*0520*/  USHF.L.U32 UR5, UR4, 0xb, URZ ;  /* 0x0000000b04057899 */ /* 0x000fe4000800063f */
[----:B------:R-:W-:Y:S01]  /*0530*/  USHF.L.U32 UR4, UR4, 0x1, URZ ;  /* 0x0000000104047899 */ /* 0x000fe2000800063f */
[----:B------:R-:W1:Y:S11]  /*0540*/  FENCE.VIEW.ASYNC.S ;  /* 0x00000000000073c6 */ /* 0x000e760000000000 */
[----:B-1----:R1:W2:Y:S01]  /*0550*/  SYNCS.EXCH.64 URZ, [UR8], UR4 ;  /* 0x00000004083f75b2 */ /* 0x0022a20008000100 */
[----:B------:R1:W3:Y:S01]  /*0560*/  SYNCS.EXCH.64 URZ, [UR8+0x18], UR6 ;  /* 0x00001806083f75b2 */ /* 0x0002e20008000100 */
[----:B------:R1:W4:Y:S01]  /*0570*/  SYNCS.EXCH.64 URZ, [UR8+0x8], UR4 ;  /* 0x00000804083f75b2 */ /* 0x0003220008000100 */
[----:B------:R1:W1:Y:S01]  /*0580*/  SYNCS.EXCH.64 URZ, [UR8+0x20], UR6 ;  /* 0x00002006083f75b2 */ /* 0x0002620008000100 */
[----:B------:R1:W1:Y:S01]  /*0590*/  SYNCS.EXCH.64 URZ, [UR8+0x10], UR4 ;  /* 0x00001004083f75b2 */ /* 0x0002620008000100 */
[----:B------:R1:W1:Y:S01]  /*05a0*/  SYNCS.EXCH.64 URZ, [UR8+0x28], UR6 ;  /* 0x00002806083f75b2 */ /* 0x0002620008000100 */
[----:B------:R-:W-:Y:S01]  /*05b0*/  NOP ;  /* 0x0000000000007918 */ /* 0x000fe20000000000 */
.L_x_6:
[----:B------:R-:W5:Y:S01]  /*05c0*/  SHFL.IDX PT, R3, R8, RZ, 0x1f ;  /* 0x00001fff08037589 */ /* 0x000f6200000e0000 */
[----:B------:R-:W1:Y:S01]  /*05d0*/  S2UR UR9, SR_CTAID.X ;  /* 0x00000000000979c3 */ /* 0x000e620000002500 */
[----:B------:R-:W-:Y:S01]  /*05e0*/  NOP ;  /* 0x0000000000007918 */ /* 0x000fe20000000000 */
[----:B-----5:R-:W-:Y:S02]  /*05f0*/  ISETP.NE.AND P1, PT, R3, RZ, PT ;  /* 0x000000ff0300720c */ /* 0x020fe40003f25270 */
[----:B------:R-:W-:-:S04]  /*0600*/  SHF.R.S32.HI R3, RZ, 0x1f, R9 ;  /* 0x0000001fff037819 */ /* 0x000fc80000011409 */
[----:B------:R-:W-:-:S07]  /*0610*/  LEA.HI R3, R3, R9, RZ, 0x7 ;  /* 0x0000000903037211 */ /* 0x000fce00078f38ff */
[----:B-1----:R-:W-:Y:S05]  /*0620*/  @P1 BRA `(.L_x_7) ;  /* 0x0000000000581947 */ /* 0x002fea0003800000 */
[----:B------:R-:W1:Y:S01]  /*0630*/  S2UR UR5, SR_CgaCtaId ;  /* 0x00000000000579c3 */ /* 0x000e620000008800 */
[----:B------:R-:W-:Y:S01]  /*0640*/  UMOV UR4, 0x400 ;  /* 0x0000040000047882 */ /* 0x000fe20000000000 */
[----:B------:R-:W-:Y:S01]  /*0650*/  UMOV UR6, 0x20 ;  /* 0x0000002000067882 */ /* 0x000fe20000000000 */
[----:B------:R-:W-:Y:S01]  /*0660*/  UMOV UR7, 0x100 ;  /* 0x0000010000077882 */ /* 0x000fe20000000000 */
[----:B------:R-:W-:Y:S01]  /*0670*/  ELECT P1, URZ, PT ;  /* 0x00000000003f782f */ /* 0x000fe20003820000 */
[----:B-1----:R-:W-:Y:S02]  /*0680*/  ULEA UR8, UR5, UR4, 0x18 ;  /* 0x0000000405087291 */ /* 0x002fe4000f8ec03f */
[----:B------:R-:W-:-:S04]  /*0690*/  UIADD3 UR4, -UR6, 0x100000, URZ ;  /* 0x0010000006047890 */ /* 0x000fc8000fffe13f */
[----:B------:R-:W-:Y:S02]  /*06a0*/  USHF.L.U32 UR5, UR4, 0xb, URZ ;  /* 0x0000000b04057899 */ /* 0x000fe4000800063f */
[----:B------:R-:W-:Y:S02]  /*06b0*/  USHF.L.U32 UR4, UR4, 0x1, URZ ;  /* 0x0000000104047899 */ /* 0x000fe4000800063f */
[----:B------:R-:W-:-:S04]  /*06c0*/  UIADD3 UR6, -UR7, 0x100000, URZ ;  /* 0x0010000007067890 */ /* 0x000fc8000fffe13f */
[----:B------:R-:W-:Y:S02]  /*06d0*/  USHF.L.U32 UR7, UR6, 0xb, URZ ;  /* 0x0000000b06077899 */ /* 0x000fe4000800063f */
[----:B------:R-:W-:Y:S01]  /*06e0*/  USHF.L.U32 UR6, UR6, 0x1, URZ ;  /* 0x0000000106067899 */ /* 0x000fe2000800063f */
[----:B------:R-:W1:Y:S03]  /*06f0*/  FENCE.VIEW.ASYNC.S ;  /* 0x00000000000073c6 */ /* 0x000e660000000000 */
[----:B-1----:R1:W1:Y:S08]  /*0700*/  SYNCS.EXCH.64 URZ, [UR8+0x30], UR4 ;  /* 0x00003004083f75b2 */ /* 0x0022700008000100 */
[----:B------:R1:W1:Y:S01]  /*0710*/  SYNCS.EXCH.64 URZ, [UR8+0x50], UR6 ;  /* 0x00005006083f75b2 */ /* 0x0002620008000100 */
[----:B------:R1:W1:Y:S01]  /*0720*/  SYNCS.EXCH.64 URZ, [UR8+0x38], UR4 ;  /* 0x00003804083f75b2 */ /* 0x0002620008000100 */
[----:B------:R1:W1:Y:S01]  /*0730*/  SYNCS.EXCH.64 URZ, [UR8+0x58], UR6 ;  /* 0x00005806083f75b2 */ /* 0x0002620008000100 */
[----:B------:R1:W1:Y:S01]  /*0740*/  SYNCS.EXCH.64 URZ, [UR8+0x40], UR4 ;  /* 0x00004004083f75b2 */ /* 0x0002620008000100 */
[----:B------:R1:W1:Y:S01]  /*0750*/  SYNCS.EXCH.64 URZ, [UR8+0x60], UR6 ;  /* 0x00006006083f75b2 */ /* 0x0002620008000100 */
[----:B------:R1:W1:Y:S01]  /*0760*/  SYNCS.EXCH.64 URZ, [UR8+0x48], UR4 ;  /* 0x00004804083f75b2 */ /* 0x0002620008000100 */
[----:B------:R1:W1:Y:S01]  /*0770*/  SYNCS.EXCH.64 URZ, [UR8+0x68], UR6 ;  /* 0x00006806083f75b2 */ /* 0x0002620008000100 */
[----:B------:R-:W-:Y:S01]  /*0780*/  NOP ;  /* 0x0000000000007918 */ /* 0x000fe20000000000 */
.L_x_7:
[----:B------:R-:W-:Y:S01]  /*0790*/  LOP3.LUT R3, R3, 0xffffff80, RZ, 0xc0, !PT ;  /* 0xffffff8003037812 */ /* 0x000fe200078ec0ff */
[----:B------:R-:W5:Y:S01]  /*07a0*/  S2R R4, SR_CTAID.Y ;  /* 0x0000000000047919 */ /* 0x000f620000002600 */
[----:B------:R-:W-:Y:S01]  /*07b0*/  SHF.R.S32.HI R11, RZ, 0x1f, R2 ;  /* 0x0000001fff0b7819 */ /* 0x000fe20000011402 */
[----:B-1----:R-:W-:Y:S01]  /*07c0*/  ULDC UR4, c[0x0][0x150] ;  /* 0x0000540000047ab9 */ /* 0x002fe20000000800 */
[----:B------:R-:W-:Y:S01]  /*07d0*/  IADD3 R3, -R3, R9, RZ ;  /* 0x0000000903037210 */ /* 0x000fe20007ffe1ff */
[----:B------:R-:W1:Y:S01]  /*07e0*/  SHFL.IDX PT, R8, R8, RZ, 0x1f ;  /* 0x00001fff08087589 */ /* 0x000e6200000e0000 */
[----:B------:R-:W-:Y:S01]  /*07f0*/  I2FP.F32.U32 R12, UR9 ;  /* 0x00000009000c7c45 */ /* 0x000fe20008201000 */
[----:B------:R-:W2:Y:S01]  /*0800*/  LDC R13, c[0x0][0x144] ;  /* 0x00005100ff0d7b82 */ /* 0x000ea20000000800 */
[----:B------:R-:W-:Y:S02]  /*0810*/  SHF.R.S32.HI R10, RZ, 0x1f, R3 ;  /* 0x0000001fff0a7819 */ /* 0x000fe40000011403 */
[----:B------:R-:W-:-:S02]  /*0820*/  ELECT P1, URZ, PT ;  /* 0x00000000003f782f */ /* 0x000fc40003820000 */
[----:B------:R-:W-:Y:S01]  /*0830*/  LEA.HI R11, R11, R2, RZ, 0x2 ;  /* 0x000000020b0b7211 */ /* 0x000fe200078f10ff */
[----:B------:R-:W-:Y:S01]  /*0840*/  FMUL R12, R12, UR4 ;  /* 0x000000040c0c7c20 */ /* 0x000fe20008400000 */
[----:B------:R-:W-:Y:S01]  /*0850*/  LEA.HI R10, R10, R3, RZ, 0x3 ;  /* 0x000000030a0a7211 */ /* 0x000fe200078f18ff */
[----:B------:R-:W-:Y:S01]  /*0860*/  ULDC UR4, c[0x0][0x154] ;  /* 0x0000550000047ab9 */ /* 0x000fe20000000800 */
[----:B------:R-:W-:Y:S01]  /*0870*/  LOP3.LUT R11, R11, 0x3ffffffc, RZ, 0xc0, !PT ;  /* 0x3ffffffc0b0b7812 */ /* 0x000fe200078ec0ff */
[----:B------:R-:W-:Y:S01]  /*0880*/  NOP ;  /* 0x0000000000007918 */ /* 0x000fe20000000000 */
[--C-:B------:R-:W-:Y:S01]  /*0890*/  SHF.R.S32.HI R9, RZ, 0x3, R10.reuse ;  /* 0x00000003ff097819 */ /* 0x100fe2000001140a */
[----:B------:R-:W3:Y:S01]  /*08a0*/  F2I.U32.TRUNC.NTZ R12, R12 ;  /* 0x0000000c000c7305 */ /* 0x000ee2000020f000 */
[----:B------:R-:W-:Y:S01]  /*08b0*/  SHF.R.S32.HI R10, RZ, 0x1f, R10 ;  /* 0x0000001fff0a7819 */ /* 0x000fe2000001140a */
[----:B------:R-:W-:Y:S01]  /*08c0*/  IMAD.IADD R11, R2, 0x1, -R11 ;  /* 0x00000001020b7824 */ /* 0x000fe200078e0a0b */
[----:B------:R-:W-:-:S02]  /*08d0*/  ISETP.NE.AND P4, PT, R0, RZ, PT ;  /* 0x000000ff0000720c */ /* 0x000fc40003f85270 */
[----:B------:R-:W-:Y:S02]  /*08e0*/  LEA.HI R10, R10, R9, RZ, 0x2 ;  /* 0x000000090a0a7211 */ /* 0x000fe400078f10ff */
[----:B------:R-:W-:Y:S02]  /*08f0*/  ISETP.EQ.OR P2, PT, R0, 0x3, !P4 ;  /* 0x000000030000780c */ /* 0x000fe40006742670 */
[----:B------:R-:W-:Y:S02]  /*0900*/  LOP3.LUT R10, R10, 0xfffffffc, RZ, 0xc0, !PT ;  /* 0xfffffffc0a0a7812 */ /* 0x000fe400078ec0ff */
[----:B------:R-:W-:Y:S02]  /*0910*/  MOV R165, 0x1 ;  /* 0x0000000100a57802 */ /* 0x000fe40000000f00 */
[----:B------:R-:W-:Y:S02]  /*0920*/  IADD3 R10, R9, -R10, RZ ;  /* 0x8000000a090a7210 */ /* 0x000fe40007ffe0ff */
[----:B-1----:R-:W-:Y:S01]  /*0930*/  ISETP.NE.OR P1, PT, R8, RZ, !P1 ;  /* 0x000000ff0800720c */ /* 0x002fe20004f25670 */
[----:B------:R-:W1:Y:S01]  /*0940*/  LDC R9, c[0x0][0x148] ;  /* 0x00005200ff097b82 */ /* 0x000e620000000800 */
[----:B-----5:R-:W-:Y:S01]  /*0950*/  I2FP.F32.U32 R8, R4 ;  /* 0x0000000400087245 */ /* 0x020fe20000201000 */
[----:B------:R-:W-:Y:S01]  /*0960*/  IMAD R10, R11, 0x4, R10 ;  /* 0x000000040b0a7824 */ /* 0x000fe200078e020a */
[----:B---3--:R-:W-:-:S02]  /*0970*/  IADD3 R14, -R12, RZ, RZ ;  /* 0x000000ff0c0e7210 */ /* 0x008fc40007ffe1ff */
[----:B------:R-:W-:Y:S01]  /*0980*/  ISETP.EQ.AND P2, PT, R5, RZ, P2 ;  /* 0x000000ff0500720c */ /* 0x000fe20001742270 */
[----:B------:R-:W-:Y:S01]  /*0990*/  FMUL R12, R8, UR4 ;  /* 0x00000004080c7c20 */ /* 0x000fe20008400000 */
[----:B------:R-:W-:Y:S01]  /*09a0*/  LEA.HI R2, R10, R10, RZ, 0x1 ;  /* 0x0000000a0a027211 */ /* 0x000fe200078f08ff */
[----:B--2---:R-:W-:Y:S01]  /*09b0*/  IMAD R8, R13, R14, UR9 ;  /* 0x000000090d087e24 */ /* 0x004fe2000f8e020e */
[----:B------:R-:W-:Y:S02]  /*09c0*/  UMOV UR4, 0x20 ;  /* 0x0000002000047882 */ /* 0x000fe40000000000 */
[----:B------:R-:W-:Y:S01]  /*09d0*/  LOP3.LUT R11, R2, 0xfffffffe, RZ, 0xc0, !PT ;  /* 0xfffffffe020b7812 */ /* 0x000fe200078ec0ff */
[----:B------:R-:W-:Y:S01]  /*09e0*/  VOTEU.ALL UP0, P1 ;  /* 0x00000000003f7886 */ /* 0x000fe20000800000 */
[----:B------:R-:W2:Y:S01]  /*09f0*/  F2I.U32.TRUNC.NTZ R12, R12 ;  /* 0x0000000c000c7305 */ /* 0x000ea2000020f000 */
[----:B------:R-:W-:Y:S02]  /*0a00*/  VOTEU.ALL UP1, P1 ;  /* 0x00000000003f7886 */ /* 0x000fe40000820000 */
[----:B------:R-:W-:Y:S01]  /*0a10*/  IMAD.IADD R11, R10, 0x1, -R11 ;  /* 0x000000010a0b7824 */ /* 0x000fe200078e0a0b */
[----:B------:R-:W3:Y:S01]  /*0a20*/  @!UP0 S2UR UR7, SR_CgaCtaId ;  /* 0x00000000000789c3 */ /* 0x000ee20000008800 */
[----:B------:R-:W-:Y:S01]  /*0a30*/  @!UP0 UMOV UR6, 0x400 ;  /* 0x0000040000068882 */ /* 0x000fe20000000000 */
[----:B------:R-:W-:-:S04]  /*0a40*/  @!UP0 UIADD3 UR4, -UR4, 0x100000, URZ ;  /* 0x0010000004048890 */ /* 0x000fc8000fffe13f */
[----:B------:R-:W-:Y:S02]  /*0a50*/  @!UP0 USHF.L.U32 UR5, UR4, 0xb, URZ ;  /* 0x0000000b04058899 */ /* 0x000fe4000800063f */
[----:B------:R-:W-:Y:S01]  /*0a60*/  @!UP0 USHF.L.U32 UR4, UR4, 0x1, URZ ;  /* 0x0000000104048899 */ /* 0x000fe2000800063f */
[----:B------:R-:W-:Y:S02]  /*0a70*/  ISETP.NE.AND P5, PT, R11, R8, PT ;  /* 0x000000080b00720c */ /* 0x000fe40003fa5270 */
[----:B------:R-:W-:-:S04]  /*0a80*/  SHF.L.U32 R11, R10, 0x2, RZ ;  /* 0x000000020a0b7819 */ /* 0x000fc800000006ff */
[----:B------:R-:W-:Y:S01]  /*0a90*/  LOP3.LUT R15, R10, 0xc, R11, 0x78, !PT ;  /* 0x0000000c0a0f7812 */ /* 0x000fe200078e780b */
[----:B--2---:R-:W-:Y:S01]  /*0aa0*/  IMAD.MOV R16, RZ, RZ, -R12 ;  /* 0x000000ffff107224 */ /* 0x004fe200078e0a0c */
[----:B------:R-:W2:Y:S01]  /*0ab0*/  LDC R10, c[0x0][0x140] ;  /* 0x00005000ff0a7b82 */ /* 0x000ea20000000800 */
[----:B------:R-:W-:Y:S02]  /*0ac0*/  VIADD R12, R5, 0xffffffff ;  /* 0xffffffff050c7836 */ /* 0x000fe40000000000 */
[----:B-1----:R-:W-:Y:S01]  /*0ad0*/  IMAD R11, R9, R16, R4 ;  /* 0x00000010090b7224 */ /* 0x002fe200078e0204 */
[----:B------:R1:W-:Y:S01]  /*0ae0*/  STL [R1+0x200], R15 ;  /* 0x0002000f01007387 */ /* 0x0003e20000100800 */
[----:B------:R-:W-:-:S04]  /*0af0*/  @P5 LEA.HI R2, R15, R15, RZ, 0x1 ;  /* 0x0000000f0f025211 */ /* 0x000fc800078f08ff */
[----:B------:R-:W-:Y:S01]  /*0b00*/  @P5 SHF.R.S32.HI R2, RZ, 0x1, R2 ;  /* 0x00000001ff025819 */ /* 0x000fe20000011402 */
[----:B---3--:R-:W-:-:S03]  /*0b10*/  @!UP0 ULEA UR6, UR7, UR6, 0x18 ;  /* 0x0000000607068291 */ /* 0x008fc6000f8ec03f */
[----:B------:R-:W-:Y:S01]  /*0b20*/  @P5 ISETP.NE.AND P6, PT, R2, R11, PT ;  /* 0x0000000b0200520c */ /* 0x000fe20003fc5270 */
[----:B------:R-:W-:Y:S01]  /*0b30*/  VOTEU.ALL UP0, P1 ;  /* 0x00000000003f7886 */ /* 0x000fe20000800000 */
[----:B------:R-:W-:Y:S02]  /*0b40*/  LOP3.LUT P1, RZ, R3, 0x7, RZ, 0xc0, !PT ;  /* 0x0000000703ff7812 */ /* 0x000fe4000782c0ff */
[----:B------:R-:W-:Y:S02]  /*0b50*/  @P5 SEL R165, RZ, 0x1, P6 ;  /* 0x00000001ffa55807 */ /* 0x000fe40003000000 */
[----:B------:R-:W-:Y:S02]  /*0b60*/  ISETP.NE.AND P5, PT, R5, RZ, PT ;  /* 0x000000ff0500720c */ /* 0x000fe40003fa5270 */
[----:B------:R-:W-:Y:S02]  /*0b70*/  ISETP.LT.U32.AND P1, PT, R15, 0x2, !P1 ;  /* 0x000000020f00780c */ /* 0x000fe40004f21070 */
[----:B------:R-:W-:Y:S01]  /*0b80*/  ISETP.EQ.AND P6, PT, R0, 0x2, !P5 ;  /* 0x000000020000780c */ /* 0x000fe20006fc2270 */
[----:B------:R-:W3:Y:S02]  /*0b90*/  FENCE.VIEW.ASYNC.S ;  /* 0x00000000000073c6 */ /* 0x000ee40000000000 */
[----:B---3--:R1:W3:Y:S01]  /*0ba0*/  @!UP0 SYNCS.EXCH.64 URZ, [UR6+0x70], UR4 ;  /* 0x00007004063f85b2 */ /* 0x0082e20008000100 */
[----:B------:R-:W-:-:S02]  /*0bb0*/  SEL R2, RZ, 0x1, !P2 ;  /* 0x00000001ff027807 */ /* 0x000fc40005000000 */
[----:B--2---:R-:W-:Y:S02]  /*0bc0*/  ISETP.EQ.U32.AND P2, PT, R10, 0x1, PT ;  /* 0x000000010a00780c */ /* 0x004fe40003f42070 */
[----:B------:R-:W-:Y:S02]  /*0bd0*/  SEL R10, RZ, 0x1, !P1 ;  /* 0x00000001ff0a7807 */ /* 0x000fe40004800000 */
[----:B------:R-:W-:Y:S02]  /*0be0*/  ISETP.GE.U32.AND P1, PT, R12, 0x2, PT ;  /* 0x000000020c00780c */ /* 0x000fe40003f26070 */
[----:B------:R-:W-:Y:S02]  /*0bf0*/  SEL R3, RZ, 0x1, !P6 ;  /* 0x00000001ff037807 */ /* 0x000fe40007000000 */
[----:B------:R-:W-:Y:S02]  /*0c00*/  SEL R2, R2, 0x2, P1 ;  /* 0x0000000202027807 */ /* 0x000fe40000800000 */
[----:B------:R-:W-:-:S02]  /*0c10*/  SEL R3, R3, 0x2, P1 ;  /* 0x0000000203037807 */ /* 0x000fc40000800000 */
[----:B------:R-:W-:Y:S01]  /*0c20*/  LOP3.LUT R165, R165, R10, RZ, 0xc0, !PT ;  /* 0x0000000aa5a57212 */ /* 0x000fe200078ec0ff */
[----:B------:R1:W2:Y:S01]  /*0c30*/  @!UP1 SYNCS.EXCH.64 URZ, [UR6+0x78], UR4 ;  /* 0x00007804063f95b2 */ /* 0x0002a20008000100 */
[----:B------:R-:W-:Y:S01]  /*0c40*/  NOP ;  /* 0x0000000000007918 */ /* 0x000fe20000000000 */
[----:B------:R1:W-:Y:S04]  /*0c50*/  STL [R1+0x218], R3 ;  /* 0x0002180301007387 */ /* 0x0003e80000100800 */
[----:B------:R1:W-:Y:S01]  /*0c60*/  STL [R1+0x20c], R2 ;  /* 0x00020c0201007387 */ /* 0x0003e20000100800 */
[----:B---3--:R-:W-:Y:S05]  /*0c70*/  @!P2 BRA `(.L_x_8) ;  /* 0x000000000008a947 */ /* 0x008fea0003800000 */
[----:B--2-4-:R-:W-:Y:S01]  /*0c80*/  UCGABAR_ARV ;  /* 0x00000000000079c7 */ /* 0x014fe20008000000 */
[----:B------:R-:W-:Y:S05]  /*0c90*/  BRA `(.L_x_9) ;  /* 0x0000000000047947 */ /* 0x000fea0003800000 */
.L_x_8:
[----:B--2-4-:R-:W-:Y:S01]  /*0ca0*/  NOP ;  /* 0x0000000000007918 */ /* 0x014fe20000000000 */
.L_x_9:
[----:B-1----:R-:W1:Y:S01]  /*0cb0*/  LDC R2, c[0x0][0x904] ;  /* 0x00024100ff027b82 */ /* 0x002e620000000800 */
[----:B------:R-:W-:Y:S02]  /*0cc0*/  MOV R3, RZ ;  /* 0x000000ff00037202 */ /* 0x000fe40000000f00 */
[----:B-1----:R-:W-:Y:S02]  /*0cd0*/  ISETP.NE.AND P1, PT, R2, 0x1, PT ;  /* 0x000000010200780c */ /* 0x002fe40003f25270 */
[----:B------:R-:W-:-:S11]  /*0ce0*/  MOV R2, UR9 ;  /* 0x0000000900027c02 */ /* 0x000fd60008000f00 */
[----:B------:R-:W1:Y:S01]  /*0cf0*/  @P1 LDC R11, c[0x0][0x10] ;  /* 0x00000400ff0b1b82 */ /* 0x000e620000000800 */
[----:B------:R-:W-:Y:S02]  /*0d00*/  @P1 IMAD.MOV.U32 R5, RZ, RZ, RZ ;  /* 0x000000ffff051224 */ /* 0x000fe400078e00ff */
[----:B------:R-:W-:-:S05]  /*0d10*/  @P1 IMAD.MOV.U32 R15, RZ, RZ, RZ ;  /* 0x000000ffff0f1224 */ /* 0x000fca00078e00ff */
[----:B------:R-:W2:Y:S01]  /*0d20*/  @!P1 LDC R13, c[0x0][0xc] ;  /* 0x00000300ff0d9b82 */ /* 0x000ea20000000800 */
[----:B------:R-:W-:Y:S01]  /*0d30*/  ULDC UR4, c[0x0][0xc] ;  /* 0x0000030000047ab9 */ /* 0x000fe20000000800 */
[----:B------:R-:W-:Y:S01]  /*0d40*/  ULDC UR5, c[0x0][0x10] ;  /* 0x0000040000057ab9 */ /* 0x000fe20000000800 */
[----:B------:R-:W-:Y:S01]  /*0d50*/  ULDC UR6, c[0x0][0x14] ;  /* 0x0000050000067ab9 */ /* 0x000fe20000000800 */
[----:B------:R-:W-:-:S04]  /*0d60*/  UIMAD.WIDE.U32 UR4, UR4, UR5, URZ ;  /* 0x00000005040472a5 */ /* 0x000fc8000f8e003f */
[----:B------:R-:W-:Y:S02]  /*0d70*/  UIMAD.WIDE.U32 UR46, UR4, UR6, URZ ;  /* 0x00000006042e72a5 */ /* 0x000fe4000f8e003f */
[----:B------:R-:W-:-:S04]  /*0d80*/  UIMAD UR38, UR5, UR6, URZ ;  /* 0x00000006052672a4 */ /* 0x000fc8000f8e023f */
[----:B------:R-:W-:Y:S01]  /*0d90*/  UIADD3 UR38, UR47, UR38, URZ ;  /* 0x000000262f267290 */ /* 0x000fe2000fffe03f */
[----:B-1----:R-:W-:-:S04]  /*0da0*/  @P1 IMAD.WIDE.U32 R10, R11, UR9, R4 ;  /* 0x000000090b0a1c25 */ /* 0x002fc8000f8e0004 */
[----:B------:R-:W-:Y:S01]  /*0db0*/  @P1 IMAD.IADD R20, R11, 0x1, R15 ;  /* 0x000000010b141824 */ /* 0x000fe200078e020f */
[----:B------:R-:W-:Y:S01]  /*0dc0*/  @P1 MOV R17, R10 ;  /* 0x0000000a00111202 */ /* 0x000fe20000000f00 */
[----:B--2---:R-:W-:-:S04]  /*0dd0*/  @!P1 IMAD.WIDE.U32 R2, R4, R13, R2 ;  /* 0x0000000d04029225 */ /* 0x004fc800078e0002 */
[----:B------:R-:W-:Y:S01]  /*0de0*/  @!P1 IMAD.MOV.U32 R20, RZ, RZ, R3 ;  /* 0x000000ffff149224 */ /* 0x000fe200078e0003 */
[----:B------:R-:W-:-:S05]  /*0df0*/  @!P1 MOV R17, R2 ;  /* 0x0000000200119202 */ /* 0x000fca0000000f00 */
[----:B------:R1:W-:Y:S04]  /*0e00*/  STL [R1+0x204], R17 ;  /* 0x0002041101007387 */ /* 0x0003e80000100800 */
[----:B------:R1:W-:Y:S01]  /*0e10*/  STL [R1+0x208], R20 ;  /* 0x0002081401007387 */ /* 0x0003e20000100800 */
[----:B------:R-:W-:Y:S05]  /*0e20*/  @!P2 BRA `(.L_x_10) ;  /* 0x00000000000ca947 */ /* 0x000fea0003800000 */
[----:B------:R-:W-:Y:S01]  /*0e30*/  UCGABAR_WAIT ;  /* 0x0000000000007dc7 */ /* 0x000fe20008000000 */
[----:B------:R-:W-:Y:S01]  /*0e40*/  CCTL.IVALL ;  /* 0x00000000ff00798f */ /* 0x000fe20002000000 */
[----:B------:R-:W-:Y:S05]  /*0e50*/  BRA `(.L_x_11) ;  /* 0x0000000000047947 */ /* 0x000fea0003800000 */
.L_x_10:
[----:B------:R-:W-:Y:S06]  /*0e60*/  BAR.SYNC.DEFER_BLOCKING 0x0 ;  /* 0x0000000000007b1d */ /* 0x000fec0000010000 */
.L_x_11:
[----:B------:R-:W2:Y:S01]  /*0e70*/  S2UR UR37, SR_CgaCtaId ;  /* 0x00000000002579c3 */ /* 0x000ea20000008800 */
[----:B------:R-:W-:Y:S04]  /*0e80*/  BSSY B6, `(.L_x_12) ;  /* 0x0001665000067945 */ /* 0x000fe80003800000 */
[----:B------:R-:W-:Y:S05]  /*0e90*/  @!P5 BRA `(.L_x_13) ;  /* 0x0000012c001cd947 */ /* 0x000fea0003800000 */
[----:B------:R-:W-:-:S13]  /*0ea0*/  ISETP.GT.U32.AND P0, PT, R12, 0x1, PT ;  /* 0x000000010c00780c */ /* 0x000fda0003f04070 */
[----:B------:R-:W-:Y:S05]  /*0eb0*/  @P0 BRA `(.L_x_14) ;  /* 0x0000016400840947 */ /* 0x000fea0003800000 */
[----:B------:R-:W-:Y:S01]  /*0ec0*/  PRMT R2, RZ, 0x7610, R2 ;  /* 0x00007610ff027816 */ /* 0x000fe20000000002 */
[----:B------:R-:W-:Y:S01]  /*0ed0*/  ULDC.64 UR4, c[0x0][0x8f8] ;  /* 0x00023e0000047ab9 */ /* 0x000fe20000000a00 */
[----:B------:R-:W-:Y:S01]  /*0ee0*/  UMOV UR43, 0xffffffff ;  /* 0xffffffff002b7882 */ /* 0x000fe20000000000 */
[----:B------:R-:W-:Y:S01]  /*0ef0*/  ISETP.GE.U32.AND P0, PT, R17, UR4, PT ;  /* 0x0000000411007c0c */ /* 0x000fe2000bf06070 */
[----:B------:R-:W-:Y:S01]  /*0f00*/  IMAD.MOV.U32 R18, RZ, RZ, -0x1 ;  /* 0xffffffffff127424 */ /* 0x000fe200078e00ff */
[----:B------:R3:W-:Y:S01]  /*0f10*/  STL.S16 [R1+0x210], R2 ;  /* 0x0002100201007387 */ /* 0x0007e20000100600 */
[----:B------:R-:W-:Y:S02]  /*0f20*/  MOV R19, 0xffffffff ;  /* 0xffffffff00137802 */ /* 0x000fe40000000f00 */
[----:B------:R-:W-:Y:S02]  /*0f30*/  ISETP.GE.U32.AND.EX P0, PT, R20, UR5, PT, P0 ;  /* 0x0000000514007c0c */ /* 0x000fe4000bf06100 */
[----:B------:R-:W-:-:S11]  /*0f40*/  PRMT R0, RZ, 0x7610, R0 ;  /* 0x00007610ff007816 */ /* 0x000fd60000000000 */
[----:B---3--:R-:W-:Y:S05]  /*0f50*/  @P0 BRA `(.L_x_15) ;  /* 0x0000000400300947 */ /* 0x008fea0003800000 */
[----:B------:R-:W3:Y:S01]  /*0f60*/  LDC.64 R14, c[0x0][0x8d0] ;  /* 0x00023400ff0e7b82 */ /* 0x000ee20000000a00 */
[----:B------:R-:W-:Y:S01]  /*0f70*/  MOV R2, R17 ;  /* 0x0000001100027202 */ /* 0x000fe20000000f00 */
[----:B------:R-:W-:-:S06]  /*0f80*/  IMAD.MOV.U32 R3, RZ, RZ, R20 ;  /* 0x000000ffff037224 */ /* 0x000fcc00078e0014 */
[----:B------:R-:W4:Y:S08]  /*0f90*/  LDC R0, c[0x0][0x8d8] ;  /* 0x00023600ff007b82 */ /* 0x000f300000000800 */
[----:B------:R-:W1:Y:S01]  /*0fa0*/  LDC.64 R18, c[0x0][0x8c8] ;  /* 0x00023200ff127b82 */ /* 0x000e620000000a00 */
[----:B---3--:R-:W-:-:S04]  /*0fb0*/  ISETP.NE.U32.AND P0, PT, R14, RZ, PT ;  /* 0x000000ff0e00720c */ /* 0x008fc80003f05070 */
[----:B------:R-:W-:-:S13]  /*0fc0*/  ISETP.NE.AND.EX P0, PT, R15, RZ, PT, P0 ;  /* 0x000000ff0f00720c */ /* 0x000fda0003f05300 */
[----:B-1--4-:R-:W-:Y:S05]  /*0fd0*/  @!P0 BRA `(.L_x_16) ;  /* 0x0000000000288947 */ /* 0x012fea0003800000 */
[----:B------:R-:W1:Y:S02]  /*0fe0*/  LDC R11, c[0x0][0x8dc] ;  /* 0x00023700ff0b7b82 */ /* 0x000e640000000800 */
[----:B-1----:R-:W-:-:S04]  /*0ff0*/  IADD3 R11, P0, R17, R11, RZ ;  /* 0x0000000b110b7210 */ /* 0x002fc80007f1e0ff */
[----:B------:R-:W-:-:S05]  /*1000*/  IADD3.X R13, RZ, R20, RZ, P0, !PT ;  /* 0x00000014ff0d7210 */ /* 0x000fca00007fe4ff */
[----:B------:R-:W-:-:S04]  /*1010*/  IMAD.WIDE.U32 R2, R13, R14, RZ ;  /* 0x0000000e0d027225 */ /* 0x000fc800078e00ff */
[----:B------:R-:W-:-:S04]  /*1020*/  IMAD.WIDE.U32 R6, P0, R11, R15, R2 ;  /* 0x0000000f0b067225 */ /* 0x000fc80007800002 */
[----:B------:R-:W-:Y:S01]  /*1030*/  IMAD.WIDE.U32 R2, R11, R14, RZ ;  /* 0x0000000e0b027225 */ /* 0x000fe200078e00ff */
[----:B------:R-:W-:-:S03]  /*1040*/  MOV R10, R7 ;  /* 0x00000007000a7202 */ /* 0x000fc60000000f00 */
[----:B------:R-:W-:Y:S01]  /*1050*/  IMAD.X R11, RZ, RZ, RZ, P0 ;  /* 0x000000ffff0b7224 */ /* 0x000fe200000e06ff */
[----:B------:R-:W-:-:S05]  /*1060*/  IADD3 RZ, P0, R3, R6, RZ ;  /* 0x0000000603ff7210 */ /* 0x000fca0007f1e0ff */
[----:B------:R-:W-:-:S08]  /*1070*/  IMAD.WIDE.U32.X R2, R13, R15, R10, P0 ;  /* 0x0000000f0d027225 */ /* 0x000fd000000e040a */
.L_x_16:
[----:B------:R-:W1:Y:S01]  /*1080*/  LDC.64 R14, c[0x0][0x8e8] ;  /* 0x00023a00ff0e7b82 */ /* 0x000e620000000a00 */
[--C-:B------:R-:W-:Y:S01]  /*1090*/  SHF.R.U64 R22, R2, R0, R3.reuse ;  /* 0x0000000002167219 */ /* 0x100fe20000001203 */
[----:B------:R-:W-:Y:S01]  /*10a0*/  IMAD R23, R9, R16, R4 ;  /* 0x0000001009177224 */ /* 0x000fe200078e0204 */
[----:B------:R-:W-:Y:S02]  /*10b0*/  SHF.R.U32.HI R0, RZ, R0, R3 ;  /* 0x00000000ff007219 */ /* 0x000fe40000011603 */
[----:B------:R-:W-:Y:S02]  /*10c0*/  IADD3 R5, P0, RZ, -R22, RZ ;  /* 0x80000016ff057210 */ /* 0x000fe40007f1e0ff */
[----:B------:R-:W-:Y:S01]  /*10d0*/  MOV R2, R17 ;  /* 0x0000001100027202 */ /* 0x000fe20000000f00 */
[----:B------:R-:W3:Y:S01]  /*10e0*/  LDC R6, c[0x0][0x8c0] ;  /* 0x00023000ff067b82 */ /* 0x000ee20000000800 */
[----:B------:R-:W-:Y:S01]  /*10f0*/  MOV R16, 0x1 ;  /* 0x0000000100107802 */ /* 0x000fe20000000f00 */
[----:B------:R-:W-:-:S04]  /*1100*/  IMAD.X R3, RZ, RZ, ~R0, P0 ;  /* 0x000000ffff037224 */ /* 0x000fc800000e0e00 */
[-C--:B------:R-:W-:Y:S02]  /*1110*/  IMAD R0, R3, R18.reuse, RZ ;  /* 0x0000001203007224 */ /* 0x080fe400078e02ff */
[----:B------:R-:W4:Y:S01]  /*1120*/  LDC R12, c[0x0][0x8b0] ;  /* 0x00022c00ff0c7b82 */ /* 0x000f220000000800 */
[----:B------:R-:W-:Y:S02]  /*1130*/  IMAD.MOV.U32 R3, RZ, RZ, R20 ;  /* 0x000000ffff037224 */ /* 0x000fe400078e0014 */
[----:B------:R-:W-:-:S05]  /*1140*/  IMAD.WIDE.U32 R2, R5, R18, R2 ;  /* 0x0000001205027225 */ /* 0x000fca00078e0002 */
[----:B------:R-:W5:Y:S01]  /*1150*/  LDC R13, c[0x0][0x900] ;  /* 0x00024000ff0d7b82 */ /* 0x000f620000000800 */
[----:B------:R-:W-:Y:S01]  /*1160*/  IMAD R5, R5, R19, R0 ;  /* 0x0000001305057224 */ /* 0x000fe200078e0200 */
[----:B-1----:R-:W-:Y:S01]  /*1170*/  ISETP.NE.U32.AND P0, PT, R14, RZ, PT ;  /* 0x000000ff0e00720c */ /* 0x002fe20003f05070 */
[----:B------:R-:W-:-:S03]  /*1180*/  IMAD.MOV.U32 R0, RZ, RZ, -0x1 ;  /* 0xffffffffff007424 */ /* 0x000fc600078e00ff */
[----:B------:R-:W-:Y:S02]  /*1190*/  IADD3 R3, R3, R5, RZ ;  /* 0x0000000503037210 */ /* 0x000fe40007ffe0ff */
[----:B------:R-:W1:Y:S01]  /*11a0*/  LDC R19, c[0x0][0x8a8] ;  /* 0x00022a00ff137b82 */ /* 0x000e620000000800 */
[----:B------:R-:W-:Y:S02]  /*11b0*/  ISETP.NE.AND.EX P0, PT, R15, RZ, PT, P0 ;  /* 0x000000ff0f00720c */ /* 0x000fe40003f05300 */
[-CC-:B---3--:R-:W-:Y:S02]  /*11c0*/  SHF.R.U64 R10, R2, R6.reuse, R3.reuse ;  /* 0x00000006020a7219 */ /* 0x188fe40000001203 */
[----:B------:R-:W-:-:S03]  /*11d0*/  SHF.R.U32.HI R3, RZ, R6, R3 ;  /* 0x00000006ff037219 */ /* 0x000fc60000011603 */
[----:B------:R-:W3:Y:S01]  /*11e0*/  LDC R17, c[0x0][0x8f0] ;  /* 0x00023c00ff117b82 */ /* 0x000ee20000000800 */
[-CC-:B----4-:R-:W-:Y:S02]  /*11f0*/  SHF.R.U64 R20, R10, R12.reuse, R3.reuse ;  /* 0x0000000c0a147219 */ /* 0x190fe40000001203 */
[----:B------:R-:W-:-:S05]  /*1200*/  SHF.R.U32.HI R2, RZ, R12, R3 ;  /* 0x0000000cff027219 */ /* 0x000fca0000011603 */
[----:B------:R-:W4:Y:S01]  /*1210*/  LDC R21, c[0x0][0x8e0] ;  /* 0x00023800ff157b82 */ /* 0x000f220000000800 */
[-CC-:B-----5:R-:W-:Y:S02]  /*1220*/  SHF.R.U64 R12, R20, R13.reuse, R2.reuse ;  /* 0x0000000d140c7219 */ /* 0x1a0fe40000001202 */
[-C--:B------:R-:W-:Y:S02]  /*1230*/  SHF.L.U32 R0, R0, R13.reuse, RZ ;  /* 0x0000000d00007219 */ /* 0x080fe400000006ff */
[----:B------:R-:W-:Y:S01]  /*1240*/  SHF.R.U32.HI R3, RZ, R13, R2 ;  /* 0x0000000dff037219 */ /* 0x000fe20000011602 */
[----:B------:R-:W-:Y:S01]  /*1250*/  IMAD.MOV.U32 R2, RZ, RZ, R12 ;  /* 0x000000ffff027224 */ /* 0x000fe200078e000c */
[----:B------:R-:W-:Y:S01]  /*1260*/  LOP3.LUT R9, RZ, R0, RZ, 0x33, !PT ;  /* 0x00000000ff097212 */ /* 0x000fe200078e33ff */
[----:B------:R-:W1:Y:S01]  /*1270*/  LDC R18, c[0x0][0x8b8] ;  /* 0x00022e00ff127b82 */ /* 0x000e620000000800 */
[----:B------:R-:W-:Y:S05]  /*1280*/  @!P0 BRA `(.L_x_17) ;  /* 0x0000000000288947 */ /* 0x000fea0003800000 */
[----:B------:R-:W5:Y:S02]  /*1290*/  LDC R7, c[0x0][0x8f4] ;  /* 0x00023d00ff077b82 */ /* 0x000f640000000800 */
[----:B-----5:R-:W-:-:S04]  /*12a0*/  IADD3 R7, P0, R12, R7, RZ ;  /* 0x000000070c077210 */ /* 0x020fc80007f1e0ff */
        /* <DEDUP_REMOVED lines=8> */
.L_x_17:
[----:B---3--:R-:W-:Y:S01]  /*1330*/  SHF.R.U64 R2, R2, R17, R3 ;  /* 0x0000001102027219 */ /* 0x008fe20000001203 */
[----:B-1----:R-:W-:Y:S01]  /*1340*/  VIADD R3, R19, 0xffffffff ;  /* 0xffffffff13037836 */ /* 0x002fe20000000000 */
[----:B------:R-:W-:Y:S02]  /*1350*/  SHF.L.U32 R0, R16, R13, RZ ;  /* 0x0000000d10007219 */ /* 0x000fe400000006ff */
[----:B------:R-:W-:Y:S02]  /*1360*/  LOP3.LUT R9, R20, R9, RZ, 0xc0, !PT ;  /* 0x0000000914097212 */ /* 0x000fe400078ec0ff */
[----:B------:R-:W-:Y:S02]  /*1370*/  IADD3 R4, -R2, RZ, RZ ;  /* 0x000000ff02047210 */ /* 0x000fe40007ffe1ff */
[----:B------:R-:W-:Y:S01]  /*1380*/  SEL R8, R8, R23, !P1 ;  /* 0x0000001708087207 */ /* 0x000fe20004800000 */
[----:B------:R-:W-:Y:S01]  /*1390*/  IMAD R9, R0, R2, R9 ;  /* 0x0000000200097224 */ /* 0x000fe200078e0209 */
[----:B------:R-:W-:Y:S01]  /*13a0*/  LOP3.LUT R3, R10, R3, RZ, 0xc0, !PT ;  /* 0x000000030a037212 */ /* 0x000fe200078ec0ff */
[----:B----4-:R-:W-:Y:S01]  /*13b0*/  IMAD R0, R4, R21, R12 ;  /* 0x0000001504007224 */ /* 0x010fe200078e020c */
[----:B------:R-:W-:Y:S01]  /*13c0*/  R2UR UR43, R22 ;  /* 0x00000000162b72ca */ /* 0x000fe200000e0000 */
[----:B------:R-:W-:-:S02]  /*13d0*/  IMAD R8, R9, R18, R8 ;  /* 0x0000001209087224 */ /* 0x000fc400078e0208 */
[----:B------:R-:W-:Y:S02]  /*13e0*/  IMAD R19, R0, R19, R3 ;  /* 0x0000001300137224 */ /* 0x000fe400078e0203 */
[----:B------:R-:W-:-:S03]  /*13f0*/  IMAD.MOV.U32 R0, RZ, RZ, 0x1 ;  /* 0x00000001ff007424 */ /* 0x000fc600078e00ff */
[----:B------:R-:W-:Y:S02]  /*1400*/  SEL R18, R19, R8, !P1 ;  /* 0x0000000813127207 */ /* 0x000fe40004800000 */
[----:B------:R-:W-:-:S07]  /*1410*/  SEL R19, R8, R19, !P1 ;  /* 0x0000001308137207 */ /* 0x000fce0004800000 */
.L_x_15:
[----:B------:R-:W-:-:S08]  /*1420*/  NOP ;  /* 0x0000000000007918 */ /* 0x000fd00000000000 */
[----:B------:R-:W3:Y:S02]  /*1430*/  USETMAXREG.TRY_ALLOC.CTAPOOL UP0, 0xf0 ;  /* 0x000000f0000079c8 */ /* 0x000ee40008000600 */
[----:B---3--:R-:W-:-:S13]  /*1440*/  PLOP3.LUT P0, PT, PT, PT, UP0, 0x80, 0x0 ;  /* 0x000000000000781c */ /* 0x008fda0003f0f008 */
[----:B------:R-:W-:Y:S05]  /*1450*/  @!P0 BRA `(.L_x_15) ;  /* 0xfffffffc00f08947 */ /* 0x000fea000383ffff */
[----:B------:R-:W-:Y:S02]  /*1460*/  ULDC.64 UR4, c[0x0][0x590] ;  /* 0x0001640000047ab9 */ /* 0x000fe40000000a00 */
[----:B------:R-:W-:Y:S01]  /*1470*/  MOV R171, UR4 ;  /* 0x0000000400ab7c02 */ /* 0x000fe20008000f00 */
[----:B------:R-:W-:-:S03]  /*1480*/  IMAD.U32 R172, RZ, RZ, UR5 ;  /* 0x00000005ffac7e24 */ /* 0x000fc6000f8e00ff */
[----:B------:R-:W-:-:S04]  /*1490*/  ISETP.NE.U32.AND P0, PT, R171, RZ, PT ;  /* 0x000000ffab00720c */ /* 0x000fc80003f05070 */
[----:B------:R-:W-:-:S13]  /*14a0*/  ISETP.NE.AND.EX P0, PT, R172, RZ, PT, P0 ;  /* 0x000000ffac00720c */ /* 0x000fda0003f05300 */
[----:B------:R-:W-:Y:S05]  /*14b0*/  @P0 BRA `(.L_x_18) ;  /* 0x0000000000380947 */ /* 0x000fea0003800000 */
[----:B------:R-:W-:Y:S02]  /*14c0*/  ULDC.64 UR4, c[0x0][0x588] ;  /* 0x0001620000047ab9 */ /* 0x000fe40000000a00 */
[----:B------:R-:W-:-:S04]  /*14d0*/  ISETP.NE.U32.AND P0, PT, RZ, UR4, PT ;  /* 0x00000004ff007c0c */ /* 0x000fc8000bf05070 */
[----:B------:R-:W-:-:S13]  /*14e0*/  ISETP.NE.AND.EX P0, PT, RZ, UR5, PT, P0 ;  /* 0x00000005ff007c0c */ /* 0x000fda000bf05300 */
[----:B------:R-:W-:Y:S05]  /*14f0*/  @!P0 BRA `(.L_x_19) ;  /* 0x0000000000188947 */ /* 0x000fea0003800000 */
[----:B------:R-:W3:Y:S01]  /*1500*/  LDC.64 R2, c[0x0][0x588] ;  /* 0x00016200ff027b82 */ /* 0x000ee20000000a00 */
[----:B------:R-:W-:Y:S01]  /*1510*/  MOV R4, 0x1 ;  /* 0x0000000100047802 */ /* 0x000fe20000000f00 */
[----:B---3--:R3:W5:Y:S03]  /*1520*/  LDG.E R164, desc[UR54][R2.64] ;  /* 0x0000003602a47981 */ /* 0x008766000c1e1900 */
[----:B---3--:R-:W-:-:S05]  /*1530*/  PRMT R2, R4, 0x7610, R2 ;  /* 0x0000761004027816 */ /* 0x008fca0000000002 */
[----:B------:R3:W-:Y:S01]  /*1540*/  STL.S16 [R1+0x210], R2 ;  /* 0x0002100201007387 */ /* 0x0007e20000100600 */
[----:B------:R-:W-:Y:S05]  /*1550*/  BRA `(.L_x_18) ;  /* 0x0000000000107947 */ /* 0x000fea0003800000 */
.L_x_19:
[----:B------:R-:W-:Y:S01]  /*1560*/  IMAD.MOV.U32 R2, RZ, RZ, 0x1 ;  /* 0x00000001ff027424 */ /* 0x000fe200078e00ff */
[----:B------:R-:W-:Y:S02]  /*1570*/  ULDC UR4, c[0x0][0x580] ;  /* 0x0001600000047ab9 */ /* 0x000fe40000000800 */
[----:B------:R-:W-:Y:S02]  /*1580*/  MOV R164, UR4 ;  /* 0x0000000400a47c02 */ /* 0x000fe40008000f00 */
[----:B------:R4:W-:Y:S05]  /*1590*/  STL.S16 [R1+0x210], R2 ;  /* 0x0002100201007387 */ /* 0x0009ea0000100600 */
.L_x_18:
[----:B------:R-:W-:Y:S02]  /*15a0*/  ULDC.64 UR4, c[0x0][0x5b0] ;  /* 0x00016c0000047ab9 */ /* 0x000fe40000000a00 */
[----:B------:R-:W-:-:S04]  /*15b0*/  ISETP.NE.U32.AND P0, PT, RZ, UR4, PT ;  /* 0x00000004ff007c0c */ /* 0x000fc8000bf05070 */
[----:B------:R-:W-:-:S13]  /*15c0*/  ISETP.NE.AND.EX P0, PT, RZ, UR5, PT, P0 ;  /* 0x00000005ff007c0c */ /* 0x000fda000bf05300 */
[----:B------:R-:W-:Y:S05]  /*15d0*/  @P0 BRA `(.L_x_20) ;  /* 0x0000000000240947 */ /* 0x000fea0003800000 */
[----:B------:R-:W-:Y:S02]  /*15e0*/  ULDC.64 UR4, c[0x0][0x5a8] ;  /* 0x00016a0000047ab9 */ /* 0x000fe40000000a00 */
[----:B------:R-:W-:-:S04]  /*15f0*/  ISETP.NE.U32.AND P0, PT, RZ, UR4, PT ;  /* 0x00000004ff007c0c */ /* 0x000fc8000bf05070 */
[----:B------:R-:W-:-:S13]  /*1600*/  ISETP.NE.AND.EX P0, PT, RZ, UR5, PT, P0 ;  /* 0x00000005ff007c0c */ /* 0x000fda000bf05300 */
[----:B------:R-:W-:Y:S05]  /*1610*/  @!P0 BRA `(.L_x_21) ;  /* 0x00000000000c8947 */ /* 0x000fea0003800000 */
[----:B---34-:R-:W1:Y:S02]  /*1620*/  LDC.64 R2, c[0x0][0x5a8] ;  /* 0x00016a00ff027b82 */ /* 0x018e640000000a00 */
[----:B-1----:R1:W5:Y:S01]  /*1630*/  LDG.E R17, desc[UR54][R2.64] ;  /* 0x0000003602117981 */ /* 0x002362000c1e1900 */
[----:B------:R-:W-:Y:S05]  /*1640*/  BRA `(.L_x_20) ;  /* 0x0000000000087947 */ /* 0x000fea0003800000 */
.L_x_21:
[----:B------:R-:W-:Y:S02]  /*1650*/  ULDC UR4, c[0x0][0x5a0] ;  /* 0x0001680000047ab9 */ /* 0x000fe40000000800 */
[----:B-1----:R-:W-:-:S07]  /*1660*/  IMAD.U32 R17, RZ, RZ, UR4 ;  /* 0x00000004ff117e24 */ /* 0x002fce000f8e00ff */
.L_x_20:
[----:B------:R-:W-:Y:S01]  /*1670*/  LOP3.LUT P1, RZ, R0, 0xff, RZ, 0xc0, !PT ;  /* 0x000000ff00ff7812 */ /* 0x000fe2000782c0ff */
[----:B------:R-:W-:Y:S01]  /*1680*/  UMOV UR36, URZ ;  /* 0x0000003f00247c82 */ /* 0x000fe20008000000 */
[----:B------:R-:W-:-:S11]  /*1690*/  PLOP3.LUT P0, PT, PT, PT, PT, 0x80, 0x0 ;  /* 0x000000000000781c */ /* 0x000fd60003f0f070 */
[----:B------:R-:W-:Y:S05]  /*16a0*/  @!P1 BRA `(.L_x_22) ;  /* 0x0000012000749947 */ /* 0x000fea0003800000 */
[----:B-1-34-:R-:W3:Y:S01]  /*16b0*/  LDL R2, [R1+0x210] ;  /* 0x0002100001027983 */ /* 0x01aee20000100800 */
[----:B------:R-:W-:-:S03]  /*16c0*/  ULDC UR4, c[0x0][0x28c] ;  /* 0x0000a30000047ab9 */ /* 0x000fc60000000800 */
[----:B------:R-:W4:Y:S01]  /*16d0*/  LDL R3, [R1+0x218] ;  /* 0x0002180001037983 */ /* 0x000f220000100800 */
[----:B------:R-:W-:Y:S01]  /*16e0*/  UIADD3 UR4, UR4, 0x3f, URZ ;  /* 0x0000003f04047890 */ /* 0x000fe2000fffe03f */
[----:B------:R-:W-:Y:S01]  /*16f0*/  MOV R158, 0x10 ;  /* 0x00000010009e7802 */ /* 0x000fe20000000f00 */
[----:B-----5:R-:W-:Y:S01]  /*1700*/  IMAD.MOV.U32 R167, RZ, RZ, R164 ;  /* 0x000000ffffa77224 */ /* 0x020fe200078e00a4 */
[----:B------:R-:W1:Y:S01]  /*1710*/  S2R R4, SR_TID.X ;  /* 0x0000000000047919 */ /* 0x000e620000002100 */
[----:B------:R-:W-:Y:S01]  /*1720*/  USHF.R.S32.HI UR5, URZ, 0x1f, UR4 ;  /* 0x0000001f3f057899 */ /* 0x000fe20008011404 */
[----:B------:R-:W-:Y:S01]  /*1730*/  MOV R16, R164 ;  /* 0x000000a400107202 */ /* 0x000fe20000000f00 */
[----:B------:R-:W-:Y:S01]  /*1740*/  ULDC.64 UR50, c[0x0][0x198] ;  /* 0x0000660000327ab9 */ /* 0x000fe20000000a00 */
[----:B------:R-:W-:Y:S01]  /*1750*/  UMOV UR39, URZ ;  /* 0x0000003f00277c82 */ /* 0x000fe20008000000 */
[----:B------:R-:W-:Y:S01]  /*1760*/  ULEA.HI UR5, UR5, UR4, URZ, 0x6 ;  /* 0x0000000405057291 */ /* 0x000fe2000f8f303f */
[----:B------:R-:W-:Y:S01]  /*1770*/  UMOV UR44, URZ ;  /* 0x0000003f002c7c82 */ /* 0x000fe20008000000 */
[----:B------:R-:W-:-:S02]  /*1780*/  UMOV UR40, URZ ;  /* 0x0000003f00287c82 */ /* 0x000fc40008000000 */
[----:B------:R-:W-:Y:S01]  /*1790*/  USHF.R.S32.HI UR45, URZ, 0x6, UR5 ;  /* 0x000000063f2d7899 */ /* 0x000fe20008011405 */
[----:B------:R-:W-:Y:S01]  /*17a0*/  UMOV UR36, URZ ;  /* 0x0000003f00247c82 */ /* 0x000fe20008000000 */
[C---:B-1----:R-:W-:Y:S02]  /*17b0*/  LOP3.LUT R173, R4.reuse, 0xff, RZ, 0xc0, !PT ;  /* 0x000000ff04ad7812 */ /* 0x042fe400078ec0ff */
[----:B------:R-:W-:-:S03]  /*17c0*/  LOP3.LUT P0, RZ, R4, 0x4, RZ, 0xc0, !PT ;  /* 0x0000000404ff7812 */ /* 0x000fc6000780c0ff */
[----:B------:R-:W-:Y:S01]  /*17d0*/  VIADD R173, R173, 0x1f ;  /* 0x0000001fadad7836 */ /* 0x000fe20000000000 */
[----:B------:R-:W-:Y:S02]  /*17e0*/  SEL R158, R158, 0xfffffff0, !P0 ;  /* 0xfffffff09e9e7807 */ /* 0x000fe40004000000 */
[C---:B---3--:R-:W-:Y:S02]  /*17f0*/  PRMT R170, R2.reuse, 0x7610, R170 ;  /* 0x0000761002aa7816 */ /* 0x048fe400000000aa */
[----:B------:R-:W-:Y:S02]  /*1800*/  PRMT R168, R2, 0x7610, R168 ;  /* 0x0000761002a87816 */ /* 0x000fe400000000a8 */
[----:B----4-:R-:W-:-:S07]  /*1810*/  LOP3.LUT R156, R3, 0x1, RZ, 0xfc, !PT ;  /* 0x00000001039c7812 */ /* 0x010fce00078efcff */
.L_x_230:
[----:B-1----:R-:W1:Y:S01]  /*1820*/  S2R R0, SR_TID.X ;  /* 0x0000000000007919 */ /* 0x002e620000002100 */
[----:B---3--:R-:W3:Y:S01]  /*1830*/  S2UR UR48, SR_CgaCtaId ;  /* 0x00000000003079c3 */ /* 0x008ee20000008800 */
[----:B------:R-:W-:Y:S02]  /*1840*/  UMOV UR49, 0x400 ;  /* 0x0000040000317882 */ /* 0x000fe40000000000 */
[----:B---3--:R-:W-:Y:S01]  /*1850*/  ULEA UR49, UR48, UR49, 0x18 ;  /* 0x0000003130317291 */ /* 0x008fe2000f8ec03f */
[----:B-1----:R-:W-:-:S04]  /*1860*/  LOP3.LUT R0, R0, 0x80, RZ, 0xc0, !PT ;  /* 0x0000008000007812 */ /* 0x002fc800078ec0ff */
[----:B------:R-:W-:-:S06]  /*1870*/  SHF.R.U32.HI R0, RZ, 0x7, R0 ;  /* 0x00000007ff007819 */ /* 0x000fcc0000011600 */
[----:B------:R-:W1:Y:S02]  /*1880*/  SHFL.IDX PT, R0, R0, RZ, 0x1f ;  /* 0x00001fff00007589 */ /* 0x000e6400000e0000 */
[----:B-1----:R-:W-:-:S13]  /*1890*/  R2UR UR4, R0 ;  /* 0x00000000000472ca */ /* 0x002fda00000e0000 */
[----:B------:R-:W-:-:S04]  /*18a0*/  ULEA.HI UR5, UR4, UR4, URZ, 0x1 ;  /* 0x0000000404057291 */ /* 0x000fc8000f8f083f */
[----:B------:R-:W-:-:S04]  /*18b0*/  ULOP3.LUT UR5, UR5, 0x7fffe, URZ, 0xc0, !UPT ;  /* 0x0007fffe05057892 */ /* 0x000fc8000f8ec03f */
[----:B------:R-:W-:-:S03]  /*18c0*/  UIADD3 UR5, UR4, -UR5, URZ ;  /* 0x8000000504057290 */ /* 0x000fc6000fffe03f */
[----:B------:R-:W-:Y:S01]  /*18d0*/  ULDC UR4, c[0x0][0x28c] ;  /* 0x0000a30000047ab9 */ /* 0x000fe20000000800 */
[----:B------:R-:W-:Y:S01]  /*18e0*/  ULEA UR5, UR5, UR49, 0xd ;  /* 0x0000003105057291 */ /* 0x000fe2000f8e683f */
[----:B------:R-:W-:-:S03]  /*18f0*/  ISETP.LT.AND P0, PT, RZ, UR4, PT ;  /* 0x00000004ff007c0c */ /* 0x000fc6000bf01270 */
[----:B------:R-:W-:-:S04]  /*1900*/  UIADD3 UR5, UR5, 0x8400, URZ ;  /* 0x0000840005057890 */ /* 0x000fc8000fffe03f */
[----:B------:R-:W-:-:S04]  /*1910*/  USHF.R.U32.HI UR5, URZ, 0x4, UR5 ;  /* 0x000000043f057899 */ /* 0x000fc80008011605 */
[----:B------:R-:W-:-:S04]  /*1920*/  ULOP3.LUT UR5, UR5, 0x3fff, URZ, 0xc0, !UPT ;  /* 0x00003fff05057892 */ /* 0x000fc8000f8ec03f */
[----:B------:R-:W-:Y:S01]  /*1930*/  ULOP3.LUT UR41, UR5, 0x10000, URZ, 0xfc, !UPT ;  /* 0x0001000005297892 */ /* 0x000fe2000f8efc3f */
[----:B--2---:R-:W-:Y:S11]  /*1940*/  @P0 BRA `(.L_x_23) ;  /* 0x0000000000400947 */ /* 0x004ff60003800000 */
[----:B------:R-:W-:Y:S01]  /*1950*/  MOV R0, 0x0 ;  /* 0x0000000000007802 */ /* 0x000fe20000000f00 */
[----:B------:R-:W-:Y:S01]  /*1960*/  ULDC.64 UR4, c[0x4][0x70] ;  /* 0x01001c0000047ab9 */ /* 0x000fe20000000a00 */
[----:B------:R-:W-:Y:S01]  /*1970*/  ULDC.64 UR6, c[0x4][0x8] ;  /* 0x0100020000067ab9 */ /* 0x000fe20000000a00 */
[----:B------:R-:W-:Y:S01]  /*1980*/  MOV R4, UR4 ;  /* 0x0000000400047c02 */ /* 0x000fe20008000f00 */
[----:B------:R1:W3:Y:S01]  /*1990*/  LDC.64 R2, c[0x4][R0] ;  /* 0x0100000000027b82 */ /* 0x0002e20000000a00 */
[----:B------:R-:W-:Y:S01]  /*19a0*/  IMAD.U32 R5, RZ, RZ, UR5 ;  /* 0x00000005ff057e24 */ /* 0x000fe2000f8e00ff */
[----:B------:R-:W-:Y:S01]  /*19b0*/  ULDC.64 UR4, c[0x4][0x78] ;  /* 0x01001e0000047ab9 */ /* 0x000fe20000000a00 */
[----:B------:R-:W-:Y:S01]  /*19c0*/  MOV R10, UR6 ;  /* 0x00000006000a7c02 */ /* 0x000fe20008000f00 */
[----:B------:R-:W-:Y:S01]  /*19d0*/  IMAD.U32 R7, RZ, RZ, UR5 ;  /* 0x00000005ff077e24 */ /* 0x000fe2000f8e00ff */
[----:B------:R-:W-:Y:S01]  /*19e0*/  MOV R6, UR4 ;  /* 0x0000000400067c02 */ /* 0x000fe20008000f00 */
[----:B------:R-:W-:Y:S01]  /*19f0*/  IMAD.U32 R11, RZ, RZ, UR7 ;  /* 0x00000007ff0b7e24 */ /* 0x000fe2000f8e00ff */
[----:B------:R-:W-:Y:S01]  /*1a00*/  MOV R8, 0x1e1 ;  /* 0x000001e100087802 */ /* 0x000fe20000000f00 */
[----:B------:R-:W-:Y:S01]  /*1a10*/  IMAD.MOV.U32 R12, RZ, RZ, 0x1 ;  /* 0x00000001ff0c7424 */ /* 0x000fe200078e00ff */
[----:B-1----:R-:W-:-:S07]  /*1a20*/  MOV R13, RZ ;  /* 0x000000ff000d7202 */ /* 0x002fce0000000f00 */
[----:B------:R-:W-:-:S07]  /*1a30*/  LEPC R20, `(.L_x_23) ;  /* 0x000000001014794e */ /* 0x000fce0000000000 */
[----:B--23--:R-:W-:Y:S05]  /*1a40*/  CALL.ABS.NOINC R2 ;  /* 0x0000000002007343 */ /* 0x00cfea0003c00000 */
.L_x_23:
[----:B------:R-:W3:Y:S02]  /*1a50*/  LDL R2, [R1+0x20c] ;  /* 0x00020c0001027983 */ /* 0x000ee40000100800 */
[----:B---3--:R-:W-:-:S04]  /*1a60*/  LOP3.LUT R0, R2, 0x1, RZ, 0xfc, !PT ;  /* 0x0000000102007812 */ /* 0x008fc800078efcff */
[----:B------:R-:W-:-:S13]  /*1a70*/  ISETP.NE.AND P0, PT, R0, 0x3, PT ;  /* 0x000000030000780c */ /* 0x000fda0003f05270 */
[----:B------:R-:W-:Y:S05]  /*1a80*/  @!P0 BRA `(.L_x_24) ;  /* 0x0000000000048947 */ /* 0x000fea0003800000 */
[----:B--2---:R-:W-:Y:S01]  /*1a90*/  BPT.TRAP 0x1 ;  /* 0x000000040000795c */ /* 0x004fe20000300000 */
.L_x_24:
[----:B------:R-:W-:Y:S01]  /*1aa0*/  IMAD.U32 R3, RZ, RZ, UR40 ;  /* 0x00000028ff037e24 */ /* 0x000fe2000f8e00ff */
[----:B------:R-:W-:-:S04]  /*1ab0*/  MOV R0, UR44 ;  /* 0x0000002c00007c02 */ /* 0x000fc80008000f00 */
[----:B------:R-:W-:Y:S02]  /*1ac0*/  LEA R3, R3, UR49, 0x3 ;  /* 0x0000003103037c11 */ /* 0x000fe4000f8e18ff */
[----:B------:R-:W-:-:S04]  /*1ad0*/  SHF.L.U32 R0, R0, 0x1f, RZ ;  /* 0x0000001f00007819 */ /* 0x000fc800000006ff */
[----:B------:R1:W3:Y:S01]  /*1ae0*/  SYNCS.PHASECHK.TRANS64.TRYWAIT P1, [R3+URZ], R0 ;  /* 0x00000000030075a7 */ /* 0x0002e2000802017f */
[----:B------:R-:W-:Y:S05]  /*1af0*/  @!P0 BRA `(.L_x_25) ;  /* 0x0000000000048947 */ /* 0x000fea0003800000 */
[----:B--2---:R-:W-:Y:S01]  /*1b00*/  BPT.TRAP 0x1 ;  /* 0x000000040000795c */ /* 0x004fe20000300000 */
.L_x_25:
[----:B---3--:R-:W-:Y:S05]  /*1b10*/  @P1 BRA `(.L_x_26) ;  /* 0x0000000000081947 */ /* 0x008fea0003800000 */
[----:B------:R-:W3:Y:S02]  /*1b20*/  SYNCS.PHASECHK.TRANS64.TRYWAIT P1, [R3+URZ], R0 ;  /* 0x00000000030075a7 */ /* 0x000ee4000802017f */
[----:B---3--:R-:W-:Y:S05]  /*1b30*/  @!P1 BRA `(.L_x_27) ;  /* 0x00000158006c9947 */ /* 0x008fea0003800000 */
.L_x_26:
[----:B------:R-:W-:-:S04]  /*1b40*/  UISETP.LT.AND UP0, UPT, UR45, 0x1, UPT ;  /* 0x000000012d00788c */ /* 0x000fc8000bf01270 */
[----:B------:R-:W-:-:S04]  /*1b50*/  USEL UR4, UR45, 0x1, UP0 ;  /* 0x000000012d047887 */ /* 0x000fc80008000000 */
[----:B------:R-:W-:-:S06]  /*1b60*/  UIADD3 UR4, UR45, -UR4, URZ ;  /* 0x800000042d047290 */ /* 0x000fcc000fffe03f */
[----:B-1-3--:R-:W-:Y:S01]  /*1b70*/  IMAD.U32 R0, RZ, RZ, UR4 ;  /* 0x00000004ff007e24 */ /* 0x00afe2000f8e00ff */
[----:B------:R-:W-:Y:S01]  /*1b80*/  MOV R3, UR4 ;  /* 0x0000000400037c02 */ /* 0x000fe20008000f00 */
[----:B------:R-:W-:Y:S05]  /*1b90*/  WARPSYNC.ALL ;  /* 0x0000000000007948 */ /* 0x000fea0003800000 */
[----:B------:R-:W-:Y:S01]  /*1ba0*/  ISETP.GE.AND P1, PT, R0, 0x1, PT ;  /* 0x000000010000780c */ /* 0x000fe20003f26270 */
[----:B------:R-:W-:Y:S01]  /*1bb0*/  UIADD3 UR4, UR49, 0x20400, URZ ;  /* 0x0002040031047890 */ /* 0x000fe2000fffe03f */
[----:B------:R-:W-:Y:S01]  /*1bc0*/  WARPGROUP.ARRIVE ;  /* 0x00000000000079c5 */ /* 0x000fe20000000000 */
[----:B------:R-:W-:Y:S01]  /*1bd0*/  ULEA UR9, UR40, UR41, 0xb ;  /* 0x0000002928097291 */ /* 0x000fe2000f8e583f */
[----:B------:R1:W-:Y:S01]  /*1be0*/  STL [R1+0x300], R19 ;  /* 0x0003001301007387 */ /* 0x0003e20000100800 */
[----:B------:R-:W-:Y:S01]  /*1bf0*/  USHF.R.U32.HI UR4, URZ, 0x4, UR4 ;  /* 0x000000043f047899 */ /* 0x000fe20008011604 */
[----:B------:R-:W-:Y:S01]  /*1c00*/  UMOV UR5, 0x40000040 ;  /* 0x4000004000057882 */ /* 0x000fe20000000000 */
[----:B------:R-:W-:-:S02]  /*1c10*/  UMOV UR7, 0x40000040 ;  /* 0x4000004000077882 */ /* 0x000fc40000000000 */
[----:B------:R-:W-:Y:S01]  /*1c20*/  ULOP3.LUT UR4, UR4, 0x3fff, URZ, 0xc0, !UPT ;  /* 0x00003fff04047892 */ /* 0x000fe2000f8ec03f */
[----:B------:R3:W-:Y:S03]  /*1c30*/  STL [R1+0x2fc], R18 ;  /* 0x0002fc1201007387 */ /* 0x0007e60000100800 */
[----:B------:R-:W-:Y:S01]  /*1c40*/  ULOP3.LUT UR8, UR4, 0x10000, URZ, 0xfc, !UPT ;  /* 0x0001000004087892 */ /* 0x000fe2000f8efc3f */
[----:B------:R4:W-:Y:S02]  /*1c50*/  STL [R1+0x2f8], R17 ;  /* 0x0002f81101007387 */ /* 0x0009e40000100800 */
[----:B------:R-:W-:Y:S01]  /*1c60*/  UMOV UR4, UR9 ;  /* 0x0000000900047c82 */ /* 0x000fe20008000000 */
[----:B------:R-:W-:Y:S01]  /*1c70*/  ULEA UR10, UR40, UR8, 0xb ;  /* 0x00000008280a7291 */ /* 0x000fe2000f8e583f */
[----:B------:R2:W-:Y:S04]  /*1c80*/  STL [R1+0x2f4], R16 ;  /* 0x0002f41001007387 */ /* 0x0005e80000100800 */
[----:B------:R2:W-:Y:S02]  /*1c90*/  STL [R1+0x2f0], R3 ;  /* 0x0002f00301007387 */ /* 0x0005e40000100800 */
[----:B------:R-:W-:-:S02]  /*1ca0*/  UMOV UR6, UR10 ;  /* 0x0000000a00067c82 */ /* 0x000fc40008000000 */
[----:B------:R-:W-:Y:S01]  /*1cb0*/  HGMMA.64x256x16.F32.BF16 R24, gdesc[UR4], RZ, !UPT, gsb0 ;  /* 0x03e00000041879f0 */ /* 0x000fe2000c0018ff */
[----:B------:R-:W-:Y:S01]  /*1cc0*/  UIADD3 UR4, UR9, 0x400, URZ ;  /* 0x0000040009047890 */ /* 0x000fe2000fffe03f */
[----:B------:R-:W-:Y:S01]  /*1cd0*/  UMOV UR5, 0x40000040 ;  /* 0x4000004000057882 */ /* 0x000fe20000000000 */
[----:B------:R-:W-:Y:S02]  /*1ce0*/  WARPGROUP.DEPBAR.LE gsb0, 0x0 ;  /* 0x00008000000079c5 */ /* 0x000fe40000010000 */
[----:B------:R-:W-:Y:S01]  /*1cf0*/  STL.64 [R1], R24 ;  /* 0x0000001801007387 */ /* 0x000fe20000100a00 */
[----:B------:R-:W-:Y:S01]  /*1d00*/  IMAD.MOV.U32 R235, RZ, RZ, R53 ;  /* 0x000000ffffeb7224 */ /* 0x000fe200078e0035 */
[----:B------:R-:W-:Y:S01]  /*1d10*/  MOV R234, R54 ;  /* 0x0000003600ea7202 */ /* 0x000fe20000000f00 */
[----:B------:R-:W-:Y:S01]  /*1d20*/  IMAD.MOV.U32 R233, RZ, RZ, R55 ;  /* 0x000000ffffe97224 */ /* 0x000fe200078e0037 */
[----:B------:R-:W-:Y:S01]  /*1d30*/  STL.64 [R1+0x8], R26 ;  /* 0x0000081a01007387 */ /* 0x000fe20000100a00 */
[----:B------:R-:W-:Y:S01]  /*1d40*/  MOV R232, R56 ;  /* 0x0000003800e87202 */ /* 0x000fe20000000f00 */
[----:B------:R-:W-:Y:S01]  /*1d50*/  IMAD.MOV.U32 R231, RZ, RZ, R57 ;  /* 0x000000ffffe77224 */ /* 0x000fe200078e0039 */
[----:B------:R-:W-:Y:S01]  /*1d60*/  MOV R230, R58 ;  /* 0x0000003a00e67202 */ /* 0x000fe20000000f00 */
[----:B------:R-:W-:Y:S01]  /*1d70*/  STL.64 [R1+0x10], R28 ;  /* 0x0000101c01007387 */ /* 0x000fe20000100a00 */
        /* <DEDUP_REMOVED lines=85> */
[----:B-1----:R-:W-:Y:S01]  /*22d0*/  IMAD.MOV.U32 R19, RZ, RZ, R133 ;  /* 0x000000ffff137224 */ /* 0x002fe200078e0085 */
[----:B---3--:R-:W-:Y:S01]  /*22e0*/  MOV R18, R134 ;  /* 0x0000008600127202 */ /* 0x008fe20000000f00 */
[----:B----4-:R-:W-:Y:S01]  /*22f0*/  IMAD.MOV.U32 R17, RZ, RZ, R135 ;  /* 0x000000ffff117224 */ /* 0x010fe200078e0087 */
[----:B--2---:R-:W-:Y:S01]  /*2300*/  MOV R16, R136 ;  /* 0x0000008800107202 */ /* 0x004fe20000000f00 */
        /* <DEDUP_REMOVED lines=14> */
[----:B------:R1:W-:Y:S01]  /*23f0*/  STL [R1+0x70], R52 ;  /* 0x0000703401007387 */ /* 0x0003e20000100800 */
[----:B------:R-:W-:-:S03]  /*2400*/  IMAD.MOV.U32 R0, RZ, RZ, R151 ;  /* 0x000000ffff007224 */ /* 0x000fc600078e0097 */
[----:B------:R-:W-:Y:S04]  /*2410*/  STL [R1+0x5d4], R173 ;  /* 0x0005d4ad01007387 */ /* 0x000fe80000100800 */
[----:B------:R-:W-:Y:S01]  /*2420*/  STL [R1+0x5d0], R170 ;  /* 0x0005d0aa01007387 */ /* 0x000fe20000100800 */
[----:B-1----:R-:W-:-:S03]  /*2430*/  WARPGROUP.ARRIVE ;  /* 0x00000000000079c5 */ /* 0x002fc60000000000 */
[----:B------:R-:W-:Y:S03]  /*2440*/  STL [R1+0x5cc], R168 ;  /* 0x0005cca801007387 */ /* 0x000fe60000100800 */
[----:B------:R-:W-:Y:S01]  /*2450*/  HGMMA.64x256x16.F32.BF16 R24, gdesc[UR4], RZ, !UPT, gsb0 ;  /* 0x03e00000041879f0 */ /* 0x000fe2000c0018ff */
[----:B------:R-:W-:Y:S04]  /*2460*/  STL [R1+0x5c8], R167 ;  /* 0x0005c8a701007387 */ /* 0x000fe80000100800 */
[----:B------:R-:W-:Y:S04]  /*2470*/  STL.64 [R1+0x5c0], R164 ;  /* 0x0005c0a401007387 */ /* 0x000fe80000100a00 */
[----:B------:R-:W-:Y:S04]  /*2480*/  STL [R1+0x5bc], R158 ;  /* 0x0005bc9e01007387 */ /* 0x000fe80000100800 */
[----:B------:R-:W-:Y:S01]  /*2490*/  STL [R1+0x5b8], R156 ;  /* 0x0005b89c01007387 */ /* 0x000fe20000100800 */
[----:B------:R-:W-:-:S03]  /*24a0*/  WARPGROUP.DEPBAR.LE gsb0, 0x0 ;  /* 0x00008000000079c5 */ /* 0x000fc60000010000 */
[----:B------:R-:W-:Y:S04]  /*24b0*/  STL.64 [R1+0x5b0], R150 ;  /* 0x0005b09601007387 */ /* 0x000fe80000100a00 */
        /* <DEDUP_REMOVED lines=20> */
[----:B------:R1:W-:Y:S04]  /*2600*/  STL.64 [R1+0x508], R108 ;  /* 0x0005086c01007387 */ /* 0x0003e80000100a00 */
[----:B-1----:R-:W2:Y:S04]  /*2610*/  LDL.LU R108, [R1] ;  /* 0x00000000016c7983 */ /* 0x002ea80000300800 */
[----:B------:R-:W2:Y:S04]  /*2620*/  LDL.LU R109, [R1+0x4] ;  /* 0x00000400016d7983 */ /* 0x000ea80000300800 */
        /* <DEDUP_REMOVED lines=26> */
[----:B------:R-:W2:Y:S01]  /*27d0*/  LDL.LU R136, [R1+0x70] ;  /* 0x0000700001887983 */ /* 0x000ea20000300800 */
        /* <DEDUP_REMOVED lines=46> */
[----:B------:R-:W-:-:S02]  /*2ac0*/  UIADD3 UR4, UR9, 0x2, URZ ;  /* 0x0000000209047890 */ /* 0x000fc4000fffe03f */
[----:B------:R-:W-:Y:S01]  /*2ad0*/  UIADD3 UR6, UR10, 0x2, URZ ;  /* 0x000000020a067890 */ /* 0x000fe2000fffe03f */
[----:B------:R-:W-:Y:S01]  /*2ae0*/  UMOV UR5, 0x40000040 ;  /* 0x4000004000057882 */ /* 0x000fe20000000000 */
[----:B------:R-:W-:Y:S01]  /*2af0*/  UMOV UR7, 0x40000040 ;  /* 0x4000004000077882 */ /* 0x000fe20000000000 */
[----:B--2---:R-:W-:-:S06]  /*2b00*/  WARPGROUP.ARRIVE ;  /* 0x00000000000079c5 */ /* 0x004fcc0000000000 */
[----:B------:R-:W-:Y:S03]  /*2b10*/  HGMMA.64x256x16.F32.BF16 R108, gdesc[UR4], R108, gsb0 ;  /* 0x03e00000046c79f0 */ /* 0x000fe6000800186c */
[----:B------:R-:W-:Y:S02]  /*2b20*/  WARPGROUP.DEPBAR.LE gsb0, 0x0 ;  /* 0x00008000000079c5 */ /* 0x000fe40000010000 */
[----:B------:R-:W-:Y:S04]  /*2b30*/  STL.64 [R1], R108 ;  /* 0x0000006c01007387 */ /* 0x000fe80000100a00 */
        /* <DEDUP_REMOVED lines=63> */
[----:B-1----:R-:W2:Y:S04]  /*2f30*/  LDL.LU R173, [R1+0x5d4] ;  /* 0x0005d40001ad7983 */ /* 0x002ea80000300800 */
[----:B------:R-:W3:Y:S04]  /*2f40*/  LDL.LU R170, [R1+0x5d0] ;  /* 0x0005d00001aa7983 */ /* 0x000ee80000300800 */
[----:B------:R-:W4:Y:S04]  /*2f50*/  LDL.LU R168, [R1+0x5cc] ;  /* 0x0005cc0001a87983 */ /* 0x000f280000300800 */
[----:B------:R-:W4:Y:S04]  /*2f60*/  LDL.LU R167, [R1+0x5c8] ;  /* 0x0005c80001a77983 */ /* 0x000f280000300800 */
[----:B------:R-:W4:Y:S04]  /*2f70*/  LDL.LU.64 R164, [R1+0x5c0] ;  /* 0x0005c00001a47983 */ /* 0x000f280000300a00 */
[----:B------:R-:W4:Y:S04]  /*2f80*/  LDL.LU R158, [R1+0x5bc] ;  /* 0x0005bc00019e7983 */ /* 0x000f280000300800 */
[----:B------:R-:W4:Y:S04]  /*2f90*/  LDL.LU R156, [R1+0x5b8] ;  /* 0x0005b800019c7983 */ /* 0x000f280000300800 */
[----:B------:R-:W2:Y:S04]  /*2fa0*/  LDL.LU.64 R150, [R1+0x5b0] ;  /* 0x0005b00001967983 */ /* 0x000ea80000300a00 */
        /* <DEDUP_REMOVED lines=20> */
[----:B------:R-:W2:Y:S01]  /*30f0*/  LDL.LU.64 R108, [R1+0x508] ;  /* 0x00050800016c7983 */ /* 0x000ea20000300a00 */
[----:B------:R-:W-:Y:S01]  /*3100*/  UIADD3 UR4, UR9, 0x402, URZ ;  /* 0x0000040209047890 */ /* 0x000fe2000fffe03f */
[----:B------:R-:W-:Y:S01]  /*3110*/  UMOV UR5, 0x40000040 ;  /* 0x4000004000057882 */ /* 0x000fe20000000000 */
[----:B--2---:R-:W-:-:S07]  /*3120*/  WARPGROUP.ARRIVE ;  /* 0x00000000000079c5 */ /* 0x004fce0000000000 */
[----:B------:R-:W-:Y:S03]  /*3130*/  HGMMA.64x256x16.F32.BF16 R24, gdesc[UR4], R24, gsb0 ;  /* 0x03e00000041879f0 */ /* 0x000fe60008001818 */
[----:B------:R-:W-:Y:S02]  /*3140*/  WARPGROUP.DEPBAR.LE gsb0, 0x0 ;  /* 0x00008000000079c5 */ /* 0x000fe40000010000 */
        /* <DEDUP_REMOVED lines=64> */
[----:B-1----:R-:W2:Y:S04]  /*3550*/  LDL.LU.64 R24, [R1] ;  /* 0x0000000001187983 */ /* 0x002ea80000300a00 */
        /* <DEDUP_REMOVED lines=63> */
[----:B------:R-:W-:-:S02]  /*3950*/  UIADD3 UR4, UR9, 0x4, URZ ;  /* 0x0000000409047890 */ /* 0x000fc4000fffe03f */
[----:B------:R-:W-:Y:S01]  /*3960*/  UIADD3 UR6, UR10, 0x4, URZ ;  /* 0x000000040a067890 */ /* 0x000fe2000fffe03f */
[----:B------:R-:W-:Y:S01]  /*3970*/  UMOV UR5, 0x40000040 ;  /* 0x4000004000057882 */ /* 0x000fe20000000000 */
[----:B------:R-:W-:Y:S01]  /*3980*/  UMOV UR7, 0x40000040 ;  /* 0x4000004000077882 */ /* 0x000fe20000000000 */
[----:B--2---:R-:W-:-:S06]  /*3990*/  WARPGROUP.ARRIVE ;  /* 0x00000000000079c5 */ /* 0x004fcc0000000000 */
[----:B------:R-:W-:Y:S03]  /*39a0*/  HGMMA.64x256x16.F32.BF16 R24, gdesc[UR4], R24, gsb0 ;  /* 0x03e00000041879f0 */ /* 0x000fe60008001818 */
        /* <DEDUP_REMOVED lines=57> */
[----:B------:R1:W-:Y:S01]  /*3d40*/  STL [R1+0x70], R52 ;  /* 0x0000703401007387 */ /* 0x0003e20000100800 */
[----:B------:R-:W-:Y:S01]  /*3d50*/  IMAD.MOV.U32 R192, RZ, RZ, R108 ;  /* 0x000000ffffc07224 */ /* 0x000fe200078e006c */
[----:B------:R-:W-:Y:S01]  /*3d60*/  MOV R193, R109 ;  /* 0x0000006d00c17202 */ /* 0x000fe20000000f00 */
[----:B------:R-:W-:Y:S01]  /*3d70*/  IMAD.MOV.U32 R190, RZ, RZ, R106 ;  /* 0x000000ffffbe7224 */ /* 0x000fe200078e006a */
[----:B------:R-:W2:Y:S01]  /*3d80*/  LDL.LU.64 R150, [R1+0x500] ;  /* 0x0005000001967983 */ /* 0x000ea20000300a00 */
[----:B------:R-:W-:Y:S01]  /*3d90*/  MOV R191, R107 ;  /* 0x0000006b00bf7202 */ /* 0x000fe20000000f00 */
[----:B------:R-:W-:Y:S01]  /*3da0*/  IMAD.MOV.U32 R188, RZ, RZ, R104 ;  /* 0x000000ffffbc7224 */ /* 0x000fe200078e0068 */
[----:B------:R-:W-:Y:S01]  /*3db0*/  MOV R189, R105 ;  /* 0x0000006900bd7202 */ /* 0x000fe20000000f00 */
[----:B------:R-:W2:Y:S01]  /*3dc0*/  LDL.LU.64 R148, [R1+0x4f8] ;  /* 0x0004f80001947983 */ /* 0x000ea20000300a00 */
        /* <DEDUP_REMOVED lines=65> */
[----:B------:R-:W-:-:S02]  /*41e0*/  MOV R17, R55 ;  /* 0x0000003700117202 */ /* 0x000fc40000000f00 */
[----:B------:R-:W2:Y:S01]  /*41f0*/  LDL.LU.64 R114, [R1+0x470] ;  /* 0x0004700001727983 */ /* 0x000ea20000300a00 */
[----:B------:R-:W-:-:S03]  /*4200*/  MOV R19, R53 ;  /* 0x0000003500137202 */ /* 0x000fc60000000f00 */
        /* <DEDUP_REMOVED lines=30> */
[----:B-1----:R-:W2:Y:S04]  /*43f0*/  LDL.LU.64 R52, [R1+0x378] ;  /* 0x0003780001347983 */ /* 0x002ea80000300a00 */
        /* <DEDUP_REMOVED lines=15> */
[----:B------:R-:W-:-:S02]  /*44f0*/  UMOV UR5, 0x40000040 ;  /* 0x4000004000057882 */ /* 0x000fc40000000000 */
[----:B------:R-:W-:Y:S04]  /*4500*/  STL [R1+0x2ec], R173 ;  /* 0x0002ecad01007387 */ /* 0x000fe80000100800 */
[----:B---3--:R-:W-:Y:S04]  /*4510*/  STL [R1+0x2e8], R170 ;  /* 0x0002e8aa01007387 */ /* 0x008fe80000100800 */
[----:B----4-:R-:W-:Y:S04]  /*4520*/  STL [R1+0x2e4], R168 ;  /* 0x0002e4a801007387 */ /* 0x010fe80000100800 */
[----:B------:R-:W-:Y:S04]  /*4530*/  STL [R1+0x2e0], R167 ;  /* 0x0002e0a701007387 */ /* 0x000fe80000100800 */
[----:B------:R-:W-:Y:S04]  /*4540*/  STL.64 [R1+0x2d8], R164 ;  /* 0x0002d8a401007387 */ /* 0x000fe80000100a00 */
[----:B------:R-:W-:Y:S04]  /*4550*/  STL [R1+0x2d4], R158 ;  /* 0x0002d49e01007387 */ /* 0x000fe80000100800 */
[----:B------:R-:W-:Y:S01]  /*4560*/  STL [R1+0x2d0], R156 ;  /* 0x0002d09c01007387 */ /* 0x000fe20000100800 */
[----:B--2---:R-:W-:-:S06]  /*4570*/  WARPGROUP.ARRIVE ;  /* 0x00000000000079c5 */ /* 0x004fcc0000000000 */
        /* <DEDUP_REMOVED lines=93> */
[----:B------:R-:W-:Y:S01]  /*4b50*/  UIADD3 UR4, UR9, 0x6, URZ ;  /* 0x0000000609047890 */ /* 0x000fe2000fffe03f */
[----:B------:R-:W-:Y:S01]  /*4b60*/  IMAD.MOV.U32 R235, RZ, RZ, R0 ;  /* 0x000000ffffeb7224 */ /* 0x000fe200078e0000 */
[----:B------:R-:W-:Y:S01]  /*4b70*/  UIADD3 UR6, UR10, 0x6, URZ ;  /* 0x000000060a067890 */ /* 0x000fe2000fffe03f */
[----:B------:R1:W5:Y:S01]  /*4b80*/  LDL.LU R19, [R1+0x300] ;  /* 0x0003000001137983 */ /* 0x0003620000300800 */
[----:B------:R-:W-:Y:S01]  /*4b90*/  UMOV UR5, 0x40000040 ;  /* 0x4000004000057882 */ /* 0x000fe20000000000 */
[----:B------:R-:W-:-:S02]  /*4ba0*/  UMOV UR7, 0x40000040 ;  /* 0x4000004000077882 */ /* 0x000fc40000000000 */
[----:B------:R1:W5:Y:S04]  /*4bb0*/  LDL.LU R18, [R1+0x2fc] ;  /* 0x0002fc0001127983 */ /* 0x0003680000300800 */
[----:B------:R1:W5:Y:S04]  /*4bc0*/  LDL.LU R17, [R1+0x2f8] ;  /* 0x0002f80001117983 */ /* 0x0003680000300800 */
[----:B------:R1:W5:Y:S04]  /*4bd0*/  LDL.LU R16, [R1+0x2f4] ;  /* 0x0002f40001107983 */ /* 0x0003680000300800 */
[----:B------:R1:W5:Y:S01]  /*4be0*/  LDL.LU R3, [R1+0x2f0] ;  /* 0x0002f00001037983 */ /* 0x0003620000300800 */
        /* <DEDUP_REMOVED lines=67> */
[----:B--2---:R1:W5:Y:S04]  /*5020*/  LDL.LU R173, [R1+0x2ec] ;  /* 0x0002ec0001ad7983 */ /* 0x0043680000300800 */
[----:B------:R1:W5:Y:S04]  /*5030*/  LDL.LU R170, [R1+0x2e8] ;  /* 0x0002e80001aa7983 */ /* 0x0003680000300800 */
[----:B------:R1:W5:Y:S04]  /*5040*/  LDL.LU R168, [R1+0x2e4] ;  /* 0x0002e40001a87983 */ /* 0x0003680000300800 */
[----:B------:R1:W5:Y:S04]  /*5050*/  LDL.LU R167, [R1+0x2e0] ;  /* 0x0002e00001a77983 */ /* 0x0003680000300800 */
[----:B------:R1:W5:Y:S04]  /*5060*/  LDL.LU.64 R164, [R1+0x2d8] ;  /* 0x0002d80001a47983 */ /* 0x0003680000300a00 */
[----:B------:R1:W5:Y:S04]  /*5070*/  LDL.LU R158, [R1+0x2d4] ;  /* 0x0002d400019e7983 */ /* 0x0003680000300800 */
[----:B------:R1:W5:Y:S04]  /*5080*/  LDL.LU R156, [R1+0x2d0] ;  /* 0x0002d000019c7983 */ /* 0x0003680000300800 */
        /* <DEDUP_REMOVED lines=27> */
[----:B-1----:R-:W-:Y:S05]  /*5240*/  @!P1 BRA `(.L_x_28) ;  /* 0x00000044003c9947 */ /* 0x002fea0003800000 */
[----:B------:R-:W-:Y:S02]  /*5250*/  UIADD3 UR9, UR40, 0x1, URZ ;  /* 0x0000000128097890 */ /* 0x000fe4000fffe03f */
[----:B------:R-:W-:Y:S02]  /*5260*/  MOV R0, UR40 ;  /* 0x0000002800007c02 */ /* 0x000fe40008000f00 */
[----:B------:R-:W-:-:S04]  /*5270*/  UISETP.NE.AND UP0, UPT, UR9, 0x3, UPT ;  /* 0x000000030900788c */ /* 0x000fc8000bf05270 */
[----:B------:R-:W-:Y:S02]  /*5280*/  USEL UR4, URZ, 0x1, UP0 ;  /* 0x000000013f047887 */ /* 0x000fe40008000000 */
[----:B------:R-:W-:Y:S02]  /*5290*/  USEL UR9, UR9, URZ, UP0 ;  /* 0x0000003f09097287 */ /* 0x000fe40008000000 */
[----:B------:R-:W-:-:S06]  /*52a0*/  ULOP3.LUT UR4, UR44, UR4, URZ, 0x3c, !UPT ;  /* 0x000000042c047292 */ /* 0x000fcc000f8e3c3f */
[----:B------:R-:W-:-:S07]  /*52b0*/  IMAD.U32 R2, RZ, RZ, UR4 ;  /* 0x00000004ff027e24 */ /* 0x000fce000f8e00ff */
.L_x_35:
[----:B------:R-:W-:Y:S05]  /*52c0*/  @!P0 BRA `(.L_x_29) ;  /* 0x0000000000048947 */ /* 0x000fea0003800000 */
[----:B------:R-:W-:Y:S01]  /*52d0*/  BPT.TRAP 0x1 ;  /* 0x000000040000795c */ /* 0x000fe20000300000 */
.L_x_29:
[----:B------:R-:W-:Y:S01]  /*52e0*/  ULEA UR4, UR9, UR49, 0x3 ;  /* 0x0000003109047291 */ /* 0x000fe2000f8e183f */
[----:B------:R-:W-:-:S08]  /*52f0*/  SHF.L.U32 R4, R2, 0x1f, RZ ;  /* 0x0000001f02047819 */ /* 0x000fd000000006ff */
[----:B------:R1:W2:Y:S01]  /*5300*/  SYNCS.PHASECHK.TRANS64.TRYWAIT P1, [UR4], R4 ;  /* 0x00000004ff0075a7 */ /* 0x0002a20008020144 */
[----:B------:R-:W-:Y:S05]  /*5310*/  @!P0 BRA `(.L_x_30) ;  /* 0x0000000000048947 */ /* 0x000fea0003800000 */
[----:B------:R-:W-:Y:S01]  /*5320*/  BPT.TRAP 0x1 ;  /* 0x000000040000795c */ /* 0x000fe20000300000 */
.L_x_30:
[----:B--2---:R-:W-:Y:S05]  /*5330*/  @P1 BRA `(.L_x_31) ;  /* 0x0000000000081947 */ /* 0x004fea0003800000 */
[----:B------:R-:W2:Y:S02]  /*5340*/  SYNCS.PHASECHK.TRANS64.TRYWAIT P1, [UR4], R4 ;  /* 0x00000004ff0075a7 */ /* 0x000ea40008020144 */
[----:B--2---:R-:W-:Y:S05]  /*5350*/  @!P1 BRA `(.L_x_32) ;  /* 0x0000012000789947 */ /* 0x004fea0003800000 */
.L_x_31:
        /* <DEDUP_REMOVED lines=64> */
[----:B---3--:R-:W3:Y:S04]  /*5760*/  LDL.LU.64 R24, [R1] ;  /* 0x0000000001187983 */ /* 0x008ee80000300a00 */
[----:B------:R-:W3:Y:S04]  /*5770*/  LDL.LU.64 R26, [R1+0x8] ;  /* 0x00000800011a7983 */ /* 0x000ee80000300a00 */
        /* <DEDUP_REMOVED lines=61> */
[----:B------:R-:W3:Y:S01]  /*5b50*/  LDL.LU.64 R150, [R1+0x1f8] ;  /* 0x0001f80001967983 */ /* 0x000ee20000300a00 */
[----:B------:R-:W-:-:S02]  /*5b60*/  ULEA UR10, UR9, UR41, 0xb ;  /* 0x00000029090a7291 */ /* 0x000fc4000f8e583f */
[----:B------:R-:W-:Y:S01]  /*5b70*/  ULEA UR11, UR9, UR8, 0xb ;  /* 0x00000008090b7291 */ /* 0x000fe2000f8e583f */
[----:B-----5:R-:W-:Y:S01]  /*5b80*/  STL [R1+0x308], R19 ;  /* 0x0003081301007387 */ /* 0x020fe20000100800 */
[----:B------:R-:W-:Y:S01]  /*5b90*/  UMOV UR5, 0x40000040 ;  /* 0x4000004000057882 */ /* 0x000fe20000000000 */
[----:B------:R-:W-:Y:S02]  /*5ba0*/  UMOV UR7, 0x40000040 ;  /* 0x4000004000077882 */ /* 0x000fe40000000000 */
[----:B------:R-:W-:Y:S01]  /*5bb0*/  UMOV UR4, UR10 ;  /* 0x0000000a00047c82 */ /* 0x000fe20008000000 */
[----:B------:R-:W-:Y:S01]  /*5bc0*/  STL [R1+0x304], R18 ;  /* 0x0003041201007387 */ /* 0x000fe20000100800 */
[----:B------:R-:W-:-:S03]  /*5bd0*/  UMOV UR6, UR11 ;  /* 0x0000000b00067c82 */ /* 0x000fc60008000000 */
[----:B------:R-:W-:Y:S04]  /*5be0*/  STL [R1+0x300], R17 ;  /* 0x0003001101007387 */ /* 0x000fe80000100800 */
[----:B------:R-:W-:Y:S04]  /*5bf0*/  STL [R1+0x2fc], R16 ;  /* 0x0002fc1001007387 */ /* 0x000fe80000100800 */
[----:B------:R-:W-:Y:S04]  /*5c00*/  STL [R1+0x2f8], R3 ;  /* 0x0002f80301007387 */ /* 0x000fe80000100800 */
[----:B------:R4:W-:Y:S04]  /*5c10*/  STL [R1+0x2f4], R2 ;  /* 0x0002f40201007387 */ /* 0x0009e80000100800 */
[----:B------:R1:W-:Y:S01]  /*5c20*/  STL [R1+0x2f0], R0 ;  /* 0x0002f00001007387 */ /* 0x0003e20000100800 */
[----:B---3--:R-:W-:-:S06]  /*5c30*/  WARPGROUP.ARRIVE ;  /* 0x00000000000079c5 */ /* 0x008fcc0000000000 */
[----:B------:R-:W-:Y:S03]  /*5c40*/  HGMMA.64x256x16.F32.BF16 R24, gdesc[UR4], R24, gsb0 ;  /* 0x03e00000041879f0 */ /* 0x000fe60008001818 */
[----:B------:R-:W-:Y:S02]  /*5c50*/  WARPGROUP.DEPBAR.LE gsb0, 0x0 ;  /* 0x00008000000079c5 */ /* 0x000fe40000010000 */
[----:B------:R-:W-:Y:S01]  /*5c60*/  STL.64 [R1], R24 ;  /* 0x0000001801007387 */ /* 0x000fe20000100a00 */
[----:B----4-:R-:W-:Y:S01]  /*5c70*/  IMAD.MOV.U32 R2, RZ, RZ, R150 ;  /* 0x000000ffff027224 */ /* 0x010fe200078e0096 */
[----:B-1----:R-:W-:Y:S01]  /*5c80*/  MOV R0, R151 ;  /* 0x0000009700007202 */ /* 0x002fe20000000f00 */
[----:B--2---:R-:W-:Y:S01]  /*5c90*/  IMAD.MOV.U32 R4, RZ, RZ, R148 ;  /* 0x000000ffff047224 */ /* 0x004fe200078e0094 */
        /* <DEDUP_REMOVED lines=177> */
[----:B------:R-:W-:Y:S04]  /*67b0*/  STL [R1+0x5d8], R170 ;  /* 0x0005d8aa01007387 */ /* 0x000fe80000100800 */
[----:B------:R-:W-:Y:S04]  /*67c0*/  STL [R1+0x5d4], R168 ;  /* 0x0005d4a801007387 */ /* 0x000fe80000100800 */
        /* <DEDUP_REMOVED lines=354> */
[----:B------:R-:W-:Y:S01]  /*7df0*/  STL.64 [R1+0x50], R44 ;  /* 0x0000502c01007387 */ /* 0x000fe20000100a00 */
[----:B------:R-:W-:-:S03]  /*7e00*/  MOV R5, R150 ;  /* 0x0000009600057202 */ /* 0x000fc60000000f00 */
[----:B------:R-:W-:Y:S01]  /*7e10*/  STL.64 [R1+0x58], R46 ;  /* 0x0000582e01007387 */ /* 0x000fe20000100a00 */
[----:B------:R-:W-:-:S03]  /*7e20*/  IMAD.MOV.U32 R4, RZ, RZ, R151 ;  /* 0x000000ffff047224 */ /* 0x000fc600078e0097 */
[----:B------:R-:W-:Y:S01]  /*7e30*/  STL.64 [R1+0x60], R48 ;  /* 0x0000603001007387 */ /* 0x000fe20000100a00 */
[----:B------:R-:W-:Y:S01]  /*7e40*/  MOV R7, R148 ;  /* 0x0000009400077202 */ /* 0x000fe20000000f00 */
[----:B------:R-:W-:Y:S02]  /*7e50*/  IMAD.MOV.U32 R6, RZ, RZ, R149 ;  /* 0x000000ffff067224 */ /* 0x000fe400078e0095 */
[----:B------:R-:W-:Y:S01]  /*7e60*/  STL.64 [R1+0x68], R50 ;  /* 0x0000683201007387 */ /* 0x000fe20000100a00 */
[----:B------:R-:W-:Y:S01]  /*7e70*/  MOV R9, R146 ;  /* 0x0000009200097202 */ /* 0x000fe20000000f00 */
[----:B------:R-:W-:Y:S02]  /*7e80*/  IMAD.MOV.U32 R8, RZ, RZ, R147 ;  /* 0x000000ffff087224 */ /* 0x000fe400078e0093 */
[----:B------:R1:W-:Y:S01]  /*7e90*/  STL [R1+0x70], R52 ;  /* 0x0000703401007387 */ /* 0x0003e20000100800 */
[----:B------:R-:W-:Y:S01]  /*7ea0*/  MOV R11, R144 ;  /* 0x00000090000b7202 */ /* 0x000fe20000000f00 */
[----:B------:R-:W-:-:S02]  /*7eb0*/  IMAD.MOV.U32 R10, RZ, RZ, R145 ;  /* 0x000000ffff0a7224 */ /* 0x000fc400078e0091 */
[----:B------:R-:W2:Y:S01]  /*7ec0*/  LDL.LU.64 R150, [R1+0x508] ;  /* 0x0005080001967983 */ /* 0x000ea20000300a00 */
[----:B------:R-:W-:Y:S01]  /*7ed0*/  MOV R13, R142 ;  /* 0x0000008e000d7202 */ /* 0x000fe20000000f00 */
[----:B------:R-:W-:Y:S02]  /*7ee0*/  IMAD.MOV.U32 R12, RZ, RZ, R143 ;  /* 0x000000ffff0c7224 */ /* 0x000fe400078e008f */
[----:B------:R-:W2:Y:S01]  /*7ef0*/  LDL.LU.64 R148, [R1+0x500] ;  /* 0x0005000001947983 */ /* 0x000ea20000300a00 */
[----:B------:R-:W-:Y:S01]  /*7f00*/  MOV R15, R140 ;  /* 0x0000008c000f7202 */ /* 0x000fe20000000f00 */
[----:B------:R-:W-:Y:S02]  /*7f10*/  IMAD.MOV.U32 R14, RZ, RZ, R141 ;  /* 0x000000ffff0e7224 */ /* 0x000fe400078e008d */
[----:B------:R-:W2:Y:S01]  /*7f20*/  LDL.LU.64 R146, [R1+0x4f8] ;  /* 0x0004f80001927983 */ /* 0x000ea20000300a00 */
        /* <DEDUP_REMOVED lines=129> */
[----:B------:R-:W-:-:S03]  /*8740*/  IMAD.MOV.U32 R19, RZ, RZ, R53 ;  /* 0x000000ffff137224 */ /* 0x000fc600078e0035 */
        /* <DEDUP_REMOVED lines=119> */
[----:B------:R-:W-:Y:S01]  /*8ec0*/  UIADD3 UR4, UR10, 0x6, URZ ;  /* 0x000000060a047890 */ /* 0x000fe2000fffe03f */
[----:B------:R-:W-:Y:S01]  /*8ed0*/  MOV R235, R4 ;  /* 0x0000000400eb7202 */ /* 0x000fe20000000f00 */
[----:B------:R-:W-:Y:S01]  /*8ee0*/  UIADD3 UR6, UR11, 0x6, URZ ;  /* 0x000000060b067890 */ /* 0x000fe2000fffe03f */
[----:B------:R1:W5:Y:S01]  /*8ef0*/  LDL.LU R19, [R1+0x308] ;  /* 0x0003080001137983 */ /* 0x0003620000300800 */
[----:B------:R-:W-:Y:S01]  /*8f00*/  UMOV UR5, 0x40000040 ;  /* 0x4000004000057882 */ /* 0x000fe20000000000 */
[----:B------:R-:W-:-:S02]  /*8f10*/  UMOV UR7, 0x40000040 ;  /* 0x4000004000077882 */ /* 0x000fc40000000000 */
[----:B------:R1:W5:Y:S04]  /*8f20*/  LDL.LU R18, [R1+0x304] ;  /* 0x0003040001127983 */ /* 0x0003680000300800 */
[----:B------:R1:W5:Y:S04]  /*8f30*/  LDL.LU R17, [R1+0x300] ;  /* 0x0003000001117983 */ /* 0x0003680000300800 */
        /* <DEDUP_REMOVED lines=106> */
[----:B------:R-:W-:Y:S01]  /*95e0*/  BPT.TRAP 0x1 ;  /* 0x000000040000795c */ /* 0x000fe20000300000 */
.L_x_33:
[----:B------:R-:W2:Y:S04]  /*95f0*/  LDL R6, [R1+0x200] ;  /* 0x0002000001067983 */ /* 0x000ea80000100800 */
[----:B------:R-:W3:Y:S01]  /*9600*/  LDL R5, [R1+0x20c] ;  /* 0x00020c0001057983 */ /* 0x000ee20000100800 */
[----:B-----5:R-:W-:-:S13]  /*9610*/  ISETP.NE.AND P1, PT, R165, RZ, PT ;  /* 0x000000ffa500720c */ /* 0x020fda0003f25270 */
[----:B------:R-:W-:-:S05]  /*9620*/  @P1 LEA R4, R0, UR49, 0x3 ;  /* 0x0000003100041c11 */ /* 0x000fca000f8e18ff */
[----:B------:R-:W-:-:S05]  /*9630*/  @P1 VIADD R4, R4, 0x18 ;  /* 0x0000001804041836 */ /* 0x000fca0000000000 */
[----:B--2---:R-:W-:-:S04]  /*9640*/  @P1 PRMT R4, R6, 0x654, R4 ;  /* 0x0000065406041816 */ /* 0x004fc80000000004 */
[----:B------:R1:W-:Y:S01]  /*9650*/  @P1 SYNCS.ARRIVE.TRANS64.RED.A1T0 RZ, [R4+URZ], RZ ;  /* 0x000000ff04ff19a7 */ /* 0x0003e2000810043f */
[----:B---3--:R-:W-:-:S13]  /*9660*/  ISETP.GT.U32.AND P1, PT, R5, 0x1, PT ;  /* 0x000000010500780c */ /* 0x008fda0003f24070 */
[----:B-1----:R-:W-:Y:S05]  /*9670*/  @P1 BRA `(.L_x_34) ;  /* 0x0000000000041947 */ /* 0x002fea0003800000 */
[----:B------:R-:W-:Y:S01]  /*9680*/  BPT.TRAP 0x1 ;  /* 0x000000040000795c */ /* 0x000fe20000300000 */
.L_x_34:
[----:B------:R-:W-:Y:S01]  /*9690*/  UIADD3 UR9, UR9, 0x1, URZ ;  /* 0x0000000109097890 */ /* 0x000fe2000fffe03f */
[C---:B------:R-:W-:Y:S01]  /*96a0*/  ISETP.GT.AND P2, PT, R3.reuse, 0x1, PT ;  /* 0x000000010300780c */ /* 0x040fe20003f44270 */
[----:B------:R-:W-:Y:S01]  /*96b0*/  VIADD R3, R3, 0xffffffff ;  /* 0xffffffff03037836 */ /* 0x000fe20000000000 */
[----:B------:R-:W-:Y:S01]  /*96c0*/  IADD3 R0, R0, 0x1, RZ ;  /* 0x0000000100007810 */ /* 0x000fe20007ffe0ff */
[----:B------:R-:W-:-:S03]  /*96d0*/  UISETP.NE.AND UP0, UPT, UR9, 0x3, UPT ;  /* 0x000000030900788c */ /* 0x000fc6000bf05270 */
[C---:B------:R-:W-:Y:S01]  /*96e0*/  ISETP.NE.AND P1, PT, R0.reuse, 0x3, PT ;  /* 0x000000030000780c */ /* 0x040fe20003f25270 */
[----:B------:R-:W-:Y:S02]  /*96f0*/  USEL UR4, URZ, 0x1, UP0 ;  /* 0x000000013f047887 */ /* 0x000fe40008000000 */
[----:B------:R-:W-:Y:S01]  /*9700*/  USEL UR9, UR9, URZ, UP0 ;  /* 0x0000003f09097287 */ /* 0x000fe20008000000 */
[----:B------:R-:W-:-:S03]  /*9710*/  SEL R0, R0, RZ, P1 ;  /* 0x000000ff00007207 */ /* 0x000fc60000800000 */
[----:B------:R-:W-:Y:S01]  /*9720*/  LOP3.LUT R2, R2, UR4, RZ, 0x3c, !PT ;  /* 0x0000000402027c12 */ /* 0x000fe2000f8e3cff */
[----:B------:R-:W-:Y:S07]  /*9730*/  @P2 BRA `(.L_x_35) ;  /* 0xffffffb800e02947 */ /* 0x000fee000383ffff */
.L_x_28:
[----:B------:R-:W1:Y:S02]  /*9740*/  LDC R0, c[0x0][0x28c] ;  /* 0x0000a300ff007b82 */ /* 0x000e640000000800 */
[----:B-1----:R-:W-:-:S13]  /*9750*/  ISETP.GE.AND P1, PT, R0, 0x1, PT ;  /* 0x000000010000780c */ /* 0x002fda0003f26270 */
[----:B------:R-:W-:Y:S05]  /*9760*/  @!P1 BRA `(.L_x_36) ;  /* 0x0000000000589947 */ /* 0x000fea0003800000 */
[----:B------:R-:W-:Y:S05]  /*9770*/  @!P0 BRA `(.L_x_37) ;  /* 0x0000000000048947 */ /* 0x000fea0003800000 */
[----:B------:R-:W-:Y:S01]  /*9780*/  BPT.TRAP 0x1 ;  /* 0x000000040000795c */ /* 0x000fe20000300000 */
.L_x_37:
[----:B------:R-:W2:Y:S01]  /*9790*/  LDL R0, [R1+0x20c] ;  /* 0x00020c0001007983 */ /* 0x000ea20000100800 */
[----:B-----5:R-:W-:Y:S01]  /*97a0*/  ISETP.NE.AND P0, PT, R165, RZ, PT ;  /* 0x000000ffa500720c */ /* 0x020fe20003f05270 */
[----:B------:R-:W-:Y:S01]  /*97b0*/  BSSY B0, `(.L_x_38) ;  /* 0x000000f000007945 */ /* 0x000fe20003800000 */
[----:B--2---:R-:W-:-:S11]  /*97c0*/  ISETP.GT.U32.AND P1, PT, R0, 0x1, PT ;  /* 0x000000010000780c */ /* 0x004fd60003f24070 */
[----:B------:R-:W-:Y:S05]  /*97d0*/  @!P0 BRA `(.L_x_39) ;  /* 0x0000000000308947 */ /* 0x000fea0003800000 */
[----:B------:R-:W2:Y:S01]  /*97e0*/  LDL R2, [R1+0x200] ;  /* 0x0002000001027983 */ /* 0x000ea20000100800 */
[----:B------:R-:W-:-:S04]  /*97f0*/  UISETP.LT.AND UP0, UPT, UR45, 0x1, UPT ;  /* 0x000000012d00788c */ /* 0x000fc8000bf01270 */
[----:B------:R-:W-:-:S04]  /*9800*/  USEL UR6, UR45, 0x1, UP0 ;  /* 0x000000012d067887 */ /* 0x000fc80008000000 */
[----:B------:R-:W-:-:S04]  /*9810*/  UIADD3 UR6, UR40, UR45, -UR6 ;  /* 0x0000002d28067290 */ /* 0x000fc8000fffe806 */
[----:B------:R-:W-:-:S04]  /*9820*/  UIMAD.WIDE.U32 UR4, UR6, -0x55555555, URZ ;  /* 0xaaaaaaab060478a5 */ /* 0x000fc8000f8e003f */
[----:B------:R-:W-:-:S04]  /*9830*/  USHF.R.U32.HI UR4, URZ, 0x1, UR5 ;  /* 0x000000013f047899 */ /* 0x000fc80008011605 */
[----:B------:R-:W-:-:S04]  /*9840*/  UIMAD UR6, UR4, -0x3, UR6 ;  /* 0xfffffffd040678a4 */ /* 0x000fc8000f8e0206 */
[----:B------:R-:W-:-:S04]  /*9850*/  ULEA UR6, UR6, UR49, 0x3 ;  /* 0x0000003106067291 */ /* 0x000fc8000f8e183f */
[----:B------:R-:W-:-:S06]  /*9860*/  UIADD3 UR6, UR6, 0x18, URZ ;  /* 0x0000001806067890 */ /* 0x000fcc000fffe03f */
[----:B------:R-:W-:-:S04]  /*9870*/  MOV R0, UR6 ;  /* 0x0000000600007c02 */ /* 0x000fc80008000f00 */
[----:B--2---:R-:W-:-:S04]  /*9880*/  PRMT R0, R2, 0x654, R0 ;  /* 0x0000065402007816 */ /* 0x004fc80000000000 */
[----:B------:R1:W-:Y:S03]  /*9890*/  SYNCS.ARRIVE.TRANS64.RED.A1T0 RZ, [R0+URZ], RZ ;  /* 0x000000ff00ff79a7 */ /* 0x0003e6000810043f */
.L_x_39:
[----:B------:R-:W-:Y:S05]  /*98a0*/  BSYNC B0 ;  /* 0x0000000000007941 */ /* 0x000fea0003800000 */
.L_x_38:
[----:B------:R-:W-:Y:S05]  /*98b0*/  @P1 BRA `(.L_x_36) ;  /* 0x0000000000041947 */ /* 0x000fea0003800000 */
[----:B------:R-:W-:Y:S01]  /*98c0*/  BPT.TRAP 0x1 ;  /* 0x000000040000795c */ /* 0x000fe20000300000 */
.L_x_36:
[----:B------:R-:W-:Y:S01]  /*98d0*/  UIADD3 UR6, UR49, 0x200, URZ ;  /* 0x0000020031067890 */ /* 0x000fe2000fffe03f */
[----:B-----5:R-:W-:Y:S01]  /*98e0*/  R2UR UR42, R19 ;  /* 0x00000000132a72ca */ /* 0x020fe200000e0000 */
[----:B------:R-:W-:Y:S01]  /*98f0*/  UIADD3 UR52, UR45, UR40, URZ ;  /* 0x000000282d347290 */ /* 0x000fe2000fffe03f */
[----:B------:R-:W-:Y:S01]  /*9900*/  R2UR UR41, R18 ;  /* 0x00000000122972ca */ /* 0x000fe200000e0000 */
[----:B------:R-:W-:Y:S02]  /*9910*/  UISETP.GE.U32.AND UP1, UPT, UR45, 0x3, UPT ;  /* 0x000000032d00788c */ /* 0x000fe4000bf26070 */
[----:B------:R-:W-:Y:S02]  /*9920*/  ULOP3.LUT UP2, URZ, UR6, 0x1bf, URZ, 0xc0, !UPT ;  /* 0x000001bf063f7892 */ /* 0x000fe4000f84c03f */
[----:B------:R-:W-:-:S04]  /*9930*/  UISETP.GT.U32.AND UP0, UPT, UR52, 0x2, UPT ;  /* 0x000000023400788c */ /* 0x000fc8000bf04070 */
[----:B------:R-:W-:Y:S01]  /*9940*/  UISETP.LT.U32.AND UP0, UPT, UR45, 0x3, UP0 ;  /* 0x000000032d00788c */ /* 0x000fe20008701070 */
[----:B------:R-:W-:Y:S01]  /*9950*/  PLOP3.LUT P0, PT, PT, PT, UP2, 0x80, 0x0 ;  /* 0x000000000000781c */ /* 0x000fe20003f0f028 */
[----:B------:R-:W-:Y:S02]  /*9960*/  USHF.L.U32 UR42, UR42, 0x8, URZ ;  /* 0x000000082a2a7899 */ /* 0x000fe4000800063f */
[----:B------:R-:W-:Y:S02]  /*9970*/  @UP1 UIMAD.WIDE.U32 UR4, UR52, -0x55555555, URZ ;  /* 0xaaaaaaab340418a5 */ /* 0x000fe4000f8e003f */
[----:B------:R-:W-:Y:S02]  /*9980*/  USEL UR6, URZ, 0x1, !UP0 ;  /* 0x000000013f067887 */ /* 0x000fe4000c000000 */
[----:B------:R-:W-:Y:S02]  /*9990*/  @UP1 USHF.R.U32.HI UR4, URZ, 0x1, UR5 ;  /* 0x000000013f041899 */ /* 0x000fe40008011605 */
[----:B------:R-:W-:-:S02]  /*99a0*/  ULOP3.LUT UR44, UR44, UR6, URZ, 0x3c, !UPT ;  /* 0x000000062c2c7292 */ /* 0x000fc4000f8e3c3f */
[----:B------:R-:W-:Y:S02]  /*99b0*/  USHF.L.U32 UR41, UR41, 0x8, URZ ;  /* 0x0000000829297899 */ /* 0x000fe4000800063f */
[----:B------:R-:W-:Y:S01]  /*99c0*/  @UP1 ULOP3.LUT UR44, UR44, 0x1, UR4, 0x78, !UPT ;  /* 0x000000012c2c1892 */ /* 0x000fe2000f8e7804 */
[----:B------:R-:W-:Y:S11]  /*99d0*/  @!P0 BRA `(.L_x_40) ;  /* 0x00000000007c8947 */ /* 0x000ff60003800000 */
[----:B------:R-:W-:Y:S01]  /*99e0*/  MOV R22, 0x0 ;  /* 0x0000000000167802 */ /* 0x000fe20000000f00 */
[----:B------:R-:W-:Y:S01]  /*99f0*/  ULDC.64 UR4, c[0x4][0x80] ;  /* 0x0100200000047ab9 */ /* 0x000fe20000000a00 */
[----:B------:R-:W-:Y:S01]  /*9a00*/  ULDC.64 UR6, c[0x4][0x88] ;  /* 0x0100220000067ab9 */ /* 0x000fe20000000a00 */
[----:B------:R-:W-:Y:S01]  /*9a10*/  ULDC.64 UR8, c[0x4][0x10] ;  /* 0x0100040000087ab9 */ /* 0x000fe20000000a00 */
[----:B------:R2:W3:Y:S01]  /*9a20*/  LDC.64 R2, c[0x4][R22] ;  /* 0x0100000016027b82 */ /* 0x0004e20000000a00 */
[----:B------:R-:W-:Y:S01]  /*9a30*/  IMAD.U32 R4, RZ, RZ, UR4 ;  /* 0x00000004ff047e24 */ /* 0x000fe2000f8e00ff */
[----:B------:R-:W-:Y:S01]  /*9a40*/  MOV R5, UR5 ;  /* 0x0000000500057c02 */ /* 0x000fe20008000f00 */
[----:B------:R-:W-:Y:S01]  /*9a50*/  IMAD.U32 R6, RZ, RZ, UR6 ;  /* 0x00000006ff067e24 */ /* 0x000fe2000f8e00ff */
[----:B------:R-:W-:Y:S01]  /*9a60*/  MOV R7, UR7 ;  /* 0x0000000700077c02 */ /* 0x000fe20008000f00 */
[----:B------:R-:W-:Y:S01]  /*9a70*/  IMAD.U32 R10, RZ, RZ, UR8 ;  /* 0x00000008ff0a7e24 */ /* 0x000fe2000f8e00ff */
[----:B------:R-:W-:Y:S01]  /*9a80*/  MOV R11, UR9 ;  /* 0x00000009000b7c02 */ /* 0x000fe20008000f00 */
[----:B------:R-:W-:Y:S01]  /*9a90*/  IMAD.MOV.U32 R8, RZ, RZ, 0x70 ;  /* 0x00000070ff087424 */ /* 0x000fe200078e00ff */
[----:B------:R-:W-:Y:S01]  /*9aa0*/  MOV R12, 0x1 ;  /* 0x00000001000c7802 */ /* 0x000fe20000000f00 */
[----:B--2---:R-:W-:-:S07]  /*9ab0*/  IMAD.MOV.U32 R13, RZ, RZ, RZ ;  /* 0x000000ffff0d7224 */ /* 0x004fce00078e00ff */
[----:B------:R-:W-:-:S07]  /*9ac0*/  LEPC R20, `(.L_x_41) ;  /* 0x000000001014794e */ /* 0x000fce0000000000 */
[----:B-1-3--:R-:W-:Y:S05]  /*9ad0*/  CALL.ABS.NOINC R2 ;  /* 0x0000000002007343 */ /* 0x00afea0003c00000 */
.L_x_41:
[----:B------:R1:W2:Y:S01]  /*9ae0*/  LDC.64 R2, c[0x4][R22] ;  /* 0x0100000016027b82 */ /* 0x0002a20000000a00 */
[----:B------:R-:W-:Y:S01]  /*9af0*/  ULDC.64 UR4, c[0x4][0x80] ;  /* 0x0100200000047ab9 */ /* 0x000fe20000000a00 */
[----:B------:R-:W-:Y:S01]  /*9b00*/  ULDC.64 UR6, c[0x4][0x88] ;  /* 0x0100220000067ab9 */ /* 0x000fe20000000a00 */
[----:B------:R-:W-:Y:S01]  /*9b10*/  ULDC.64 UR8, c[0x4][0x10] ;  /* 0x0100040000087ab9 */ /* 0x000fe20000000a00 */
[----:B------:R-:W-:Y:S01]  /*9b20*/  MOV R4, UR4 ;  /* 0x0000000400047c02 */ /* 0x000fe20008000f00 */
[----:B------:R-:W-:Y:S01]  /*9b30*/  IMAD.U32 R5, RZ, RZ, UR5 ;  /* 0x00000005ff057e24 */ /* 0x000fe2000f8e00ff */
        /* <DEDUP_REMOVED lines=8> */
[----:B--2---:R-:W-:Y:S05]  /*9bc0*/  CALL.ABS.NOINC R2 ;  /* 0x0000000002007343 */ /* 0x004fea0003c00000 */
.L_x_40:
[----:B------:R-:W2:Y:S01]  /*9bd0*/  S2R R20, SR_TID.X ;  /* 0x0000000000147919 */ /* 0x000ea20000002100 */
[----:B------:R-:W-:Y:S01]  /*9be0*/  ULDC UR4, c[0x0][0x284] ;  /* 0x0000a10000047ab9 */ /* 0x000fe20000000800 */
[----:B------:R-:W3:Y:S01]  /*9bf0*/  LDC R2, c[0x0][0x288] ;  /* 0x0000a200ff027b82 */ /* 0x000ee20000000800 */
[----:B--2---:R-:W-:Y:S02]  /*9c00*/  SHF.R.U32.HI R5, RZ, 0x2, R20 ;  /* 0x00000002ff057819 */ /* 0x004fe40000011614 */
[C---:B------:R-:W-:Y:S02]  /*9c10*/  LOP3.LUT R7, R20.reuse, 0xe0, RZ, 0xc0, !PT ;  /* 0x000000e014077812 */ /* 0x040fe400078ec0ff */
[----:B------:R-:W-:Y:S02]  /*9c20*/  LOP3.LUT R5, R5, 0x7, RZ, 0xc0, !PT ;  /* 0x0000000705057812 */ /* 0x000fe400078ec0ff */
[----:B------:R-:W-:Y:S02]  /*9c30*/  SHF.R.U32.HI R10, RZ, 0x1, R7 ;  /* 0x00000001ff0a7819 */ /* 0x000fe40000011607 */
[----:B-1----:R-:W-:-:S02]  /*9c40*/  LOP3.LUT R0, R20, 0x3, RZ, 0xc0, !PT ;  /* 0x0000000314007812 */ /* 0x002fc400078ec0ff */
[----:B------:R-:W-:Y:S01]  /*9c50*/  IADD3 R10, -R10, UR4, -R5 ;  /* 0x000000040a0a7c10 */ /* 0x000fe2000fffe905 */
[----:B------:R-:W-:Y:S02]  /*9c60*/  ULDC.64 UR4, c[0x0][0x590] ;  /* 0x0001640000047ab9 */ /* 0x000fe40000000a00 */
[----:B------:R-:W-:Y:S01]  /*9c70*/  IMAD.U32 R171, RZ, RZ, UR4 ;  /* 0x00000004ffab7e24 */ /* 0x000fe2000f8e00ff */
[----:B------:R-:W-:Y:S01]  /*9c80*/  MOV R172, UR5 ;  /* 0x0000000500ac7c02 */ /* 0x000fe20008000f00 */
[----:B---3--:R-:W-:Y:S02]  /*9c90*/  IMAD R0, R0, -0x2, R2 ;  /* 0xfffffffe00007824 */ /* 0x008fe400078e0202 */
[----:B------:R-:W-:Y:S01]  /*9ca0*/  IMAD R10, R19, -0x100, R10 ;  /* 0xffffff00130a7824 */ /* 0x000fe200078e020a */
[----:B------:R-:W-:Y:S01]  /*9cb0*/  ISETP.NE.U32.AND P2, PT, R171, RZ, PT ;  /* 0x000000ffab00720c */ /* 0x000fe20003f45070 */
[----:B------:R-:W-:-:S03]  /*9cc0*/  IMAD R18, R18, -0x100, R0 ;  /* 0xffffff0012127824 */ /* 0x000fc600078e0200 */
[----:B------:R-:W-:-:S13]  /*9cd0*/  ISETP.NE.AND.EX P2, PT, R172, RZ, PT, P2 ;  /* 0x000000ffac00720c */ /* 0x000fda0003f45320 */
[----:B------:R-:W-:Y:S05]  /*9ce0*/  @!P2 BRA `(.L_x_42) ;  /* 0x00000000005ca947 */ /* 0x000fea0003800000 */
[----:B------:R-:W-:Y:S02]  /*9cf0*/  ULDC.64 UR4, c[0x0][0x588] ;  /* 0x0001620000047ab9 */ /* 0x000fe40000000a00 */
[----:B------:R-:W-:-:S04]  /*9d00*/  ISETP.NE.U32.AND P0, PT, RZ, UR4, PT ;  /* 0x00000004ff007c0c */ /* 0x000fc8000bf05070 */
[----:B------:R-:W-:-:S13]  /*9d10*/  ISETP.NE.AND.EX P0, PT, RZ, UR5, PT, P0 ;  /* 0x00000005ff007c0c */ /* 0x000fda000bf05300 */
[----:B------:R-:W-:Y:S05]  /*9d20*/  @!P0 BRA `(.L_x_43) ;  /* 0x00000000002c8947 */ /* 0x000fea0003800000 */
[----:B------:R-:W1:Y:S01]  /*9d30*/  LDC.64 R8, c[0x0][0x588] ;  /* 0x00016200ff087b82 */ /* 0x000e620000000a00 */
[----:B------:R-:W-:-:S04]  /*9d40*/  IMAD R2, R171, UR43, RZ ;  /* 0x0000002bab027c24 */ /* 0x000fc8000f8e02ff */
[----:B-1----:R-:W-:-:S05]  /*9d50*/  IMAD.WIDE R2, R2, 0x4, R8 ;  /* 0x0000000402027825 */ /* 0x002fca00078e0208 */
[----:B------:R-:W2:Y:S01]  /*9d60*/  LDG.E R164, desc[UR54][R2.64] ;  /* 0x0000003602a47981 */ /* 0x000ea2000c1e1900 */
[----:B------:R-:W-:Y:S01]  /*9d70*/  IMAD.MOV.U32 R0, RZ, RZ, 0x1 ;  /* 0x00000001ff007424 */ /* 0x000fe200078e00ff */
[----:B------:R-:W-:Y:S01]  /*9d80*/  MOV R170, 0x1 ;  /* 0x0000000100aa7802 */ /* 0x000fe20000000f00 */
[----:B------:R-:W-:-:S03]  /*9d90*/  IMAD.MOV.U32 R168, RZ, RZ, 0x1 ;  /* 0x00000001ffa87424 */ /* 0x000fc600078e00ff */
[----:B------:R1:W-:Y:S01]  /*9da0*/  STL.S16 [R1+0x210], R0 ;  /* 0x0002100001007387 */ /* 0x0003e20000100600 */
[----:B--2---:R-:W-:Y:S01]  /*9db0*/  MOV R167, R164 ;  /* 0x000000a400a77202 */ /* 0x004fe20000000f00 */
[----:B------:R-:W-:Y:S01]  /*9dc0*/  IMAD.MOV.U32 R16, RZ, RZ, R164 ;  /* 0x000000ffff107224 */ /* 0x000fe200078e00a4 */
[----:B-1----:R-:W-:Y:S06]  /*9dd0*/  BRA `(.L_x_42) ;  /* 0x0000000000207947 */ /* 0x002fec0003800000 */
.L_x_43:
[----:B------:R-:W-:Y:S01]  /*9de0*/  MOV R0, 0x1 ;  /* 0x0000000100007802 */ /* 0x000fe20000000f00 */
[----:B------:R-:W-:Y:S01]  /*9df0*/  ULDC UR4, c[0x0][0x580] ;  /* 0x0001600000047ab9 */ /* 0x000fe20000000800 */
[----:B------:R-:W-:Y:S01]  /*9e00*/  IMAD.MOV.U32 R170, RZ, RZ, 0x1 ;  /* 0x00000001ffaa7424 */ /* 0x000fe200078e00ff */
[----:B------:R-:W-:Y:S01]  /*9e10*/  MOV R168, 0x1 ;  /* 0x0000000100a87802 */ /* 0x000fe20000000f00 */
[----:B------:R-:W-:Y:S01]  /*9e20*/  IMAD.U32 R164, RZ, RZ, UR4 ;  /* 0x00000004ffa47e24 */ /* 0x000fe2000f8e00ff */
[----:B------:R1:W-:Y:S01]  /*9e30*/  STL.S16 [R1+0x210], R0 ;  /* 0x0002100001007387 */ /* 0x0003e20000100600 */
[----:B------:R-:W-:Y:S01]  /*9e40*/  MOV R167, UR4 ;  /* 0x0000000400a77c02 */ /* 0x000fe20008000f00 */
[----:B------:R-:W-:-:S07]  /*9e50*/  IMAD.U32 R16, RZ, RZ, UR4 ;  /* 0x00000004ff107e24 */ /* 0x000fce000f8e00ff */
.L_x_42:
[----:B------:R-:W2:Y:S02]  /*9e60*/  LDC.64 R2, c[0x0][0x5b0] ;  /* 0x00016c00ff027b82 */ /* 0x000ea40000000a00 */
[----:B--2---:R-:W-:-:S04]  /*9e70*/  ISETP.NE.U32.AND P0, PT, R2, RZ, PT ;  /* 0x000000ff0200720c */ /* 0x004fc80003f05070 */
[----:B------:R-:W-:-:S13]  /*9e80*/  ISETP.NE.AND.EX P0, PT, R3, RZ, PT, P0 ;  /* 0x000000ff0300720c */ /* 0x000fda0003f05300 */
[----:B------:R-:W-:Y:S05]  /*9e90*/  @!P0 BRA `(.L_x_44) ;  /* 0x00000000002c8947 */ /* 0x000fea0003800000 */
[----:B------:R-:W-:Y:S02]  /*9ea0*/  ULDC.64 UR4, c[0x0][0x5a8] ;  /* 0x00016a0000047ab9 */ /* 0x000fe40000000a00 */
[----:B------:R-:W-:-:S04]  /*9eb0*/  ISETP.NE.U32.AND P0, PT, RZ, UR4, PT ;  /* 0x00000004ff007c0c */ /* 0x000fc8000bf05070 */
[----:B------:R-:W-:-:S13]  /*9ec0*/  ISETP.NE.AND.EX P0, PT, RZ, UR5, PT, P0 ;  /* 0x00000005ff007c0c */ /* 0x000fda000bf05300 */
[----:B------:R-:W-:Y:S05]  /*9ed0*/  @!P0 BRA `(.L_x_45) ;  /* 0x0000000000148947 */ /* 0x000fea0003800000 */
[----:B------:R-:W2:Y:S01]  /*9ee0*/  LDC.64 R8, c[0x0][0x5a8] ;  /* 0x00016a00ff087b82 */ /* 0x000ea20000000a00 */
[----:B------:R-:W-:-:S04]  /*9ef0*/  IMAD R2, R2, UR43, RZ ;  /* 0x0000002b02027c24 */ /* 0x000fc8000f8e02ff */
[----:B--2---:R-:W-:-:S05]  /*9f00*/  IMAD.WIDE R2, R2, 0x4, R8 ;  /* 0x0000000402027825 */ /* 0x004fca00078e0208 */
[----:B------:R2:W5:Y:S01]  /*9f10*/  LDG.E R17, desc[UR54][R2.64] ;  /* 0x0000003602117981 */ /* 0x000562000c1e1900 */
[----:B------:R-:W-:Y:S05]  /*9f20*/  BRA `(.L_x_44) ;  /* 0x0000000000087947 */ /* 0x000fea0003800000 */
.L_x_45:
[----:B------:R-:W-:Y:S02]  /*9f30*/  ULDC UR4, c[0x0][0x5a0] ;  /* 0x0001680000047ab9 */ /* 0x000fe40000000800 */
[----:B------:R-:W-:-:S07]  /*9f40*/  MOV R17, UR4 ;  /* 0x0000000400117c02 */ /* 0x000fce0008000f00 */
.L_x_44:
[----:B------:R-:W3:Y:S01]  /*9f50*/  LDC.64 R8, c[0x0][0x5c0] ;  /* 0x00017000ff087b82 */ /* 0x000ee20000000a00 */
[----:B------:R-:W-:Y:S01]  /*9f60*/  ULDC.64 UR4, c[0x0][0x588] ;  /* 0x0001620000047ab9 */ /* 0x000fe20000000a00 */
[----:B------:R-:W-:Y:S02]  /*9f70*/  ISETP.EQ.U32.AND P4, PT, R171, RZ, PT ;  /* 0x000000ffab00720c */ /* 0x000fe40003f82070 */
[----:B------:R-:W-:Y:S02]  /*9f80*/  ISETP.NE.U32.AND P3, PT, RZ, UR4, PT ;  /* 0x00000004ff007c0c */ /* 0x000fe4000bf65070 */
[----:B------:R-:W-:Y:S02]  /*9f90*/  LOP3.LUT P5, RZ, R168, 0xff, RZ, 0xc0, !PT ;  /* 0x000000ffa8ff7812 */ /* 0x000fe400078ac0ff */
[----:B-1----:R-:W1:Y:S01]  /*9fa0*/  LDC R0, c[0x0][0x5c8] ;  /* 0x00017200ff007b82 */ /* 0x002e620000000800 */
[----:B------:R-:W-:Y:S02]  /*9fb0*/  ISETP.NE.AND.EX P3, PT, RZ, UR5, PT, P3 ;  /* 0x00000005ff007c0c */ /* 0x000fe4000bf65330 */
[----:B------:R-:W-:-:S02]  /*9fc0*/  FSEL R169, R16, R167, !P5 ;  /* 0x000000a710a97208 */ /* 0x000fc40006800000 */
[----:B------:R-:W-:Y:S02]  /*9fd0*/  ISETP.EQ.OR.EX P4, PT, R172, RZ, !P3, P4 ;  /* 0x000000ffac00720c */ /* 0x000fe40005f82740 */
[----:B------:R-:W-:Y:S02]  /*9fe0*/  PLOP3.LUT P1, PT, PT, PT, PT, 0x8, 0x0 ;  /* 0x000000000000781c */ /* 0x000fe40003f2e170 */
[----:B------:R-:W-:Y:S02]  /*9ff0*/  PLOP3.LUT P3, PT, P3, PT, PT, 0x8, 0x0 ;  /* 0x000000000000781c */ /* 0x000fe40001f6e170 */
[C---:B------:R-:W-:Y:S02]  /*a000*/  FSEL R167, R164.reuse, R167, !P2 ;  /* 0x000000a7a4a77208 */ /* 0x040fe40005000000 */
[----:B------:R-:W-:Y:S02]  /*a010*/  FSEL R169, R164, R169, !P2 ;  /* 0x000000a9a4a97208 */ /* 0x000fe40005000000 */
[----:B---3--:R-:W-:-:S04]  /*a020*/  ISETP.NE.U32.AND P0, PT, R8, RZ, PT ;  /* 0x000000ff0800720c */ /* 0x008fc80003f05070 */
[----:B------:R-:W-:-:S04]  /*a030*/  ISETP.NE.AND.EX P0, PT, R9, RZ, PT, P0 ;  /* 0x000000ff0900720c */ /* 0x000fc80003f05300 */
[----:B-1----:R-:W-:Y:S01]  /*a040*/  FSEL R0, R0, RZ, !P0 ;  /* 0x000000ff00007208 */ /* 0x002fe20004000000 */
[----:B------:R-:W-:Y:S08]  /*a050*/  @!P4 BRA `(.L_x_46) ;  /* 0x00000000003cc947 */ /* 0x000ff00003800000 */
[----:B------:R-:W-:Y:S04]  /*a060*/  BSSY B0, `(.L_x_46) ;  /* 0x000000e000007945 */ /* 0x000fe80003800000 */
[----:B------:R-:W-:Y:S05]  /*a070*/  @!P2 BRA `(.L_x_47) ;  /* 0x000000000024a947 */ /* 0x000fea0003800000 */
[----:B------:R-:W-:Y:S02]  /*a080*/  LOP3.LUT P4, RZ, R170, 0xff, RZ, 0xc0, !PT ;  /* 0x000000ffaaff7812 */ /* 0x000fe4000788c0ff */
[----:B------:R-:W-:Y:S02]  /*a090*/  PLOP3.LUT P1, PT, P3, PT, PT, 0x80, 0x0 ;  /* 0x000000000000781c */ /* 0x000fe40001f2f070 */
[----:B------:R-:W-:-:S09]  /*a0a0*/  PRMT R168, RZ, 0x7610, R168 ;  /* 0x00007610ffa87816 */ /* 0x000fd200000000a8 */
[----:B------:R-:W-:Y:S05]  /*a0b0*/  @!P4 BRA `(.L_x_48) ;  /* 0x000000000020c947 */ /* 0x000fea0003800000 */
[----:B------:R-:W-:Y:S01]  /*a0c0*/  FSETP.EQ.AND P1, PT, R164, RZ, PT ;  /* 0x000000ffa400720b */ /* 0x000fe20003f22000 */
[----:B------:R-:W-:Y:S01]  /*a0d0*/  IMAD.MOV.U32 R167, RZ, RZ, R164 ;  /* 0x000000ffffa77224 */ /* 0x000fe200078e00a4 */
[----:B------:R-:W-:Y:S02]  /*a0e0*/  PRMT R168, R170, 0x7610, R168 ;  /* 0x00007610aaa87816 */ /* 0x000fe400000000a8 */
[----:B------:R-:W-:Y:S01]  /*a0f0*/  MOV R169, R164 ;  /* 0x000000a400a97202 */ /* 0x000fe20000000f00 */
[----:B------:R-:W-:Y:S08]  /*a100*/  BRA `(.L_x_48) ;  /* 0x00000000000c7947 */ /* 0x000ff00003800000 */
.L_x_47:
[----:B------:R-:W-:Y:S01]  /*a110*/  FSETP.EQ.AND P1, PT, R164, RZ, PT ;  /* 0x000000ffa400720b */ /* 0x000fe20003f22000 */
[----:B------:R-:W-:Y:S01]  /*a120*/  IMAD.MOV.U32 R167, RZ, RZ, R164 ;  /* 0x000000ffffa77224 */ /* 0x000fe200078e00a4 */
[----:B------:R-:W-:-:S11]  /*a130*/  MOV R169, R164 ;  /* 0x000000a400a97202 */ /* 0x000fd60000000f00 */
.L_x_48:
[----:B------:R-:W-:Y:S05]  /*a140*/  BSYNC B0 ;  /* 0x0000000000007941 */ /* 0x000fea0003800000 */
.L_x_46:
[----:B------:R-:W-:Y:S04]  /*a150*/  BSSY B0, `(.L_x_49) ;  /* 0x0000010000007945 */ /* 0x000fe80003800000 */
[----:B------:R-:W-:Y:S05]  /*a160*/  @!P2 BRA `(.L_x_50) ;  /* 0x00000000002ca947 */ /* 0x000fea0003800000 */
[----:B--2---:R-:W2:Y:S01]  /*a170*/  LDL R2, [R1+0x210] ;  /* 0x0002100001027983 */ /* 0x004ea20000100800 */
[----:B------:R-:W-:Y:S02]  /*a180*/  PRMT R170, RZ, 0x7610, R170 ;  /* 0x00007610ffaa7816 */ /* 0x000fe400000000aa */
[----:B------:R-:W-:Y:S02]  /*a190*/  PRMT R168, RZ, 0x7610, R168 ;  /* 0x00007610ffa87816 */ /* 0x000fe400000000a8 */
[----:B--2---:R-:W-:-:S13]  /*a1a0*/  LOP3.LUT P2, RZ, R2, 0xff, RZ, 0xc0, !PT ;  /* 0x000000ff02ff7812 */ /* 0x004fda000784c0ff */
[----:B------:R-:W-:Y:S05]  /*a1b0*/  @!P2 BRA `(.L_x_51) ;  /* 0x000000000024a947 */ /* 0x000fea0003800000 */
[----:B------:R-:W-:Y:S01]  /*a1c0*/  FSETP.EQ.AND P3, PT, R164, RZ, PT ;  /* 0x000000ffa400720b */ /* 0x000fe20003f62000 */
[----:B------:R-:W-:Y:S01]  /*a1d0*/  IMAD.MOV.U32 R167, RZ, RZ, R164 ;  /* 0x000000ffffa77224 */ /* 0x000fe200078e00a4 */
[C---:B------:R-:W-:Y:S02]  /*a1e0*/  PRMT R170, R2.reuse, 0x7610, R170 ;  /* 0x0000761002aa7816 */ /* 0x040fe400000000aa */
[----:B------:R-:W-:Y:S02]  /*a1f0*/  PRMT R168, R2, 0x7610, R168 ;  /* 0x0000761002a87816 */ /* 0x000fe400000000a8 */
[----:B------:R-:W-:Y:S01]  /*a200*/  MOV R169, R164 ;  /* 0x000000a400a97202 */ /* 0x000fe20000000f00 */
[----:B------:R-:W-:Y:S06]  /*a210*/  BRA `(.L_x_51) ;  /* 0x00000000000c7947 */ /* 0x000fec0003800000 */
.L_x_50:
[----:B------:R-:W-:Y:S01]  /*a220*/  FSETP.EQ.AND P3, PT, R164, RZ, PT ;  /* 0x000000ffa400720b */ /* 0x000fe20003f62000 */
[----:B------:R-:W-:Y:S01]  /*a230*/  IMAD.MOV.U32 R167, RZ, RZ, R164 ;  /* 0x000000ffffa77224 */ /* 0x000fe200078e00a4 */
[----:B------:R-:W-:-:S11]  /*a240*/  MOV R169, R164 ;  /* 0x000000a400a97202 */ /* 0x000fd60000000f00 */
.L_x_51:
[----:B------:R-:W-:Y:S05]  /*a250*/  BSYNC B0 ;  /* 0x0000000000007941 */ /* 0x000fea0003800000 */
.L_x_49:
[--C-:B------:R-:W-:Y:S01]  /*a260*/  IMAD.MOV.U32 R6, RZ, RZ, R0.reuse ;  /* 0x000000ffff067224 */ /* 0x100fe200078e0000 */
[----:B------:R-:W-:Y:S01]  /*a270*/  MOV R4, R0 ;  /* 0x0000000000047202 */ /* 0x000fe20000000f00 */
[----:B--2---:R-:W-:Y:S01]  /*a280*/  IMAD.MOV.U32 R2, RZ, RZ, R0 ;  /* 0x000000ffff027224 */ /* 0x004fe200078e0000 */
[----:B------:R-:W-:Y:S06]  /*a290*/  @!P0 BRA `(.L_x_52) ;  /* 0x0000000000808947 */ /* 0x000fec0003800000 */
[----:B------:R-:W-:Y:S01]  /*a2a0*/  SHF.R.U32.HI R0, RZ, 0x5, R7 ;  /* 0x00000005ff007819 */ /* 0x000fe20000011607 */
[----:B------:R-:W-:Y:S01]  /*a2b0*/  USHF.R.S32.HI UR4, URZ, 0x1f, UR43 ;  /* 0x0000001f3f047899 */ /* 0x000fe2000801142b */
[----:B------:R-:W1:Y:S02]  /*a2c0*/  LDC.64 R6, c[0x0][0x5d0] ;  /* 0x00017400ff067b82 */ /* 0x000e640000000a00 */
[----:B------:R-:W-:-:S04]  /*a2d0*/  SHF.L.U32 R0, R0, 0x4, RZ ;  /* 0x0000000400007819 */ /* 0x000fc800000006ff */
[----:B------:R-:W-:-:S05]  /*a2e0*/  LOP3.LUT R0, R0, 0xfffffff0, R5, 0xe2, !PT ;  /* 0xfffffff000007812 */ /* 0x000fca00078ee205 */
[----:B------:R-:W-:-:S05]  /*a2f0*/  VIADD R2, R0, UR42 ;  /* 0x0000002a00027c36 */ /* 0x000fca0008000000 */
[----:B------:R-:W-:-:S03]  /*a300*/  SHF.R.S32.HI R3, RZ, 0x1f, R2 ;  /* 0x0000001fff037819 */ /* 0x000fc60000011402 */
[----:B-1----:R-:W-:-:S04]  /*a310*/  IMAD.WIDE.U32 R4, R6, UR43, R2 ;  /* 0x0000002b06047c25 */ /* 0x002fc8000f8e0002 */
[----:B------:R-:W-:Y:S01]  /*a320*/  IMAD R6, R6, UR4, RZ ;  /* 0x0000000406067c24 */ /* 0x000fe2000f8e02ff */
[----:B------:R-:W-:-:S03]  /*a330*/  LEA R2, P0, R4, R8, 0x1 ;  /* 0x0000000804027211 */ /* 0x000fc600078008ff */
[----:B------:R-:W-:-:S05]  /*a340*/  IMAD R7, R7, UR43, R6 ;  /* 0x0000002b07077c24 */ /* 0x000fca000f8e0206 */
[----:B------:R-:W-:-:S04]  /*a350*/  IADD3 R7, R5, R7, RZ ;  /* 0x0000000705077210 */ /* 0x000fc80007ffe0ff */
[----:B------:R-:W-:Y:S02]  /*a360*/  LEA.HI.X R3, R4, R9, R7, 0x1, P0 ;  /* 0x0000000904037211 */ /* 0x000fe400000f0c07 */
[----:B------:R-:W-:-:S04]  /*a370*/  ISETP.GE.AND P0, PT, R18, 0x1, PT ;  /* 0x000000011200780c */ /* 0x000fc80003f06270 */
[C---:B------:R-:W-:Y:S02]  /*a380*/  ISETP.LT.OR P2, PT, R10.reuse, 0x1, !P0 ;  /* 0x000000010a00780c */ /* 0x040fe40004741670 */
[C---:B------:R-:W-:Y:S02]  /*a390*/  ISETP.LT.OR P4, PT, R10.reuse, 0x81, !P0 ;  /* 0x000000810a00780c */ /* 0x040fe40004781670 */
[C---:B------:R-:W-:Y:S02]  /*a3a0*/  ISETP.LT.OR P5, PT, R10.reuse, 0x9, !P0 ;  /* 0x000000090a00780c */ /* 0x040fe400047a1670 */
[----:B------:R-:W-:-:S07]  /*a3b0*/  ISETP.LT.OR P0, PT, R10, 0x89, !P0 ;  /* 0x000000890a00780c */ /* 0x000fce0004701670 */
[----:B------:R-:W2:Y:S04]  /*a3c0*/  @!P2 LDG.E.U16 R0, desc[UR54][R2.64] ;  /* 0x000000360200a981 */ /* 0x000ea8000c1e1500 */
[----:B------:R-:W3:Y:S04]  /*a3d0*/  @!P4 LDG.E.U16 R5, desc[UR54][R2.64+0x100] ;  /* 0x000100360205c981 */ /* 0x000ee8000c1e1500 */
[----:B------:R-:W4:Y:S04]  /*a3e0*/  @!P5 LDG.E.U16 R6, desc[UR54][R2.64+0x10] ;  /* 0x000010360206d981 */ /* 0x000f28000c1e1500 */
[----:B------:R-:W4:Y:S01]  /*a3f0*/  @!P0 LDG.E.U16 R2, desc[UR54][R2.64+0x110] ;  /* 0x0001103602028981 */ /* 0x000f22000c1e1500 */
[----:B------:R-:W-:Y:S01]  /*a400*/  IMAD.MOV.U32 R4, RZ, RZ, RZ ;  /* 0x000000ffff047224 */ /* 0x000fe200078e00ff */
[----:B--2---:R-:W-:-:S02]  /*a410*/  @!P2 PRMT R4, R0, 0x5410, RZ ;  /* 0x000054100004a816 */ /* 0x004fc400000000ff */
[----:B------:R-:W-:Y:S02]  /*a420*/  MOV R0, RZ ;  /* 0x000000ff00007202 */ /* 0x000fe40000000f00 */
[----:B---3--:R-:W-:Y:S02]  /*a430*/  @!P4 PRMT R0, R5, 0x5410, RZ ;  /* 0x000054100500c816 */ /* 0x008fe400000000ff */
[----:B----4-:R-:W-:Y:S02]  /*a440*/  @!P5 PRMT R4, R4, 0x5410, R6 ;  /* 0x000054100404d816 */ /* 0x010fe40000000006 */
[----:B------:R-:W-:-:S03]  /*a450*/  @!P0 PRMT R0, R0, 0x5410, R2 ;  /* 0x0000541000008816 */ /* 0x000fc60000000002 */
[C---:B------:R-:W-:Y:S01]  /*a460*/  IMAD.U32 R2, R4.reuse, 0x10000, RZ ;  /* 0x0001000004027824 */ /* 0x040fe200078e00ff */
[----:B------:R-:W-:Y:S02]  /*a470*/  LOP3.LUT R4, R4, 0xffff0000, RZ, 0xc0, !PT ;  /* 0xffff000004047812 */ /* 0x000fe400078ec0ff */
[C---:B------:R-:W-:Y:S02]  /*a480*/  SHF.L.U32 R6, R0.reuse, 0x10, RZ ;  /* 0x0000001000067819 */ /* 0x040fe400000006ff */
[----:B------:R-:W-:-:S07]  /*a490*/  LOP3.LUT R0, R0, 0xffff0000, RZ, 0xc0, !PT ;  /* 0xffff000000007812 */ /* 0x000fce00078ec0ff */
.L_x_52:
[----:B------:R-:W-:Y:S01]  /*a4a0*/  BSSY B0, `(.L_x_53) ;  /* 0x0000024000007945 */ /* 0x000fe20003800000 */
[----:B------:R-:W-:Y:S01]  /*a4b0*/  IMAD.MOV.U32 R3, RZ, RZ, RZ ;  /* 0x000000ffff037224 */ /* 0x000fe200078e00ff */
[----:B------:R-:W-:Y:S02]  /*a4c0*/  CS2R R14, SRZ ;  /* 0x00000000000e7805 */ /* 0x000fe4000001ff00 */
[----:B------:R-:W-:Y:S02]  /*a4d0*/  CS2R R12, SRZ ;  /* 0x00000000000c7805 */ /* 0x000fe4000001ff00 */
[----:B------:R-:W-:Y:S02]  /*a4e0*/  CS2R R10, SRZ ;  /* 0x00000000000a7805 */ /* 0x000fe4000001ff00 */
[----:B------:R-:W-:Y:S01]  /*a4f0*/  CS2R R8, SRZ ;  /* 0x0000000000087805 */ /* 0x000fe2000001ff00 */
[----:B------:R-:W-:Y:S06]  /*a500*/  @P1 BRA `(.L_x_54) ;  /* 0x0000000000741947 */ /* 0x000fec0003800000 */
[----:B------:R-:W-:-:S13]  /*a510*/  ISETP.NE.AND P0, PT, R156, 0x3, PT ;  /* 0x000000039c00780c */ /* 0x000fda0003f05270 */
[----:B------:R-:W-:Y:S05]  /*a520*/  @!P0 BRA `(.L_x_55) ;  /* 0x0000000000048947 */ /* 0x000fea0003800000 */
[----:B------:R-:W-:Y:S01]  /*a530*/  BPT.TRAP 0x1 ;  /* 0x000000040000795c */ /* 0x000fe20000300000 */
.L_x_55:
[----:B------:R-:W-:-:S04]  /*a540*/  SHF.L.U32 R3, RZ, 0x1f, RZ ;  /* 0x0000001fff037819 */ /* 0x000fc800000006ff */
[----:B------:R-:W1:Y:S02]  /*a550*/  SYNCS.PHASECHK.TRANS64.TRYWAIT P0, [UR49+0x30], R3 ;  /* 0x00003003ff0075a7 */ /* 0x000e640008000171 */
[----:B-1----:R-:W-:Y:S05]  /*a560*/  @!P0 BRA `(.L_x_56) ;  /* 0x000000d0000c8947 */ /* 0x002fea0003800000 */
.L_x_374:
[----:B-1----:R-:W-:Y:S02]  /*a570*/  MOV R3, 0x1 ;  /* 0x0000000100037802 */ /* 0x002fe40000000f00 */
[----:B------:R-:W-:Y:S02]  /*a580*/  CS2R R14, SRZ ;  /* 0x00000000000e7805 */ /* 0x000fe4000001ff00 */
[----:B------:R-:W-:Y:S02]  /*a590*/  CS2R R12, SRZ ;  /* 0x00000000000c7805 */ /* 0x000fe4000001ff00 */
[----:B------:R-:W-:Y:S02]  /*a5a0*/  CS2R R10, SRZ ;  /* 0x00000000000a7805 */ /* 0x000fe4000001ff00 */
[----:B------:R-:W-:Y:S01]  /*a5b0*/  CS2R R8, SRZ ;  /* 0x0000000000087805 */ /* 0x000fe2000001ff00 */
[----:B------:R-:W-:Y:S06]  /*a5c0*/  @P3 BRA `(.L_x_54) ;  /* 0x0000000000443947 */ /* 0x000fec0003800000 */
[----:B------:R-:W1:Y:S01]  /*a5d0*/  S2R R18, SR_TID.X ;  /* 0x0000000000127919 */ /* 0x000e620000002100 */
[----:B------:R-:W-:Y:S05]  /*a5e0*/  WARPSYNC.ALL ;  /* 0x0000000000007948 */ /* 0x000fea0003800000 */
[C---:B-1----:R-:W-:Y:S01]  /*a5f0*/  IMAD.SHL.U32 R5, R18.reuse, 0x10, RZ ;  /* 0x0000001012057824 */ /* 0x042fe200078e00ff */
[----:B------:R-:W-:-:S04]  /*a600*/  SHF.L.U32 R7, R18, 0x5, RZ ;  /* 0x0000000512077819 */ /* 0x000fc800000006ff */
[----:B------:R-:W-:Y:S02]  /*a610*/  LOP3.LUT R5, R5, 0xe00, RZ, 0xc0, !PT ;  /* 0x00000e0005057812 */ /* 0x000fe400078ec0ff */
[----:B------:R-:W-:Y:S02]  /*a620*/  LOP3.LUT R8, R7, 0xc0, RZ, 0xc0, !PT ;  /* 0x000000c007087812 */ /* 0x000fe400078ec0ff */
[----:B------:R-:W-:-:S04]  /*a630*/  LOP3.LUT R5, R5, 0x20, R7, 0xf8, !PT ;  /* 0x0000002005057812 */ /* 0x000fc800078ef807 */
[----:B------:R-:W-:Y:S02]  /*a640*/  LOP3.LUT R5, R5, 0x100, R7, 0xf8, !PT ;  /* 0x0000010005057812 */ /* 0x000fe400078ef807 */
[----:B------:R-:W-:-:S04]  /*a650*/  SHF.R.U32.HI R7, RZ, 0x1, R18 ;  /* 0x00000001ff077819 */ /* 0x000fc80000011612 */
[----:B------:R-:W-:Y:S01]  /*a660*/  LOP3.LUT R8, R8, 0x8, R7, 0xf8, !PT ;  /* 0x0000000808087812 */ /* 0x000fe200078ef807 */
[----:B------:R-:W-:-:S05]  /*a670*/  IMAD.SHL.U32 R7, R18, 0x4, RZ ;  /* 0x0000000412077824 */ /* 0x000fca00078e00ff */
[----:B------:R-:W-:-:S04]  /*a680*/  LOP3.LUT R8, R8, 0x18, R7, 0x78, !PT ;  /* 0x0000001808087812 */ /* 0x000fc800078e7807 */
[----:B------:R-:W-:-:S04]  /*a690*/  LOP3.LUT R8, R5, R8, RZ, 0xfc, !PT ;  /* 0x0000000805087212 */ /* 0x000fc800078efcff */
[----:B------:R-:W-:-:S04]  /*a6a0*/  LEA R8, R8, UR49, 0x1 ;  /* 0x0000003108087c11 */ /* 0x000fc8000f8e08ff */
[----:B------:R-:W-:Y:S02]  /*a6b0*/  LEA R12, R158, R8, 0x1 ;  /* 0x000000089e0c7211 */ /* 0x000fe400078e08ff */
[----:B------:R-:W1:Y:S04]  /*a6c0*/  LDSM.16.M88.4 R8, [R8+0x200] ;  /* 0x000200000808783b */ /* 0x000e680000000200 */
[----:B------:R-:W2:Y:S02]  /*a6d0*/  LDSM.16.M88.4 R12, [R12+0x200] ;  /* 0x000200000c0c783b */ /* 0x000ea40000000200 */
.L_x_54:
[----:B------:R-:W-:Y:S05]  /*a6e0*/  BSYNC B0 ;  /* 0x0000000000007941 */ /* 0x000fea0003800000 */
.L_x_53:
[----:B------:R-:W3:Y:S01]  /*a6f0*/  S2R R19, SR_TID.X ;  /* 0x0000000000137919 */ /* 0x000ee20000002100 */
[----:B------:R-:W4:Y:S04]  /*a700*/  LDL.LU R154, [R1] ;  /* 0x00000000019a7983 */ /* 0x000f280000300800 */
[----:B------:R-:W2:Y:S04]  /*a710*/  LDL.LU R153, [R1+0x4] ;  /* 0x0000040001997983 */ /* 0x000ea80000300800 */
[----:B------:R-:W2:Y:S04]  /*a720*/  LDL.LU R152, [R1+0x8] ;  /* 0x0000080001987983 */ /* 0x000ea80000300800 */
[----:B------:R-:W2:Y:S04]  /*a730*/  LDL.LU R23, [R1+0xc] ;  /* 0x00000c0001177983 */ /* 0x000ea80000300800 */
[----:B------:R-:W2:Y:S04]  /*a740*/  LDL.LU R22, [R1+0x10] ;  /* 0x0000100001167983 */ /* 0x000ea80000300800 */
[----:B------:R-:W2:Y:S04]  /*a750*/  LDL.LU R21, [R1+0x14] ;  /* 0x0000140001157983 */ /* 0x000ea80000300800 */
[----:B------:R-:W2:Y:S01]  /*a760*/  LDL.LU R20, [R1+0x18] ;  /* 0x0000180001147983 */ /* 0x000ea20000300800 */
[C---:B---3--:R-:W-:Y:S01]  /*a770*/  IMAD.SHL.U32 R5, R19.reuse, 0x10, RZ ;  /* 0x0000001013057824 */ /* 0x048fe200078e00ff */
[----:B------:R-:W-:-:S04]  /*a780*/  SHF.L.U32 R18, R19, 0x5, RZ ;  /* 0x0000000513127819 */ /* 0x000fc800000006ff */
[----:B------:R-:W-:-:S04]  /*a790*/  LOP3.LUT R5, R5, 0xe00, RZ, 0xc0, !PT ;  /* 0x00000e0005057812 */ /* 0x000fc800078ec0ff */
[----:B------:R-:W-:-:S04]  /*a7a0*/  LOP3.LUT R5, R5, 0x20, R18, 0xf8, !PT ;  /* 0x0000002005057812 */ /* 0x000fc800078ef812 */
[----:B------:R-:W-:Y:S02]  /*a7b0*/  LOP3.LUT R7, R5, 0x100, R18, 0xf8, !PT ;  /* 0x0000010005077812 */ /* 0x000fe400078ef812 */
[----:B------:R-:W-:Y:S02]  /*a7c0*/  LOP3.LUT R5, R18, 0xc0, RZ, 0xc0, !PT ;  /* 0x000000c012057812 */ /* 0x000fe400078ec0ff */
[----:B------:R-:W-:-:S04]  /*a7d0*/  SHF.R.U32.HI R18, RZ, 0x1, R19 ;  /* 0x00000001ff127819 */ /* 0x000fc80000011613 */
[----:B------:R-:W-:Y:S01]  /*a7e0*/  LOP3.LUT R5, R5, 0x8, R18, 0xf8, !PT ;  /* 0x0000000805057812 */ /* 0x000fe200078ef812 */
[----:B------:R-:W-:Y:S02]  /*a7f0*/  IMAD.SHL.U32 R18, R19, 0x4, RZ ;  /* 0x0000000413127824 */ /* 0x000fe400078e00ff */
[----:B------:R-:W3:Y:S04]  /*a800*/  LDL.LU R19, [R1+0x1c] ;  /* 0x00001c0001137983 */ /* 0x000ee80000300800 */
[----:B------:R-:W3:Y:S04]  /*a810*/  LDL.LU R175, [R1+0x20] ;  /* 0x0000200001af7983 */ /* 0x000ee80000300800 */
[----:B------:R-:W3:Y:S04]  /*a820*/  LDL.LU R160, [R1+0x24] ;  /* 0x0000240001a07983 */ /* 0x000ee80000300800 */
[----:B------:R-:W3:Y:S04]  /*a830*/  LDL.LU R174, [R1+0x28] ;  /* 0x0000280001ae7983 */ /* 0x000ee80000300800 */
[----:B------:R-:W3:Y:S04]  /*a840*/  LDL.LU R161, [R1+0x2c] ;  /* 0x00002c0001a17983 */ /* 0x000ee80000300800 */
[----:B------:R-:W3:Y:S04]  /*a850*/  LDL.LU R166, [R1+0x30] ;  /* 0x0000300001a67983 */ /* 0x000ee80000300800 */
[----:B------:R-:W3:Y:S04]  /*a860*/  LDL.LU R162, [R1+0x34] ;  /* 0x0000340001a27983 */ /* 0x000ee80000300800 */
[----:B------:R-:W3:Y:S04]  /*a870*/  LDL.LU R163, [R1+0x38] ;  /* 0x0000380001a37983 */ /* 0x000ee80000300800 */
[----:B------:R-:W3:Y:S01]  /*a880*/  LDL.LU R159, [R1+0x3c] ;  /* 0x00003c00019f7983 */ /* 0x000ee20000300800 */
[----:B------:R-:W-:-:S02]  /*a890*/  LOP3.LUT R5, R5, 0x18, R18, 0x78, !PT ;  /* 0x0000001805057812 */ /* 0x000fc400078e7812 */
[C---:B-1----:R-:W-:Y:S02]  /*a8a0*/  SHF.L.U32 R155, R8.reuse, 0x10, RZ ;  /* 0x00000010089b7819 */ /* 0x042fe400000006ff */
[----:B------:R-:W-:Y:S02]  /*a8b0*/  LOP3.LUT R8, R8, 0xffff0000, RZ, 0xc0, !PT ;  /* 0xffff000008087812 */ /* 0x000fe400078ec0ff */
[----:B------:R-:W-:Y:S01]  /*a8c0*/  LOP3.LUT R157, R7, R5, RZ, 0xfc, !PT ;  /* 0x00000005079d7212 */ /* 0x000fe200078efcff */
[----:B------:R-:W-:-:S03]  /*a8d0*/  FMUL R155, R155, R16 ;  /* 0x000000109b9b7220 */ /* 0x000fc60000400000 */
[----:B------:R-:W-:Y:S01]  /*a8e0*/  LEA R157, R157, UR49, 0x1 ;  /* 0x000000319d9d7c11 */ /* 0x000fe2000f8e08ff */
[----:B------:R-:W-:Y:S05]  /*a8f0*/  WARPSYNC.ALL ;  /* 0x0000000000007948 */ /* 0x000fea0003800000 */
[----:B------:R-:W-:Y:S01]  /*a900*/  ISETP.GT.U32.AND P0, PT, R173, 0x3e, PT ;  /* 0x0000003ead00780c */ /* 0x000fe20003f04070 */
[----:B------:R-:W-:Y:S01]  /*a910*/  BSSY B0, `(.L_x_57) ;  /* 0x0000057000007945 */ /* 0x000fe20003800000 */
[C-C-:B----45:R-:W-:Y:S01]  /*a920*/  FFMA R5, R17.reuse, R154, R2.reuse ;  /* 0x0000009a11057223 */ /* 0x170fe20000000002 */
[----:B------:R-:W-:Y:S01]  /*a930*/  FMUL R154, R8, R16 ;  /* 0x00000010089a7220 */ /* 0x000fe20000400000 */
[----:B--2---:R-:W-:-:S02]  /*a940*/  FFMA R7, R17, R153, R2 ;  /* 0x0000009911077223 */ /* 0x004fc40000000002 */
[----:B------:R-:W-:Y:S01]  /*a950*/  FADD R5, R5, R155 ;  /* 0x0000009b05057221 */ /* 0x000fe20000000000 */
[----:B------:R-:W-:Y:S02]  /*a960*/  IMAD.U32 R153, R9, 0x10000, RZ ;  /* 0x0001000009997824 */ /* 0x000fe400078e00ff */
[----:B------:R-:W-:Y:S01]  /*a970*/  FADD R8, R7, R154 ;  /* 0x0000009a07087221 */ /* 0x000fe20000000000 */
[----:B------:R-:W-:Y:S01]  /*a980*/  LOP3.LUT R9, R9, 0xffff0000, RZ, 0xc0, !PT ;  /* 0xffff000009097812 */ /* 0x000fe200078ec0ff */
[----:B------:R-:W-:-:S03]  /*a990*/  FMUL R153, R153, R16 ;  /* 0x0000001099997220 */ /* 0x000fc60000400000 */
[----:B------:R-:W-:Y:S01]  /*a9a0*/  F2FP.RELU.BF16.F32.PACK_AB R8, R8, R5 ;  /* 0x000000050808723e */ /* 0x000fe200000018ff */
[C-C-:B------:R-:W-:Y:S01]  /*a9b0*/  FFMA R5, R17.reuse, R152, R4.reuse ;  /* 0x0000009811057223 */ /* 0x140fe20000000004 */
[----:B------:R-:W-:Y:S01]  /*a9c0*/  FFMA R7, R17, R23, R4 ;  /* 0x0000001711077223 */ /* 0x000fe20000000004 */
[-C--:B------:R-:W-:Y:S01]  /*a9d0*/  FMUL R152, R9, R16.reuse ;  /* 0x0000001009987220 */ /* 0x080fe20000400000 */
[C---:B------:R-:W-:Y:S01]  /*a9e0*/  SHF.L.U32 R23, R10.reuse, 0x10, RZ ;  /* 0x000000100a177819 */ /* 0x040fe200000006ff */
[----:B------:R-:W-:Y:S02]  /*a9f0*/  FADD R5, R5, R153 ;  /* 0x0000009905057221 */ /* 0x000fe40000000000 */
[----:B------:R-:W-:Y:S01]  /*aa00*/  FADD R9, R7, R152 ;  /* 0x0000009807097221 */ /* 0x000fe20000000000 */
[----:B------:R-:W-:Y:S01]  /*aa10*/  LOP3.LUT R10, R10, 0xffff0000, RZ, 0xc0, !PT ;  /* 0xffff00000a0a7812 */ /* 0x000fe200078ec0ff */
[----:B------:R-:W-:Y:S01]  /*aa20*/  FFMA R7, R17, R21, R2 ;  /* 0x0000001511077223 */ /* 0x000fe20000000002 */
[----:B------:R-:W-:-:S02]  /*aa30*/  FMUL R23, R23, R16 ;  /* 0x0000001017177220 */ /* 0x000fc40000400000 */
[----:B------:R-:W-:Y:S01]  /*aa40*/  F2FP.RELU.BF16.F32.PACK_AB R9, R9, R5 ;  /* 0x000000050909723e */ /* 0x000fe200000018ff */
[----:B------:R-:W-:Y:S01]  /*aa50*/  FFMA R5, R17, R22, R2 ;  /* 0x0000001611057223 */ /* 0x000fe20000000002 */
[-C--:B------:R-:W-:Y:S01]  /*aa60*/  FMUL R22, R10, R16.reuse ;  /* 0x000000100a167220 */ /* 0x080fe20000400000 */
[----:B------:R-:W-:Y:S02]  /*aa70*/  IMAD.U32 R21, R11, 0x10000, RZ ;  /* 0x000100000b157824 */ /* 0x000fe400078e00ff */
[----:B------:R-:W-:Y:S01]  /*aa80*/  FADD R5, R5, R23 ;  /* 0x0000001705057221 */ /* 0x000fe20000000000 */
[----:B------:R-:W-:Y:S01]  /*aa90*/  FADD R10, R7, R22 ;  /* 0x00000016070a7221 */ /* 0x000fe20000000000 */
[----:B------:R-:W-:Y:S01]  /*aaa0*/  LOP3.LUT R11, R11, 0xffff0000, RZ, 0xc0, !PT ;  /* 0xffff00000b0b7812 */ /* 0x000fe200078ec0ff */
[----:B------:R-:W-:-:S03]  /*aab0*/  FMUL R21, R21, R16 ;  /* 0x0000001015157220 */ /* 0x000fc60000400000 */
[----:B------:R-:W-:Y:S01]  /*aac0*/  F2FP.RELU.BF16.F32.PACK_AB R10, R10, R5 ;  /* 0x000000050a0a723e */ /* 0x000fe200000018ff */
[----:B------:R-:W-:Y:S01]  /*aad0*/  FFMA R5, R17, R20, R4 ;  /* 0x0000001411057223 */ /* 0x000fe20000000004 */
[----:B------:R-:W-:-:S03]  /*aae0*/  FMUL R20, R11, R16 ;  /* 0x000000100b147220 */ /* 0x000fc60000400000 */
[----:B------:R-:W-:Y:S01]  /*aaf0*/  FADD R5, R5, R21 ;  /* 0x0000001505057221 */ /* 0x000fe20000000000 */
[----:B---3--:R-:W-:Y:S01]  /*ab00*/  FFMA R7, R17, R19, R4 ;  /* 0x0000001311077223 */ /* 0x008fe20000000004 */
[C---:B------:R-:W-:Y:S02]  /*ab10*/  SHF.L.U32 R19, R12.reuse, 0x10, RZ ;  /* 0x000000100c137819 */ /* 0x040fe400000006ff */
[----:B------:R-:W-:Y:S01]  /*ab20*/  LOP3.LUT R12, R12, 0xffff0000, RZ, 0xc0, !PT ;  /* 0xffff00000c0c7812 */ /* 0x000fe200078ec0ff */
[----:B------:R-:W-:Y:S02]  /*ab30*/  FADD R11, R7, R20 ;  /* 0x00000014070b7221 */ /* 0x000fe40000000000 */
[----:B------:R-:W-:Y:S01]  /*ab40*/  FMUL R19, R19, R16 ;  /* 0x0000001013137220 */ /* 0x000fe20000400000 */
[--C-:B------:R-:W-:Y:S02]  /*ab50*/  FFMA R160, R17, R160, R2.reuse ;  /* 0x000000a011a07223 */ /* 0x100fe40000000002 */
[----:B------:R-:W-:Y:S01]  /*ab60*/  F2FP.RELU.BF16.F32.PACK_AB R11, R11, R5 ;  /* 0x000000050b0b723e */ /* 0x000fe200000018ff */
[----:B------:R-:W-:Y:S01]  /*ab70*/  FFMA R5, R17, R175, R2 ;  /* 0x000000af11057223 */ /* 0x000fe20000000002 */
[----:B------:R-:W-:-:S03]  /*ab80*/  FMUL R18, R12, R16 ;  /* 0x000000100c127220 */ /* 0x000fc60000400000 */
[----:B------:R-:W-:Y:S01]  /*ab90*/  FADD R5, R5, R19 ;  /* 0x0000001305057221 */ /* 0x000fe20000000000 */
[----:B------:R-:W-:Y:S01]  /*aba0*/  FADD R160, R160, R18 ;  /* 0x00000012a0a07221 */ /* 0x000fe20000000000 */
[----:B------:R1:W-:Y:S01]  /*abb0*/  STSM.16.M88.4 [R157+0x200], R8 ;  /* 0x000200089d007844 */ /* 0x0003e20000000200 */
[----:B------:R-:W-:-:S03]  /*abc0*/  IMAD.U32 R12, R13, 0x10000, RZ ;  /* 0x000100000d0c7824 */ /* 0x000fc600078e00ff */
[----:B------:R-:W-:Y:S01]  /*abd0*/  F2FP.RELU.BF16.F32.PACK_AB R160, R160, R5 ;  /* 0x00000005a0a0723e */ /* 0x000fe200000018ff */
[C---:B------:R-:W-:Y:S01]  /*abe0*/  IMAD.U32 R7, R15.reuse, 0x10000, RZ ;  /* 0x000100000f077824 */ /* 0x040fe200078e00ff */
[----:B------:R-:W-:Y:S01]  /*abf0*/  LOP3.LUT R5, R15, 0xffff0000, RZ, 0xc0, !PT ;  /* 0xffff00000f057812 */ /* 0x000fe200078ec0ff */
[C---:B------:R-:W-:Y:S01]  /*ac00*/  FFMA R161, R17.reuse, R161, R4 ;  /* 0x000000a111a17223 */ /* 0x040fe20000000004 */
[----:B------:R-:W-:Y:S01]  /*ac10*/  FFMA R162, R17, R162, R2 ;  /* 0x000000a211a27223 */ /* 0x000fe20000000002 */
[-C--:B------:R-:W-:Y:S01]  /*ac20*/  FMUL R12, R12, R16.reuse ;  /* 0x000000100c0c7220 */ /* 0x080fe20000400000 */
[-C--:B------:R-:W-:Y:S01]  /*ac30*/  FMUL R7, R7, R16.reuse ;  /* 0x0000001007077220 */ /* 0x080fe20000400000 */
[----:B------:R-:W-:Y:S01]  /*ac40*/  FMUL R5, R5, R16 ;  /* 0x0000001005057220 */ /* 0x000fe20000400000 */
[----:B-1----:R-:W-:Y:S02]  /*ac50*/  LOP3.LUT R10, R13, 0xffff0000, RZ, 0xc0, !PT ;  /* 0xffff00000d0a7812 */ /* 0x002fe400078ec0ff */
[----:B------:R-:W-:-:S02]  /*ac60*/  SHF.L.U32 R9, R14, 0x10, RZ ;  /* 0x000000100e097819 */ /* 0x000fc400000006ff */
[----:B------:R-:W-:Y:S01]  /*ac70*/  LOP3.LUT R8, R14, 0xffff0000, RZ, 0xc0, !PT ;  /* 0xffff00000e087812 */ /* 0x000fe200078ec0ff */
[C-C-:B------:R-:W-:Y:S01]  /*ac80*/  FFMA R14, R17.reuse, R163, R4.reuse ;  /* 0x000000a3110e7223 */ /* 0x140fe20000000004 */
[C---:B------:R-:W-:Y:S01]  /*ac90*/  FFMA R11, R17.reuse, R174, R4 ;  /* 0x000000ae110b7223 */ /* 0x040fe20000000004 */
[C---:B------:R-:W-:Y:S01]  /*aca0*/  FFMA R13, R17.reuse, R166, R2 ;  /* 0x000000a6110d7223 */ /* 0x040fe20000000002 */
[----:B------:R-:W-:Y:S01]  /*acb0*/  FFMA R163, R17, R159, R4 ;  /* 0x0000009f11a37223 */ /* 0x000fe20000000004 */
[-C--:B------:R-:W-:Y:S01]  /*acc0*/  FMUL R10, R10, R16.reuse ;  /* 0x000000100a0a7220 */ /* 0x080fe20000400000 */
[-C--:B------:R-:W-:Y:S01]  /*acd0*/  FMUL R9, R9, R16.reuse ;  /* 0x0000001009097220 */ /* 0x080fe20000400000 */
[----:B------:R-:W-:Y:S01]  /*ace0*/  FMUL R8, R8, R16 ;  /* 0x0000001008087220 */ /* 0x000fe20000400000 */
[----:B------:R-:W-:Y:S01]  /*acf0*/  FADD R11, R11, R12 ;  /* 0x0000000c0b0b7221 */ /* 0x000fe20000000000 */
[----:B------:R-:W-:Y:S01]  /*ad00*/  FADD R161, R161, R10 ;  /* 0x0000000aa1a17221 */ /* 0x000fe20000000000 */
[----:B------:R-:W-:Y:S01]  /*ad10*/  FADD R13, R13, R9 ;  /* 0x000000090d0d7221 */ /* 0x000fe20000000000 */
[----:B------:R-:W-:Y:S01]  /*ad20*/  FADD R162, R162, R8 ;  /* 0x00000008a2a27221 */ /* 0x000fe20000000000 */
[----:B------:R-:W-:Y:S01]  /*ad30*/  FADD R14, R14, R7 ;  /* 0x000000070e0e7221 */ /* 0x000fe20000000000 */
[----:B------:R-:W-:Y:S01]  /*ad40*/  FADD R163, R163, R5 ;  /* 0x00000005a3a37221 */ /* 0x000fe20000000000 */
[----:B------:R-:W-:-:S02]  /*ad50*/  F2FP.RELU.BF16.F32.PACK_AB R161, R161, R11 ;  /* 0x0000000ba1a1723e */ /* 0x000fc400000018ff */
[----:B------:R-:W-:Y:S02]  /*ad60*/  F2FP.RELU.BF16.F32.PACK_AB R162, R162, R13 ;  /* 0x0000000da2a2723e */ /* 0x000fe400000018ff */
[----:B------:R-:W-:Y:S02]  /*ad70*/  F2FP.RELU.BF16.F32.PACK_AB R163, R163, R14 ;  /* 0x0000000ea3a3723e */ /* 0x000fe400000018ff */
[----:B------:R-:W-:-:S05]  /*ad80*/  LEA R166, R158, R157, 0x1 ;  /* 0x0000009d9ea67211 */ /* 0x000fca00078e08ff */
[----:B------:R1:W-:Y:S01]  /*ad90*/  STSM.16.M88.4 [R166+0x200], R160 ;  /* 0x000200a0a6007844 */ /* 0x0003e20000000200 */
[----:B------:R-:W-:Y:S01]  /*ada0*/  @!PT LDS RZ, [RZ] ;  /* 0x00000000fffff984 */ /* 0x000fe20000000800 */
[----:B------:R-:W-:Y:S01]  /*adb0*/  @!PT LDS RZ, [RZ] ;  /* 0x00000000fffff984 */ /* 0x000fe20000000800 */
[----:B------:R-:W-:Y:S01]  /*adc0*/  @!PT LDS RZ, [RZ] ;  /* 0x00000000fffff984 */ /* 0x000fe20000000800 */
[----:B------:R-:W-:Y:S01]  /*add0*/  @!PT LDS RZ, [RZ] ;  /* 0x00000000fffff984 */ /* 0x000fe20000000800 */
[----:B------:R2:W-:Y:S06]  /*ade0*/  MEMBAR.ALL.CTA ;  /* 0x0000000000007992 */ /* 0x0005ec0000008000 */
[----:B--2---:R-:W2:Y:S02]  /*adf0*/  FENCE.VIEW.ASYNC.S ;  /* 0x00000000000073c6 */ /* 0x004ea40000000000 */
[----:B--2---:R-:W-:Y:S06]  /*ae00*/  BAR.SYNC.DEFER_BLOCKING 0x1, 0x100 ;  /* 0x0044000000007b1d */ /* 0x004fec0000010000 */
[----:B------:R-:W-:Y:S05]  /*ae10*/  @P0 BRA `(.L_x_58) ;  /* 0x0000000000180947 */ /* 0x000fea0003800000 */
[----:B------:R-:W-:Y:S02]  /*ae20*/  UIADD3 UR4, UP0, UR50, 0x4f0, URZ ;  /* 0x000004f032047890 */ /* 0x000fe4000ff1e03f */
[----:B------:R-:W-:Y:S02]  /*ae30*/  UIADD3 UR40, UR49, 0x200, URZ ;  /* 0x0000020031287890 */ /* 0x000fe4000fffe03f */
[----:B------:R-:W-:-:S09]  /*ae40*/  UIADD3.X UR5, URZ, UR51, URZ, UP0, !UPT ;  /* 0x000000333f057290 */ /* 0x000fd200087fe43f */
[----:B------:R2:W-:Y:S01]  /*ae50*/  UTMASTG.3D [UR40], [UR4] ;  /* 0x00000028040073b5 */ /* 0x0005e20008010000 */
[----:B------:R0:W-:Y:S01]  /*ae60*/  UTMACMDFLUSH ;  /* 0x00000000000079b7 */ /* 0x0001e20000000000 */
[----:B--2---:R-:W-:-:S04]  /*ae70*/  DEPBAR.LE SB0, 0x1 ;  /* 0x000080400000791a */ /* 0x004fc80000000000 */
.L_x_58:
[----:B------:R-:W-:Y:S05]  /*ae80*/  BSYNC B0 ;  /* 0x0000000000007941 */ /* 0x000fea0003800000 */
.L_x_57:
[----:B------:R-:W-:Y:S01]  /*ae90*/  BAR.SYNC.DEFER_BLOCKING 0x1, 0x100 ;  /* 0x0044000000007b1d */ /* 0x000fe20000010000 */
[----:B------:R-:W-:Y:S01]  /*aea0*/  ISETP.NE.AND P2, PT, RZ, UR39, PT ;  /* 0x00000027ff007c0c */ /* 0x000fe2000bf45270 */
[----:B------:R-:W-:-:S05]  /*aeb0*/  VIADD R159, R157, 0x200 ;  /* 0x000002009d9f7836 */ /* 0x000fca0000000000 */
[----:B-1----:R-:W-:-:S07]  /*aec0*/  LEA R160, R158, R159, 0x1 ;  /* 0x0000009f9ea07211 */ /* 0x002fce00078e08ff */
[----:B------:R-:W-:Y:S05]  /*aed0*/  @!P2 BRA `(.L_x_59) ;  /* 0x000000000034a947 */ /* 0x000fea0003800000 */
[----:B------:R-:W-:Y:S04]  /*aee0*/  BSSY B0, `(.L_x_60) ;  /* 0x0000009000007945 */ /* 0x000fe80003800000 */
[----:B------:R-:W-:Y:S05]  /*aef0*/  @P1 BRA `(.L_x_61) ;  /* 0x00000000001c1947 */ /* 0x000fea0003800000 */
[----:B------:R-:W-:-:S13]  /*af00*/  ISETP.NE.AND P2, PT, R156, 0x3, PT ;  /* 0x000000039c00780c */ /* 0x000fda0003f45270 */
[----:B------:R-:W-:Y:S05]  /*af10*/  @!P2 BRA `(.L_x_62) ;  /* 0x000000000004a947 */ /* 0x000fea0003800000 */
[----:B------:R-:W-:Y:S01]  /*af20*/  BPT.TRAP 0x1 ;  /* 0x000000040000795c */ /* 0x000fe20000300000 */
.L_x_62:
[----:B------:R-:W-:-:S04]  /*af30*/  ULEA UR4, UR36, UR49, 0x3 ;  /* 0x0000003124047291 */ /* 0x000fc8000f8e183f */
[----:B------:R-:W-:-:S04]  /*af40*/  UIADD3 UR4, UR4, 0x50, URZ ;  /* 0x0000005004047890 */ /* 0x000fc8000fffe03f */
[----:B------:R-:W-:-:S09]  /*af50*/  UPRMT UR4, UR48, 0x654, UR4 ;  /* 0x0000065430047896 */ /* 0x000fd20008000004 */
[----:B------:R-:W-:Y:S03]  /*af60*/  SYNCS.ARRIVE.TRANS64.RED.A1T0 RZ, [UR4], RZ ;  /* 0x000000ffffff79a7 */ /* 0x000fe60008100404 */
.L_x_61:
[----:B------:R-:W-:Y:S05]  /*af70*/  BSYNC B0 ;  /* 0x0000000000007941 */ /* 0x000fea0003800000 */
.L_x_60:
[----:B------:R-:W-:-:S04]  /*af80*/  UIADD3 UR36, UR36, 0x1, URZ ;  /* 0x0000000124247890 */ /* 0x000fc8000fffe03f */
[----:B------:R-:W-:-:S04]  /*af90*/  UISETP.NE.AND UP0, UPT, UR36, 0x4, UPT ;  /* 0x000000042400788c */ /* 0x000fc8000bf05270 */
[----:B------:R-:W-:-:S12]  /*afa0*/  USEL UR36, UR36, URZ, UP0 ;  /* 0x0000003f24247287 */ /* 0x000fd80008000000 */
.L_x_59:
[----:B------:R-:W-:Y:S04]  /*afb0*/  BSSY B0, `(.L_x_63) ;  /* 0x0000032000007945 */ /* 0x000fe80003800000 */
[----:B------:R-:W-:Y:S05]  /*afc0*/  @P1 BRA `(.L_x_64) ;  /* 0x0000000000c01947 */ /* 0x000fea0003800000 */
[----:B------:R-:W-:-:S13]  /*afd0*/  ISETP.NE.AND P2, PT, R156, 0x3, PT ;  /* 0x000000039c00780c */ /* 0x000fda0003f45270 */
[----:B------:R-:W-:Y:S05]  /*afe0*/  @!P2 BRA `(.L_x_65) ;  /* 0x000000000004a947 */ /* 0x000fea0003800000 */
[----:B------:R-:W-:Y:S01]  /*aff0*/  BPT.TRAP 0x1 ;  /* 0x000000040000795c */ /* 0x000fe20000300000 */
.L_x_65:
[----:B------:R-:W-:Y:S01]  /*b000*/  LEA R11, R3, UR49, 0x3 ;  /* 0x00000031030b7c11 */ /* 0x000fe2000f8e18ff */
[----:B------:R-:W-:Y:S01]  /*b010*/  BSSY B1, `(.L_x_66) ;  /* 0x0000004000017945 */ /* 0x000fe20003800000 */
[----:B------:R-:W-:-:S04]  /*b020*/  SHF.L.U32 R13, RZ, 0x1f, RZ ;  /* 0x0000001fff0d7819 */ /* 0x000fc800000006ff */
[----:B------:R-:W1:Y:S02]  /*b030*/  SYNCS.PHASECHK.TRANS64.TRYWAIT P2, [R11+URZ+0x30], R13 ;  /* 0x0000300d0b0075a7 */ /* 0x000e64000804017f */
[----:B-1----:R-:W-:Y:S05]  /*b040*/  @!P2 BRA `(.L_x_67) ;  /* 0x000000c4006ca947 */ /* 0x002fea0003800000 */
.L_x_375:
[----:B------:R-:W-:Y:S05]  /*b050*/  BSYNC B1 ;  /* 0x0000000000017941 */ /* 0x000fea0003800000 */
.L_x_66:
[----:B------:R-:W-:Y:S05]  /*b060*/  @P3 BRA `(.L_x_68) ;  /* 0x0000000000943947 */ /* 0x000fea0003800000 */
[----:B------:R-:W-:Y:S01]  /*b070*/  IMAD R12, R3, 0x2000, R159 ;  /* 0x00002000030c7824 */ /* 0x000fe200078e029f */
[----:B------:R-:W-:Y:S05]  /*b080*/  WARPSYNC.ALL ;  /* 0x0000000000007948 */ /* 0x000fea0003800000 */
[----:B------:R-:W-:Y:S02]  /*b090*/  LEA R8, R158, R12, 0x1 ;  /* 0x0000000c9e087211 */ /* 0x000fe400078e08ff */
[----:B-1----:R-:W1:Y:S04]  /*b0a0*/  LDSM.16.M88.4 R12, [R12] ;  /* 0x000000000c0c783b */ /* 0x002e680000000200 */
[----:B------:R-:W2:Y:S01]  /*b0b0*/  LDSM.16.M88.4 R8, [R8] ;  /* 0x000000000808783b */ /* 0x000ea20000000200 */
[C---:B-1----:R-:W-:Y:S01]  /*b0c0*/  IMAD.U32 R155, R12.reuse, 0x10000, RZ ;  /* 0x000100000c9b7824 */ /* 0x042fe200078e00ff */
[----:B------:R-:W-:Y:S01]  /*b0d0*/  LOP3.LUT R12, R12, 0xffff0000, RZ, 0xc0, !PT ;  /* 0xffff00000c0c7812 */ /* 0x000fe200078ec0ff */
[----:B------:R-:W-:Y:S01]  /*b0e0*/  IMAD.U32 R23, R14, 0x10000, RZ ;  /* 0x000100000e177824 */ /* 0x000fe200078e00ff */
[----:B------:R-:W-:Y:S01]  /*b0f0*/  SHF.L.U32 R153, R13, 0x10, RZ ;  /* 0x000000100d997819 */ /* 0x000fe200000006ff */
[C---:B--2---:R-:W-:Y:S01]  /*b100*/  IMAD.U32 R19, R8.reuse, 0x10000, RZ ;  /* 0x0001000008137824 */ /* 0x044fe200078e00ff */
[----:B------:R-:W-:Y:S01]  /*b110*/  LOP3.LUT R8, R8, 0xffff0000, RZ, 0xc0, !PT ;  /* 0xffff000008087812 */ /* 0x000fe200078ec0ff */
[----:B------:R-:W-:Y:S01]  /*b120*/  IMAD.U32 R161, R10, 0x10000, RZ ;  /* 0x000100000aa17824 */ /* 0x000fe200078e00ff */
[----:B------:R-:W-:Y:S01]  /*b130*/  SHF.L.U32 R5, R9, 0x10, RZ ;  /* 0x0000001009057819 */ /* 0x000fe200000006ff */
[-C--:B------:R-:W-:Y:S01]  /*b140*/  FMUL R154, R12, R16.reuse ;  /* 0x000000100c9a7220 */ /* 0x080fe20000400000 */
[----:B------:R-:W-:Y:S01]  /*b150*/  SHF.L.U32 R21, R15, 0x10, RZ ;  /* 0x000000100f157819 */ /* 0x000fe200000006ff */
[-C--:B------:R-:W-:Y:S01]  /*b160*/  FMUL R18, R8, R16.reuse ;  /* 0x0000001008127220 */ /* 0x080fe20000400000 */
[----:B------:R-:W-:Y:S01]  /*b170*/  LOP3.LUT R9, R9, 0xffff0000, RZ, 0xc0, !PT ;  /* 0xffff000009097812 */ /* 0x000fe200078ec0ff */
[-C--:B------:R-:W-:Y:S01]  /*b180*/  FMUL R12, R5, R16.reuse ;  /* 0x00000010050c7220 */ /* 0x080fe20000400000 */
[----:B------:R-:W-:Y:S01]  /*b190*/  LOP3.LUT R7, R10, 0xffff0000, RZ, 0xc0, !PT ;  /* 0xffff00000a077812 */ /* 0x000fe200078ec0ff */
[-C--:B------:R-:W-:Y:S01]  /*b1a0*/  FMUL R155, R155, R16.reuse ;  /* 0x000000109b9b7220 */ /* 0x080fe20000400000 */
[----:B------:R-:W-:Y:S01]  /*b1b0*/  SHF.L.U32 R162, R11, 0x10, RZ ;  /* 0x000000100ba27819 */ /* 0x000fe200000006ff */
[-C--:B------:R-:W-:Y:S01]  /*b1c0*/  FMUL R10, R9, R16.reuse ;  /* 0x00000010090a7220 */ /* 0x080fe20000400000 */
[----:B------:R-:W-:Y:S01]  /*b1d0*/  LOP3.LUT R13, R13, 0xffff0000, RZ, 0xc0, !PT ;  /* 0xffff00000d0d7812 */ /* 0x000fe200078ec0ff */
[-C--:B------:R-:W-:Y:S01]  /*b1e0*/  FMUL R8, R7, R16.reuse ;  /* 0x0000001007087220 */ /* 0x080fe20000400000 */
[----:B------:R-:W-:Y:S01]  /*b1f0*/  LOP3.LUT R14, R14, 0xffff0000, RZ, 0xc0, !PT ;  /* 0xffff00000e0e7812 */ /* 0x000fe200078ec0ff */
[-C--:B------:R-:W-:Y:S01]  /*b200*/  FMUL R153, R153, R16.reuse ;  /* 0x0000001099997220 */ /* 0x080fe20000400000 */
[----:B------:R-:W-:Y:S01]  /*b210*/  LOP3.LUT R15, R15, 0xffff0000, RZ, 0xc0, !PT ;  /* 0xffff00000f0f7812 */ /* 0x000fe200078ec0ff */
[-C--:B------:R-:W-:Y:S01]  /*b220*/  FMUL R152, R13, R16.reuse ;  /* 0x000000100d987220 */ /* 0x080fe20000400000 */
[----:B------:R-:W-:Y:S01]  /*b230*/  LOP3.LUT R11, R11, 0xffff0000, RZ, 0xc0, !PT ;  /* 0xffff00000b0b7812 */ /* 0x000fe200078ec0ff */
[-C--:B------:R-:W-:Y:S01]  /*b240*/  FMUL R23, R23, R16.reuse ;  /* 0x0000001017177220 */ /* 0x080fe20000400000 */
[-C--:B------:R-:W-:Y:S01]  /*b250*/  FMUL R22, R14, R16.reuse ;  /* 0x000000100e167220 */ /* 0x080fe20000400000 */
[-C--:B------:R-:W-:Y:S01]  /*b260*/  FMUL R21, R21, R16.reuse ;  /* 0x0000001015157220 */ /* 0x080fe20000400000 */
[-C--:B------:R-:W-:Y:S01]  /*b270*/  FMUL R20, R15, R16.reuse ;  /* 0x000000100f147220 */ /* 0x080fe20000400000 */
[-C--:B------:R-:W-:Y:S01]  /*b280*/  FMUL R19, R19, R16.reuse ;  /* 0x0000001013137220 */ /* 0x080fe20000400000 */
[-C--:B------:R-:W-:Y:S01]  /*b290*/  FMUL R9, R161, R16.reuse ;  /* 0x00000010a1097220 */ /* 0x080fe20000400000 */
[-C--:B------:R-:W-:Y:S01]  /*b2a0*/  FMUL R7, R162, R16.reuse ;  /* 0x00000010a2077220 */ /* 0x080fe20000400000 */
[----:B------:R-:W-:-:S07]  /*b2b0*/  FMUL R5, R11, R16 ;  /* 0x000000100b057220 */ /* 0x000fce0000400000 */
.L_x_68:
[----:B------:R-:W-:-:S07]  /*b2c0*/  VIADD R3, R3, 0x1 ;  /* 0x0000000103037836 */ /* 0x000fce0000000000 */
.L_x_64:
[----:B------:R-:W-:Y:S05]  /*b2d0*/  BSYNC B0 ;  /* 0x0000000000007941 */ /* 0x000fea0003800000 */
.L_x_63:
[C-C-:B-1----:R-:W-:Y:S01]  /*b2e0*/  FFMA R11, R17.reuse, R24, R6.reuse ;  /* 0x00000018110b7223 */ /* 0x142fe20000000006 */
[C---:B------:R-:W-:Y:S01]  /*b2f0*/  FFMA R24, R17.reuse, R25, R6 ;  /* 0x0000001911187223 */ /* 0x040fe20000000006 */
[C---:B------:R-:W-:Y:S01]  /*b300*/  FFMA R25, R17.reuse, R27, R0 ;  /* 0x0000001b11197223 */ /* 0x040fe20000000000 */
[----:B------:R-:W-:Y:S01]  /*b310*/  FFMA R28, R17, R28, R6 ;  /* 0x0000001c111c7223 */ /* 0x000fe20000000006 */
[----:B------:R-:W-:Y:S01]  /*b320*/  FADD R11, R155, R11 ;  /* 0x0000000b9b0b7221 */ /* 0x000fe20000000000 */
[----:B------:R-:W-:Y:S01]  /*b330*/  FADD R24, R154, R24 ;  /* 0x000000189a187221 */ /* 0x000fe20000000000 */
[C---:B------:R-:W-:Y:S01]  /*b340*/  FFMA R29, R17.reuse, R29, R6 ;  /* 0x0000001d111d7223 */ /* 0x040fe20000000006 */
[C-C-:B------:R-:W-:Y:S01]  /*b350*/  FFMA R30, R17.reuse, R30, R0.reuse ;  /* 0x0000001e111e7223 */ /* 0x140fe20000000000 */
[C-C-:B------:R-:W-:Y:S01]  /*b360*/  FFMA R31, R17.reuse, R31, R0.reuse ;  /* 0x0000001f111f7223 */ /* 0x140fe20000000000 */
[----:B------:R-:W-:Y:S01]  /*b370*/  FADD R25, R152, R25 ;  /* 0x0000001998197221 */ /* 0x000fe20000000000 */
[----:B------:R-:W-:Y:S01]  /*b380*/  F2FP.RELU.BF16.F32.PACK_AB R24, R24, R11 ;  /* 0x0000000b1818723e */ /* 0x000fe200000018ff */
[----:B------:R-:W-:Y:S01]  /*b390*/  FFMA R11, R17, R26, R0 ;  /* 0x0000001a110b7223 */ /* 0x000fe20000000000 */
[----:B------:R-:W-:Y:S01]  /*b3a0*/  FADD R28, R23, R28 ;  /* 0x0000001c171c7221 */ /* 0x000fe20000000000 */
[----:B------:R-:W-:Y:S01]  /*b3b0*/  FADD R26, R22, R29 ;  /* 0x0000001d161a7221 */ /* 0x000fe20000000000 */
[----:B------:R-:W-:Y:S01]  /*b3c0*/  FADD R30, R21, R30 ;  /* 0x0000001e151e7221 */ /* 0x000fe20000000000 */
[----:B------:R-:W-:Y:S01]  /*b3d0*/  FADD R11, R153, R11 ;  /* 0x0000000b990b7221 */ /* 0x000fe20000000000 */
[----:B------:R-:W-:Y:S01]  /*b3e0*/  FADD R27, R20, R31 ;  /* 0x0000001f141b7221 */ /* 0x000fe20000000000 */
[----:B------:R-:W-:Y:S05]  /*b3f0*/  WARPSYNC.ALL ;  /* 0x0000000000007948 */ /* 0x000fea0003800000 */
[----:B------:R-:W-:Y:S01]  /*b400*/  F2FP.RELU.BF16.F32.PACK_AB R25, R25, R11 ;  /* 0x0000000b1919723e */ /* 0x000fe200000018ff */
[C-C-:B------:R-:W-:Y:S01]  /*b410*/  FFMA R11, R17.reuse, R32, R6.reuse ;  /* 0x00000020110b7223 */ /* 0x140fe20000000006 */
[----:B------:R-:W-:Y:S01]  /*b420*/  F2FP.RELU.BF16.F32.PACK_AB R26, R26, R28 ;  /* 0x0000001c1a1a723e */ /* 0x000fe200000018ff */
[--C-:B------:R-:W-:Y:S01]  /*b430*/  FFMA R36, R17, R36, R6.reuse ;  /* 0x0000002411247223 */ /* 0x100fe20000000006 */
[----:B------:R-:W-:Y:S01]  /*b440*/  F2FP.RELU.BF16.F32.PACK_AB R27, R27, R30 ;  /* 0x0000001e1b1b723e */ /* 0x000fe200000018ff */
[----:B------:R-:W-:Y:S01]  /*b450*/  FADD R11, R19, R11 ;  /* 0x0000000b130b7221 */ /* 0x000fe20000000000 */
[C---:B------:R-:W-:Y:S01]  /*b460*/  FFMA R37, R17.reuse, R37, R6 ;  /* 0x0000002511257223 */ /* 0x040fe20000000006 */
[C-C-:B------:R-:W-:Y:S01]  /*b470*/  FFMA R38, R17.reuse, R38, R0.reuse ;  /* 0x0000002611267223 */ /* 0x140fe20000000000 */
[----:B------:R-:W-:Y:S01]  /*b480*/  FFMA R39, R17, R39, R0 ;  /* 0x0000002711277223 */ /* 0x000fe20000000000 */
[----:B------:R1:W-:Y:S01]  /*b490*/  STSM.16.M88.4 [R157+0x2200], R24 ;  /* 0x002200189d007844 */ /* 0x0003e20000000200 */
[----:B------:R-:W-:Y:S01]  /*b4a0*/  FADD R36, R9, R36 ;  /* 0x0000002409247221 */ /* 0x000fe20000000000 */
[----:B------:R-:W-:Y:S01]  /*b4b0*/  FADD R38, R7, R38 ;  /* 0x0000002607267221 */ /* 0x000fe20000000000 */
[----:B------:R-:W-:Y:S01]  /*b4c0*/  BSSY B0, `(.L_x_69) ;  /* 0x000001f000007945 */ /* 0x000fe20003800000 */
[C---:B-1----:R-:W-:Y:S01]  /*b4d0*/  FFMA R24, R17.reuse, R33, R6 ;  /* 0x0000002111187223 */ /* 0x042fe20000000006 */
[----:B------:R-:W-:Y:S01]  /*b4e0*/  FFMA R25, R17, R35, R0 ;  /* 0x0000002311197223 */ /* 0x000fe20000000000 */
[----:B------:R-:W-:Y:S01]  /*b4f0*/  FADD R26, R8, R37 ;  /* 0x00000025081a7221 */ /* 0x000fe20000000000 */
[----:B------:R-:W-:Y:S01]  /*b500*/  FADD R27, R5, R39 ;  /* 0x00000027051b7221 */ /* 0x000fe20000000000 */
[----:B------:R-:W-:Y:S01]  /*b510*/  FADD R24, R18, R24 ;  /* 0x0000001812187221 */ /* 0x000fe20000000000 */
[----:B------:R-:W-:-:S02]  /*b520*/  FADD R25, R10, R25 ;  /* 0x000000190a197221 */ /* 0x000fc40000000000 */
[----:B------:R-:W-:Y:S02]  /*b530*/  F2FP.RELU.BF16.F32.PACK_AB R26, R26, R36 ;  /* 0x000000241a1a723e */ /* 0x000fe400000018ff */
[----:B------:R-:W-:Y:S01]  /*b540*/  F2FP.RELU.BF16.F32.PACK_AB R24, R24, R11 ;  /* 0x0000000b1818723e */ /* 0x000fe200000018ff */
[----:B------:R-:W-:Y:S01]  /*b550*/  FFMA R11, R17, R34, R0 ;  /* 0x00000022110b7223 */ /* 0x000fe20000000000 */
[----:B------:R-:W-:-:S03]  /*b560*/  F2FP.RELU.BF16.F32.PACK_AB R27, R27, R38 ;  /* 0x000000261b1b723e */ /* 0x000fc600000018ff */
[----:B------:R-:W-:-:S05]  /*b570*/  FADD R11, R12, R11 ;  /* 0x0000000b0c0b7221 */ /* 0x000fca0000000000 */
[----:B------:R-:W-:-:S05]  /*b580*/  F2FP.RELU.BF16.F32.PACK_AB R25, R25, R11 ;  /* 0x0000000b1919723e */ /* 0x000fca00000018ff */
        /* <DEDUP_REMOVED lines=11> */
[----:B------:R-:W-:Y:S02]  /*b640*/  UIADD3 UR4, UR49, 0x2200, URZ ;  /* 0x0000220031047890 */ /* 0x000fe4000fffe03f */
[----:B------:R-:W-:Y:S01]  /*b650*/  UIADD3.X UR9, URZ, UR51, URZ, UP0, !UPT ;  /* 0x000000333f097290 */ /* 0x000fe200087fe43f */
[----:B------:R-:W-:Y:S01]  /*b660*/  UMOV UR5, UR41 ;  /* 0x0000002900057c82 */ /* 0x000fe20008000000 */
[----:B------:R-:W-:-:S07]  /*b670*/  UMOV UR7, UR43 ;  /* 0x0000002b00077c82 */ /* 0x000fce0008000000 */
[----:B------:R2:W-:Y:S01]  /*b680*/  UTMASTG.3D [UR4], [UR8] ;  /* 0x00000004080073b5 */ /* 0x0005e20008010000 */
[----:B------:R0:W-:Y:S01]  /*b690*/  UTMACMDFLUSH ;  /* 0x00000000000079b7 */ /* 0x0001e20000000000 */
[----:B--2---:R-:W-:-:S04]  /*b6a0*/  DEPBAR.LE SB0, 0x1 ;  /* 0x000080400000791a */ /* 0x004fc80000000000 */
.L_x_70:
[----:B------:R-:W-:Y:S05]  /*b6b0*/  BSYNC B0 ;  /* 0x0000000000007941 */ /* 0x000fea0003800000 */
.L_x_69:
[----:B------:R-:W-:Y:S01]  /*b6c0*/  IADD3 R34, R157, 0x2200, RZ ;  /* 0x000022009d227810 */ /* 0x000fe20007ffe0ff */
[----:B------:R-:W-:Y:S04]  /*b6d0*/  BAR.SYNC.DEFER_BLOCKING 0x1, 0x100 ;  /* 0x0044000000007b1d */ /* 0x000fe80000010000 */
[----:B------:R-:W-:Y:S02]  /*b6e0*/  IMAD R34, R158, 0x2, R34 ;  /* 0x000000029e227824 */ /* 0x000fe400078e0222 */
[----:B------:R-:W-:Y:S04]  /*b6f0*/  BSSY B0, `(.L_x_71) ;  /* 0x0000009000007945 */ /* 0x000fe80003800000 */
[----:B------:R-:W-:Y:S05]  /*b700*/  @P1 BRA `(.L_x_72) ;  /* 0x00000000001c1947 */ /* 0x000fea0003800000 */
[----:B------:R-:W-:-:S13]  /*b710*/  ISETP.NE.AND P2, PT, R156, 0x3, PT ;  /* 0x000000039c00780c */ /* 0x000fda0003f45270 */
[----:B------:R-:W-:Y:S05]  /*b720*/  @!P2 BRA `(.L_x_73) ;  /* 0x000000000004a947 */ /* 0x000fea0003800000 */
[----:B------:R-:W-:Y:S01]  /*b730*/  BPT.TRAP 0x1 ;  /* 0x000000040000795c */ /* 0x000fe20000300000 */
.L_x_73:
[----:B------:R-:W-:-:S04]  /*b740*/  ULEA UR4, UR36, UR49, 0x3 ;  /* 0x0000003124047291 */ /* 0x000fc8000f8e183f */
[----:B------:R-:W-:-:S04]  /*b750*/  UIADD3 UR4, UR4, 0x50, URZ ;  /* 0x0000005004047890 */ /* 0x000fc8000fffe03f */
[----:B------:R-:W-:-:S09]  /*b760*/  UPRMT UR4, UR48, 0x654, UR4 ;  /* 0x0000065430047896 */ /* 0x000fd20008000004 */
[----:B------:R-:W-:Y:S03]  /*b770*/  SYNCS.ARRIVE.TRANS64.RED.A1T0 RZ, [UR4], RZ ;  /* 0x000000ffffff79a7 */ /* 0x000fe60008100404 */
.L_x_72:
[----:B------:R-:W-:Y:S05]  /*b780*/  BSYNC B0 ;  /* 0x0000000000007941 */ /* 0x000fea0003800000 */
.L_x_71:
[----:B------:R-:W-:Y:S01]  /*b790*/  UIADD3 UR36, UR36, 0x1, URZ ;  /* 0x0000000124247890 */ /* 0x000fe2000fffe03f */
[----:B------:R-:W-:Y:S01]  /*b7a0*/  BSSY B0, `(.L_x_74) ;  /* 0x0000038000007945 */ /* 0x000fe20003800000 */
[----:B------:R-:W-:Y:S02]  /*b7b0*/  MOV R11, RZ ;  /* 0x000000ff000b7202 */ /* 0x000fe40000000f00 */
[----:B------:R-:W-:-:S04]  /*b7c0*/  UISETP.NE.AND UP0, UPT, UR36, 0x4, UPT ;  /* 0x000000042400788c */ /* 0x000fc8000bf05270 */
[----:B------:R-:W-:Y:S01]  /*b7d0*/  USEL UR36, UR36, URZ, UP0 ;  /* 0x0000003f24247287 */ /* 0x000fe20008000000 */
[----:B------:R-:W-:Y:S11]  /*b7e0*/  @P1 BRA `(.L_x_75) ;  /* 0x0000000000cc1947 */ /* 0x000ff60003800000 */
[----:B------:R-:W-:-:S13]  /*b7f0*/  ISETP.NE.AND P2, PT, R156, 0x3, PT ;  /* 0x000000039c00780c */ /* 0x000fda0003f45270 */
[----:B------:R-:W-:Y:S05]  /*b800*/  @!P2 BRA `(.L_x_76) ;  /* 0x000000000004a947 */ /* 0x000fea0003800000 */
[----:B------:R-:W-:Y:S01]  /*b810*/  BPT.TRAP 0x1 ;  /* 0x000000040000795c */ /* 0x000fe20000300000 */
.L_x_76:
[----:B------:R-:W-:Y:S01]  /*b820*/  LEA R11, R3, UR49, 0x3 ;  /* 0x00000031030b7c11 */ /* 0x000fe2000f8e18ff */
[----:B------:R-:W-:Y:S01]  /*b830*/  BSSY B1, `(.L_x_77) ;  /* 0x0000004000017945 */ /* 0x000fe20003800000 */
[----:B------:R-:W-:-:S04]  /*b840*/  SHF.L.U32 R13, RZ, 0x1f, RZ ;  /* 0x0000001fff0d7819 */ /* 0x000fc800000006ff */
[----:B------:R-:W2:Y:S02]  /*b850*/  SYNCS.PHASECHK.TRANS64.TRYWAIT P2, [R11+URZ+0x30], R13 ;  /* 0x0000300d0b0075a7 */ /* 0x000ea4000804017f */
[----:B--2---:R-:W-:Y:S05]  /*b860*/  @!P2 BRA `(.L_x_78) ;  /* 0x000000bc0078a947 */ /* 0x004fea0003800000 */
.L_x_376:
[----:B------:R-:W-:Y:S05]  /*b870*/  BSYNC B1 ;  /* 0x0000000000017941 */ /* 0x000fea0003800000 */
.L_x_77:
[----:B------:R-:W-:Y:S05]  /*b880*/  @P3 BRA `(.L_x_79) ;  /* 0x0000000000943947 */ /* 0x000fea0003800000 */
[----:B------:R-:W-:Y:S01]  /*b890*/  IMAD R12, R3, 0x2000, R159 ;  /* 0x00002000030c7824 */ /* 0x000fe200078e029f */
[----:B------:R-:W-:Y:S05]  /*b8a0*/  WARPSYNC.ALL ;  /* 0x0000000000007948 */ /* 0x000fea0003800000 */
[----:B------:R-:W-:Y:S02]  /*b8b0*/  LEA R8, R158, R12, 0x1 ;  /* 0x0000000c9e087211 */ /* 0x000fe400078e08ff */
[----:B--2---:R-:W2:Y:S04]  /*b8c0*/  LDSM.16.M88.4 R12, [R12] ;  /* 0x000000000c0c783b */ /* 0x004ea80000000200 */
[----:B------:R-:W3:Y:S01]  /*b8d0*/  LDSM.16.M88.4 R8, [R8] ;  /* 0x000000000808783b */ /* 0x000ee20000000200 */
[C---:B--2---:R-:W-:Y:S01]  /*b8e0*/  IMAD.U32 R155, R12.reuse, 0x10000, RZ ;  /* 0x000100000c9b7824 */ /* 0x044fe200078e00ff */
[----:B------:R-:W-:Y:S01]  /*b8f0*/  LOP3.LUT R12, R12, 0xffff0000, RZ, 0xc0, !PT ;  /* 0xffff00000c0c7812 */ /* 0x000fe200078ec0ff */
[----:B------:R-:W-:Y:S01]  /*b900*/  IMAD.U32 R23, R14, 0x10000, RZ ;  /* 0x000100000e177824 */ /* 0x000fe200078e00ff */
[----:B------:R-:W-:Y:S01]  /*b910*/  SHF.L.U32 R153, R13, 0x10, RZ ;  /* 0x000000100d997819 */ /* 0x000fe200000006ff */
[C---:B---3--:R-:W-:Y:S01]  /*b920*/  IMAD.U32 R19, R8.reuse, 0x10000, RZ ;  /* 0x0001000008137824 */ /* 0x048fe200078e00ff */
[----:B------:R-:W-:Y:S01]  /*b930*/  LOP3.LUT R8, R8, 0xffff0000, RZ, 0xc0, !PT ;  /* 0xffff000008087812 */ /* 0x000fe200078ec0ff */
[----:B-1----:R-:W-:Y:S01]  /*b940*/  IMAD.U32 R24, R10, 0x10000, RZ ;  /* 0x000100000a187824 */ /* 0x002fe200078e00ff */
        /* <DEDUP_REMOVED lines=25> */
.L_x_79:
[----:B------:R-:W-:-:S05]  /*bae0*/  VIADD R3, R3, 0x1 ;  /* 0x0000000103037836 */ /* 0x000fca0000000000 */
[----:B------:R-:W-:-:S04]  /*baf0*/  ISETP.NE.AND P2, PT, R3, 0x4, PT ;  /* 0x000000040300780c */ /* 0x000fc80003f45270 */
[----:B------:R-:W-:Y:S02]  /*bb00*/  SEL R3, R3, RZ, P2 ;  /* 0x000000ff03037207 */ /* 0x000fe40001000000 */
[----:B--2---:R-:W-:-:S07]  /*bb10*/  SEL R11, RZ, 0x1, P2 ;  /* 0x00000001ff0b7807 */ /* 0x004fce0001000000 */
.L_x_75:
[----:B------:R-:W-:Y:S05]  /*bb20*/  BSYNC B0 ;  /* 0x0000000000007941 */ /* 0x000fea0003800000 */
.L_x_74:
[----:B------:R-:W2:Y:S04]  /*bb30*/  LDL.LU R13, [R1+0x40] ;  /* 0x00004000010d7983 */ /* 0x000ea80000300800 */
[----:B-1----:R-:W3:Y:S04]  /*bb40*/  LDL.LU R24, [R1+0x44] ;  /* 0x0000440001187983 */ /* 0x002ee80000300800 */
[----:B------:R-:W4:Y:S04]  /*bb50*/  LDL.LU R28, [R1+0x48] ;  /* 0x00004800011c7983 */ /* 0x000f280000300800 */
[----:B------:R-:W5:Y:S04]  /*bb60*/  LDL.LU R27, [R1+0x4c] ;  /* 0x00004c00011b7983 */ /* 0x000f680000300800 */
        /* <DEDUP_REMOVED lines=11> */
[----:B------:R-:W5:Y:S01]  /*bc20*/  LDL.LU R29, [R1+0x7c] ;  /* 0x00007c00011d7983 */ /* 0x000f620000300800 */
[----:B------:R-:W-:Y:S05]  /*bc30*/  WARPSYNC.ALL ;  /* 0x0000000000007948 */ /* 0x000fea0003800000 */
[----:B------:R-:W-:Y:S01]  /*bc40*/  BSSY B0, `(.L_x_80) ;  /* 0x000003c000007945 */ /* 0x000fe20003800000 */
[C-C-:B--2---:R-:W-:Y:S01]  /*bc50*/  FFMA R13, R17.reuse, R13, R2.reuse ;  /* 0x0000000d110d7223 */ /* 0x144fe20000000002 */
[----:B---3--:R-:W-:-:S03]  /*bc60*/  FFMA R24, R17, R24, R2 ;  /* 0x0000001811187223 */ /* 0x008fc60000000002 */
[----:B------:R-:W-:Y:S01]  /*bc70*/  FADD R13, R155, R13 ;  /* 0x0000000d9b0d7221 */ /* 0x000fe20000000000 */
[----:B------:R-:W-:Y:S01]  /*bc80*/  FADD R24, R154, R24 ;  /* 0x000000189a187221 */ /* 0x000fe20000000000 */
[C-C-:B----4-:R-:W-:Y:S01]  /*bc90*/  FFMA R28, R17.reuse, R28, R4.reuse ;  /* 0x0000001c111c7223 */ /* 0x150fe20000000004 */
[----:B-----5:R-:W-:-:S03]  /*bca0*/  FFMA R27, R17, R27, R4 ;  /* 0x0000001b111b7223 */ /* 0x020fc60000000004 */
[----:B------:R-:W-:Y:S01]  /*bcb0*/  F2FP.RELU.BF16.F32.PACK_AB R24, R24, R13 ;  /* 0x0000000d1818723e */ /* 0x000fe200000018ff */
[----:B------:R-:W-:Y:S01]  /*bcc0*/  FADD R28, R153, R28 ;  /* 0x0000001c991c7221 */ /* 0x000fe20000000000 */
[C-C-:B------:R-:W-:Y:S01]  /*bcd0*/  FFMA R25, R17.reuse, R25, R2.reuse ;  /* 0x0000001911197223 */ /* 0x140fe20000000002 */
[----:B------:R-:W-:Y:S01]  /*bce0*/  FADD R27, R152, R27 ;  /* 0x0000001b981b7221 */ /* 0x000fe20000000000 */
[C---:B------:R-:W-:Y:S01]  /*bcf0*/  FFMA R15, R17.reuse, R15, R2 ;  /* 0x0000000f110f7223 */ /* 0x040fe20000000002 */
[----:B------:R-:W-:-:S03]  /*bd00*/  FFMA R14, R17, R14, R4 ;  /* 0x0000000e110e7223 */ /* 0x000fc60000000004 */
[----:B------:R-:W-:Y:S01]  /*bd10*/  FADD R15, R22, R15 ;  /* 0x0000000f160f7221 */ /* 0x000fe20000000000 */
[----:B------:R-:W-:Y:S01]  /*bd20*/  FFMA R13, R17, R26, R4 ;  /* 0x0000001a110d7223 */ /* 0x000fe20000000004 */
[----:B------:R-:W-:Y:S01]  /*bd30*/  FADD R26, R23, R25 ;  /* 0x00000019171a7221 */ /* 0x000fe20000000000 */
[----:B------:R-:W-:Y:S01]  /*bd40*/  FADD R14, R21, R14 ;  /* 0x0000000e150e7221 */ /* 0x000fe20000000000 */
[----:B------:R-:W-:Y:S01]  /*bd50*/  F2FP.RELU.BF16.F32.PACK_AB R25, R27, R28 ;  /* 0x0000001c1b19723e */ /* 0x000fe200000018ff */
[----:B------:R-:W-:Y:S02]  /*bd60*/  FADD R13, R20, R13 ;  /* 0x0000000d140d7221 */ /* 0x000fe40000000000 */
[----:B------:R-:W-:-:S03]  /*bd70*/  F2FP.RELU.BF16.F32.PACK_AB R26, R15, R26 ;  /* 0x0000001a0f1a723e */ /* 0x000fc600000018ff */
[----:B------:R-:W-:Y:S01]  /*bd80*/  F2FP.RELU.BF16.F32.PACK_AB R27, R13, R14 ;  /* 0x0000000e0d1b723e */ /* 0x000fe200000018ff */
[C---:B------:R-:W-:Y:S01]  /*bd90*/  FFMA R13, R17.reuse, R37, R2 ;  /* 0x00000025110d7223 */ /* 0x040fe20000000002 */
[----:B------:R-:W-:-:S03]  /*bda0*/  FFMA R28, R17, R35, R4 ;  /* 0x00000023111c7223 */ /* 0x000fc60000000004 */
[----:B------:R1:W-:Y:S01]  /*bdb0*/  STSM.16.M88.4 [R157+0x4200], R24 ;  /* 0x004200189d007844 */ /* 0x0003e20000000200 */
[----:B------:R-:W-:Y:S01]  /*bdc0*/  FADD R13, R19, R13 ;  /* 0x0000000d130d7221 */ /* 0x000fe20000000000 */
[----:B------:R-:W-:Y:S01]  /*bdd0*/  FADD R28, R12, R28 ;  /* 0x0000001c0c1c7221 */ /* 0x000fe20000000000 */
[C---:B------:R-:W-:Y:S01]  /*bde0*/  FFMA R15, R17.reuse, R31, R2 ;  /* 0x0000001f110f7223 */ /* 0x040fe20000000002 */
[----:B------:R-:W-:-:S03]  /*bdf0*/  FFMA R14, R17, R30, R4 ;  /* 0x0000001e110e7223 */ /* 0x000fc60000000004 */
[----:B------:R-:W-:Y:S01]  /*be00*/  FADD R15, R8, R15 ;  /* 0x0000000f080f7221 */ /* 0x000fe20000000000 */
[C---:B-1----:R-:W-:Y:S01]  /*be10*/  FFMA R24, R17.reuse, R36, R2 ;  /* 0x0000002411187223 */ /* 0x042fe20000000002 */
[C---:B------:R-:W-:Y:S01]  /*be20*/  FFMA R27, R17.reuse, R33, R4 ;  /* 0x00000021111b7223 */ /* 0x040fe20000000004 */
[----:B------:R-:W-:Y:S01]  /*be30*/  FFMA R25, R17, R32, R2 ;  /* 0x0000002011197223 */ /* 0x000fe20000000002 */
[----:B------:R-:W-:Y:S01]  /*be40*/  FADD R14, R7, R14 ;  /* 0x0000000e070e7221 */ /* 0x000fe20000000000 */
[----:B------:R-:W-:Y:S01]  /*be50*/  FADD R24, R18, R24 ;  /* 0x0000001812187221 */ /* 0x000fe20000000000 */
[----:B------:R-:W-:Y:S01]  /*be60*/  FADD R27, R10, R27 ;  /* 0x0000001b0a1b7221 */ /* 0x000fe20000000000 */
[----:B------:R-:W-:-:S03]  /*be70*/  FADD R26, R9, R25 ;  /* 0x00000019091a7221 */ /* 0x000fc60000000000 */
[----:B------:R-:W-:Y:S01]  /*be80*/  F2FP.RELU.BF16.F32.PACK_AB R24, R24, R13 ;  /* 0x0000000d1818723e */ /* 0x000fe200000018ff */
[----:B------:R-:W-:Y:S01]  /*be90*/  FFMA R13, R17, R29, R4 ;  /* 0x0000001d110d7223 */ /* 0x000fe20000000004 */
[----:B------:R-:W-:Y:S02]  /*bea0*/  F2FP.RELU.BF16.F32.PACK_AB R25, R27, R28 ;  /* 0x0000001c1b19723e */ /* 0x000fe400000018ff */
[----:B------:R-:W-:Y:S01]  /*beb0*/  F2FP.RELU.BF16.F32.PACK_AB R26, R15, R26 ;  /* 0x0000001a0f1a723e */ /* 0x000fe200000018ff */
        /* <DEDUP_REMOVED lines=20> */
.L_x_81:
[----:B------:R-:W-:Y:S05]  /*c000*/  BSYNC B0 ;  /* 0x0000000000007941 */ /* 0x000fea0003800000 */
.L_x_80:
        /* <DEDUP_REMOVED lines=8> */
.L_x_84:
[----:B------:R-:W-:-:S04]  /*c090*/  ULEA UR4, UR36, UR49, 0x3 ;  /* 0x0000003124047291 */ /* 0x000fc8000f8e183f */
[----:B------:R-:W-:-:S04]  /*c0a0*/  UIADD3 UR4, UR4, 0x50, URZ ;  /* 0x0000005004047890 */ /* 0x000fc8000fffe03f */
[----:B------:R-:W-:-:S09]  /*c0b0*/  UPRMT UR4, UR48, 0x654, UR4 ;  /* 0x0000065430047896 */ /* 0x000fd20008000004 */
[----:B------:R-:W-:Y:S03]  /*c0c0*/  SYNCS.ARRIVE.TRANS64.RED.A1T0 RZ, [UR4], RZ ;  /* 0x000000ffffff79a7 */ /* 0x000fe60008100404 */
.L_x_83:
[----:B------:R-:W-:Y:S05]  /*c0d0*/  BSYNC B0 ;  /* 0x0000000000007941 */ /* 0x000fea0003800000 */
.L_x_82:
[----:B------:R-:W-:Y:S01]  /*c0e0*/  UIADD3 UR4, UR36, 0x1, URZ ;  /* 0x0000000124047890 */ /* 0x000fe2000fffe03f */
[----:B------:R-:W-:Y:S03]  /*c0f0*/  BSSY B0, `(.L_x_85) ;  /* 0x0000038000007945 */ /* 0x000fe60003800000 */
[----:B------:R-:W-:-:S04]  /*c100*/  UISETP.NE.AND UP0, UPT, UR4, 0x4, UPT ;  /* 0x000000040400788c */ /* 0x000fc8000bf05270 */
[----:B------:R-:W-:Y:S01]  /*c110*/  USEL UR5, UR4, URZ, UP0 ;  /* 0x0000003f04057287 */ /* 0x000fe20008000000 */
[----:B------:R-:W-:Y:S11]  /*c120*/  @P1 BRA `(.L_x_86) ;  /* 0x0000000000d01947 */ /* 0x000ff60003800000 */
[----:B------:R-:W-:-:S13]  /*c130*/  ISETP.NE.AND P2, PT, R156, 0x3, PT ;  /* 0x000000039c00780c */ /* 0x000fda0003f45270 */
[----:B------:R-:W-:Y:S05]  /*c140*/  @!P2 BRA `(.L_x_87) ;  /* 0x000000000004a947 */ /* 0x000fea0003800000 */
[----:B------:R-:W-:Y:S01]  /*c150*/  BPT.TRAP 0x1 ;  /* 0x000000040000795c */ /* 0x000fe20000300000 */
.L_x_87:
[----:B------:R-:W-:Y:S01]  /*c160*/  LEA R13, R3, UR49, 0x3 ;  /* 0x00000031030d7c11 */ /* 0x000fe2000f8e18ff */
[----:B------:R-:W-:Y:S01]  /*c170*/  BSSY B1, `(.L_x_88) ;  /* 0x0000004000017945 */ /* 0x000fe20003800000 */
[----:B------:R-:W-:-:S04]  /*c180*/  SHF.L.U32 R14, R11, 0x1f, RZ ;  /* 0x0000001f0b0e7819 */ /* 0x000fc800000006ff */
[----:B------:R-:W2:Y:S02]  /*c190*/  SYNCS.PHASECHK.TRANS64.TRYWAIT P2, [R13+URZ+0x30], R14 ;  /* 0x0000300e0d0075a7 */ /* 0x000ea4000804017f */
[----:B--2---:R-:W-:Y:S05]  /*c1a0*/  @!P2 BRA `(.L_x_89) ;  /* 0x000000b4003ca947 */ /* 0x004fea0003800000 */
.L_x_377:
[----:B------:R-:W-:Y:S05]  /*c1b0*/  BSYNC B1 ;  /* 0x0000000000017941 */ /* 0x000fea0003800000 */
.L_x_88:
[----:B------:R-:W-:Y:S05]  /*c1c0*/  @P3 BRA `(.L_x_90) ;  /* 0x0000000000943947 */ /* 0x000fea0003800000 */
[----:B------:R-:W-:Y:S01]  /*c1d0*/  LEA R20, R3, R159, 0xd ;  /* 0x0000009f03147211 */ /* 0x000fe200078e68ff */
[----:B------:R-:W-:Y:S05]  /*c1e0*/  WARPSYNC.ALL ;  /* 0x0000000000007948 */ /* 0x000fea0003800000 */
[----:B------:R-:W-:Y:S02]  /*c1f0*/  IMAD R12, R158, 0x2, R20 ;  /* 0x000000029e0c7824 */ /* 0x000fe400078e0214 */
[----:B------:R-:W3:Y:S04]  /*c200*/  LDSM.16.M88.4 R20, [R20] ;  /* 0x000000001414783b */ /* 0x000ee80000000200 */
[----:B--2---:R-:W2:Y:S01]  /*c210*/  LDSM.16.M88.4 R12, [R12] ;  /* 0x000000000c0c783b */ /* 0x004ea20000000200 */
[C---:B---3--:R-:W-:Y:S01]  /*c220*/  SHF.L.U32 R155, R20.reuse, 0x10, RZ ;  /* 0x00000010149b7819 */ /* 0x048fe200000006ff */
[----:B------:R-:W-:Y:S01]  /*c230*/  IMAD.U32 R153, R21, 0x10000, RZ ;  /* 0x0001000015997824 */ /* 0x000fe200078e00ff */
[----:B------:R-:W-:Y:S01]  /*c240*/  LOP3.LUT R20, R20, 0xffff0000, RZ, 0xc0, !PT ;  /* 0xffff000014147812 */ /* 0x000fe200078ec0ff */
[----:B------:R-:W-:Y:S01]  /*c250*/  IMAD.U32 R8, R23, 0x10000, RZ ;  /* 0x0001000017087824 */ /* 0x000fe200078e00ff */
[C---:B--2---:R-:W-:Y:S01]  /*c260*/  SHF.L.U32 R19, R12.reuse, 0x10, RZ ;  /* 0x000000100c137819 */ /* 0x044fe200000006ff */
[----:B------:R-:W-:Y:S01]  /*c270*/  IMAD.U32 R9, R13, 0x10000, RZ ;  /* 0x000100000d097824 */ /* 0x000fe200078e00ff */
[----:B------:R-:W-:Y:S01]  /*c280*/  LOP3.LUT R21, R21, 0xffff0000, RZ, 0xc0, !PT ;  /* 0xffff000015157812 */ /* 0x000fe200078ec0ff */
[----:B-1----:R-:W-:Y:S01]  /*c290*/  IMAD.U32 R24, R15, 0x10000, RZ ;  /* 0x000100000f187824 */ /* 0x002fe200078e00ff */
        /* <DEDUP_REMOVED lines=24> */
.L_x_90:
[----:B------:R-:W-:-:S04]  /*c420*/  IADD3 R3, R3, 0x1, RZ ;  /* 0x0000000103037810 */ /* 0x000fc80007ffe0ff */
[----:B------:R-:W-:-:S04]  /*c430*/  ISETP.NE.AND P2, PT, R3, 0x4, PT ;  /* 0x000000040300780c */ /* 0x000fc80003f45270 */
[----:B--2---:R-:W-:Y:S02]  /*c440*/  SEL R13, RZ, 0x1, P2 ;  /* 0x00000001ff0d7807 */ /* 0x004fe40001000000 */
[----:B------:R-:W-:Y:S02]  /*c450*/  SEL R3, R3, RZ, P2 ;  /* 0x000000ff03037207 */ /* 0x000fe40001000000 */
[----:B------:R-:W-:-:S07]  /*c460*/  LOP3.LUT R11, R11, R13, RZ, 0x3c, !PT ;  /* 0x0000000d0b0b7212 */ /* 0x000fce00078e3cff */
.L_x_86:
[----:B------:R-:W-:Y:S05]  /*c470*/  BSYNC B0 ;  /* 0x0000000000007941 */ /* 0x000fea0003800000 */
.L_x_85:
[C-C-:B------:R-:W-:Y:S01]  /*c480*/  FFMA R13, R17.reuse, R40, R6.reuse ;  /* 0x00000028110d7223 */ /* 0x140fe20000000006 */
[C---:B-1----:R-:W-:Y:S01]  /*c490*/  FFMA R24, R17.reuse, R41, R6 ;  /* 0x0000002911187223 */ /* 0x042fe20000000006 */
        /* <DEDUP_REMOVED lines=23> */
[----:B------:R-:W-:Y:S01]  /*c610*/  FFMA R54, R17, R54, R0 ;  /* 0x0000003611367223 */ /* 0x000fe20000000000 */
[----:B------:R-:W-:Y:S01]  /*c620*/  FADD R52, R9, R52 ;  /* 0x0000003409347221 */ /* 0x000fe20000000000 */
[----:B------:R1:W-:Y:S01]  /*c630*/  STSM.16.M88.4 [R157+0x6200], R24 ;  /* 0x006200189d007844 */ /* 0x0003e20000000200 */
[----:B------:R-:W-:Y:S01]  /*c640*/  BSSY B0, `(.L_x_91) ;  /* 0x0000021000007945 */ /* 0x000fe20003800000 */
[----:B------:R-:W-:Y:S01]  /*c650*/  FADD R54, R7, R54 ;  /* 0x0000003607367221 */ /* 0x000fe20000000000 */
[C---:B-1----:R-:W-:Y:S01]  /*c660*/  FFMA R24, R17.reuse, R49, R6 ;  /* 0x0000003111187223 */ /* 0x042fe20000000006 */
[C-C-:B------:R-:W-:Y:S01]  /*c670*/  FFMA R25, R17.reuse, R51, R0.reuse ;  /* 0x0000003311197223 */ /* 0x140fe20000000000 */
        /* <DEDUP_REMOVED lines=23> */
[----:B------:R-:W-:Y:S02]  /*c7f0*/  UIADD3 UR8, UR49, 0x6200, URZ ;  /* 0x0000620031087890 */ /* 0x000fe4000fffe03f */
[----:B------:R-:W-:Y:S01]  /*c800*/  UIADD3.X UR7, URZ, UR51, URZ, UP0, !UPT ;  /* 0x000000333f077290 */ /* 0x000fe200087fe43f */
[----:B------:R-:W-:-:S08]  /*c810*/  UMOV UR11, UR43 ;  /* 0x0000002b000b7c82 */ /* 0x000fd00008000000 */
[----:B------:R2:W-:Y:S01]  /*c820*/  UTMASTG.3D [UR8], [UR6] ;  /* 0x00000008060073b5 */ /* 0x0005e20008010000 */
[----:B------:R0:W-:Y:S01]  /*c830*/  UTMACMDFLUSH ;  /* 0x00000000000079b7 */ /* 0x0001e20000000000 */
[----:B--2---:R-:W-:-:S04]  /*c840*/  DEPBAR.LE SB0, 0x1 ;  /* 0x000080400000791a */ /* 0x004fc80000000000 */
.L_x_92:
[----:B------:R-:W-:Y:S05]  /*c850*/  BSYNC B0 ;  /* 0x0000000000007941 */ /* 0x000fea0003800000 */
.L_x_91:
[----:B------:R-:W-:Y:S01]  /*c860*/  VIADD R32, R157, 0x6200 ;  /* 0x000062009d207836 */ /* 0x000fe20000000000 */
[----:B------:R-:W-:Y:S04]  /*c870*/  BAR.SYNC.DEFER_BLOCKING 0x1, 0x100 ;  /* 0x0044000000007b1d */ /* 0x000fe80000010000 */
[----:B------:R-:W-:Y:S02]  /*c880*/  LEA R32, R158, R32, 0x1 ;  /* 0x000000209e207211 */ /* 0x000fe400078e08ff */
[----:B------:R-:W-:Y:S04]  /*c890*/  BSSY B0, `(.L_x_93) ;  /* 0x0000009000007945 */ /* 0x000fe80003800000 */
[----:B------:R-:W-:Y:S05]  /*c8a0*/  @P1 BRA `(.L_x_94) ;  /* 0x00000000001c1947 */ /* 0x000fea0003800000 */
[----:B------:R-:W-:-:S13]  /*c8b0*/  ISETP.NE.AND P2, PT, R156, 0x3, PT ;  /* 0x000000039c00780c */ /* 0x000fda0003f45270 */
[----:B------:R-:W-:Y:S05]  /*c8c0*/  @!P2 BRA `(.L_x_95) ;  /* 0x000000000004a947 */ /* 0x000fea0003800000 */
[----:B------:R-:W-:Y:S01]  /*c8d0*/  BPT.TRAP 0x1 ;  /* 0x000000040000795c */ /* 0x000fe20000300000 */
.L_x_95:
[----:B------:R-:W-:-:S04]  /*c8e0*/  ULEA UR4, UR5, UR49, 0x3 ;  /* 0x0000003105047291 */ /* 0x000fc8000f8e183f */
[----:B------:R-:W-:-:S04]  /*c8f0*/  UIADD3 UR4, UR4, 0x50, URZ ;  /* 0x0000005004047890 */ /* 0x000fc8000fffe03f */
[----:B------:R-:W-:-:S09]  /*c900*/  UPRMT UR4, UR48, 0x654, UR4 ;  /* 0x0000065430047896 */ /* 0x000fd20008000004 */
[----:B------:R-:W-:Y:S03]  /*c910*/  SYNCS.ARRIVE.TRANS64.RED.A1T0 RZ, [UR4], RZ ;  /* 0x000000ffffff79a7 */ /* 0x000fe60008100404 */
.L_x_94:
[----:B------:R-:W-:Y:S05]  /*c920*/  BSYNC B0 ;  /* 0x0000000000007941 */ /* 0x000fea0003800000 */
.L_x_93:
        /* <DEDUP_REMOVED lines=8> */
.L_x_98:
[----:B------:R-:W-:Y:S01]  /*c9b0*/  LEA R13, R3, UR49, 0x3 ;  /* 0x00000031030d7c11 */ /* 0x000fe2000f8e18ff */
[----:B------:R-:W-:Y:S01]  /*c9c0*/  BSSY B1, `(.L_x_99) ;  /* 0x0000004000017945 */ /* 0x000fe20003800000 */
[----:B------:R-:W-:-:S04]  /*c9d0*/  SHF.L.U32 R14, R11, 0x1f, RZ ;  /* 0x0000001f0b0e7819 */ /* 0x000fc800000006ff */
[----:B------:R-:W2:Y:S02]  /*c9e0*/  SYNCS.PHASECHK.TRANS64.TRYWAIT P2, [R13+URZ+0x30], R14 ;  /* 0x0000300e0d0075a7 */ /* 0x000ea4000804017f */
[----:B--2---:R-:W-:Y:S05]  /*c9f0*/  @!P2 BRA `(.L_x_100) ;  /* 0x000000ac003ca947 */ /* 0x004fea0003800000 */
.L_x_378:
[----:B------:R-:W-:Y:S05]  /*ca00*/  BSYNC B1 ;  /* 0x0000000000017941 */ /* 0x000fea0003800000 */
.L_x_99:
[----:B------:R-:W-:Y:S05]  /*ca10*/  @P3 BRA `(.L_x_101) ;  /* 0x0000000000943947 */ /* 0x000fea0003800000 */
[----:B------:R-:W-:Y:S01]  /*ca20*/  IMAD R9, R3, 0x2000, R159 ;  /* 0x0000200003097824 */ /* 0x000fe200078e029f */
[----:B------:R-:W-:Y:S05]  /*ca30*/  WARPSYNC.ALL ;  /* 0x0000000000007948 */ /* 0x000fea0003800000 */
[----:B------:R-:W-:Y:S01]  /*ca40*/  LEA R20, R158, R9, 0x1 ;  /* 0x000000099e147211 */ /* 0x000fe200078e08ff */
[----:B--2---:R-:W2:Y:S05]  /*ca50*/  LDSM.16.M88.4 R12, [R9] ;  /* 0x00000000090c783b */ /* 0x004eaa0000000200 */
[----:B------:R-:W3:Y:S01]  /*ca60*/  LDSM.16.M88.4 R20, [R20] ;  /* 0x000000001414783b */ /* 0x000ee20000000200 */
[C---:B--2---:R-:W-:Y:S01]  /*ca70*/  IMAD.U32 R155, R12.reuse, 0x10000, RZ ;  /* 0x000100000c9b7824 */ /* 0x044fe200078e00ff */
[----:B------:R-:W-:Y:S01]  /*ca80*/  LOP3.LUT R12, R12, 0xffff0000, RZ, 0xc0, !PT ;  /* 0xffff00000c0c7812 */ /* 0x000fe200078ec0ff */
[----:B------:R-:W-:Y:S01]  /*ca90*/  IMAD.U32 R7, R14, 0x10000, RZ ;  /* 0x000100000e077824 */ /* 0x000fe200078e00ff */
[----:B------:R-:W-:Y:S01]  /*caa0*/  SHF.L.U32 R153, R13, 0x10, RZ ;  /* 0x000000100d997819 */ /* 0x000fe200000006ff */
[-C--:B------:R-:W-:Y:S01]  /*cab0*/  FMUL R155, R155, R16.reuse ;  /* 0x000000109b9b7220 */ /* 0x080fe20000400000 */
[----:B------:R-:W-:Y:S01]  /*cac0*/  SHF.L.U32 R5, R15, 0x10, RZ ;  /* 0x000000100f057819 */ /* 0x000fe200000006ff */
[----:B---3--:R-:W-:Y:S01]  /*cad0*/  IMAD.U32 R19, R20, 0x10000, RZ ;  /* 0x0001000014137824 */ /* 0x008fe200078e00ff */
[----:B------:R-:W-:Y:S01]  /*cae0*/  SHF.L.U32 R8, R21, 0x10, RZ ;  /* 0x0000001015087819 */ /* 0x000fe200000006ff */
[----:B------:R-:W-:Y:S01]  /*caf0*/  IMAD.U32 R9, R22, 0x10000, RZ ;  /* 0x0001000016097824 */ /* 0x000fe200078e00ff */
        /* <DEDUP_REMOVED lines=10> */
[----:B-1----:R-:W-:Y:S01]  /*cba0*/  LOP3.LUT R24, R22, 0xffff0000, RZ, 0xc0, !PT ;  /* 0xffff000016187812 */ /* 0x002fe200078ec0ff */
[-C--:B------:R-:W-:Y:S01]  /*cbb0*/  FMUL R22, R14, R16.reuse ;  /* 0x000000100e167220 */ /* 0x080fe20000400000 */
[----:B------:R-:W-:Y:S01]  /*cbc0*/  SHF.L.U32 R26, R23, 0x10, RZ ;  /* 0x00000010171a7819 */ /* 0x000fe200000006ff */
        /* <DEDUP_REMOVED lines=10> */
.L_x_101:
[----:B------:R-:W-:-:S05]  /*cc70*/  VIADD R3, R3, 0x1 ;  /* 0x0000000103037836 */ /* 0x000fca0000000000 */
[----:B------:R-:W-:-:S04]  /*cc80*/  ISETP.NE.AND P2, PT, R3, 0x4, PT ;  /* 0x000000040300780c */ /* 0x000fc80003f45270 */
[----:B--2---:R-:W-:Y:S02]  /*cc90*/  SEL R13, RZ, 0x1, P2 ;  /* 0x00000001ff0d7807 */ /* 0x004fe40001000000 */
[----:B------:R-:W-:Y:S02]  /*cca0*/  SEL R3, R3, RZ, P2 ;  /* 0x000000ff03037207 */ /* 0x000fe40001000000 */
[----:B------:R-:W-:-:S07]  /*ccb0*/  LOP3.LUT R11, R11, R13, RZ, 0x3c, !PT ;  /* 0x0000000d0b0b7212 */ /* 0x000fce00078e3cff */
.L_x_97:
[----:B------:R-:W-:Y:S05]  /*ccc0*/  BSYNC B0 ;  /* 0x0000000000007941 */ /* 0x000fea0003800000 */
.L_x_96:
[----:B------:R-:W2:Y:S04]  /*ccd0*/  LDL.LU R13, [R1+0x80] ;  /* 0x00008000010d7983 */ /* 0x000ea80000300800 */
[----:B------:R-:W3:Y:S04]  /*cce0*/  LDL.LU R14, [R1+0x84] ;  /* 0x00008400010e7983 */ /* 0x000ee80000300800 */
[----:B------:R-:W4:Y:S04]  /*ccf0*/  LDL.LU R29, [R1+0x88] ;  /* 0x00008800011d7983 */ /* 0x000f280000300800 */
[----:B------:R-:W5:Y:S04]  /*cd00*/  LDL.LU R28, [R1+0x8c] ;  /* 0x00008c00011c7983 */ /* 0x000f680000300800 */
[----:B------:R-:W5:Y:S04]  /*cd10*/  LDL.LU R15, [R1+0x90] ;  /* 0x00009000010f7983 */ /* 0x000f680000300800 */
[----:B-1----:R-:W5:Y:S04]  /*cd20*/  LDL.LU R25, [R1+0x94] ;  /* 0x0000940001197983 */ /* 0x002f680000300800 */
        /* <DEDUP_REMOVED lines=15> */
[----:B------:R-:W-:-:S05]  /*ce20*/  FADD R14, R154, R14 ;  /* 0x0000000e9a0e7221 */ /* 0x000fca0000000000 */
[----:B------:R-:W-:Y:S01]  /*ce30*/  F2FP.RELU.BF16.F32.PACK_AB R24, R14, R13 ;  /* 0x0000000d0e18723e */ /* 0x000fe200000018ff */
[C-C-:B----4-:R-:W-:Y:S01]  /*ce40*/  FFMA R13, R17.reuse, R29, R4.reuse ;  /* 0x0000001d110d7223 */ /* 0x150fe20000000004 */
[C---:B-----5:R-:W-:Y:S01]  /*ce50*/  FFMA R14, R17.reuse, R28, R4 ;  /* 0x0000001c110e7223 */ /* 0x060fe20000000004 */
[----:B------:R-:W-:Y:S02]  /*ce60*/  FFMA R15, R17, R15, R2 ;  /* 0x0000000f110f7223 */ /* 0x000fe40000000002 */
[----:B------:R-:W-:Y:S01]  /*ce70*/  FADD R13, R153, R13 ;  /* 0x0000000d990d7221 */ /* 0x000fe20000000000 */
[----:B------:R-:W-:Y:S01]  /*ce80*/  FADD R14, R152, R14 ;  /* 0x0000000e980e7221 */ /* 0x000fe20000000000 */
[----:B------:R-:W-:Y:S01]  /*ce90*/  FFMA R25, R17, R25, R2 ;  /* 0x0000001911197223 */ /* 0x000fe20000000002 */
[----:B------:R-:W-:Y:S01]  /*cea0*/  FADD R15, R23, R15 ;  /* 0x0000000f170f7221 */ /* 0x000fe20000000000 */
[C-C-:B------:R-:W-:Y:S02]  /*ceb0*/  FFMA R26, R17.reuse, R26, R4.reuse ;  /* 0x0000001a111a7223 */ /* 0x140fe40000000004 */
[----:B------:R-:W-:Y:S01]  /*cec0*/  FADD R28, R22, R25 ;  /* 0x00000019161c7221 */ /* 0x000fe20000000000 */
[----:B------:R-:W-:Y:S01]  /*ced0*/  F2FP.RELU.BF16.F32.PACK_AB R25, R14, R13 ;  /* 0x0000000d0e19723e */ /* 0x000fe200000018ff */
[----:B------:R-:W-:Y:S01]  /*cee0*/  FFMA R27, R17, R27, R4 ;  /* 0x0000001b111b7223 */ /* 0x000fe20000000004 */
[----:B------:R-:W-:-:S02]  /*cef0*/  FADD R29, R21, R26 ;  /* 0x0000001a151d7221 */ /* 0x000fc40000000000 */
[----:B------:R-:W-:Y:S01]  /*cf00*/  F2FP.RELU.BF16.F32.PACK_AB R26, R28, R15 ;  /* 0x0000000f1c1a723e */ /* 0x000fe200000018ff */
[----:B------:R-:W-:Y:S01]  /*cf10*/  FADD R27, R20, R27 ;  /* 0x0000001b141b7221 */ /* 0x000fe20000000000 */
[C-C-:B------:R-:W-:Y:S01]  /*cf20*/  FFMA R14, R17.reuse, R40, R2.reuse ;  /* 0x00000028110e7223 */ /* 0x140fe20000000002 */
[----:B------:R-:W-:-:S03]  /*cf30*/  FFMA R13, R17, R39, R2 ;  /* 0x00000027110d7223 */ /* 0x000fc60000000002 */
[----:B------:R-:W-:Y:S01]  /*cf40*/  F2FP.RELU.BF16.F32.PACK_AB R27, R27, R29 ;  /* 0x0000001d1b1b723e */ /* 0x000fe200000018ff */
[----:B------:R-:W-:Y:S01]  /*cf50*/  FADD R14, R19, R14 ;  /* 0x0000000e130e7221 */ /* 0x000fe20000000000 */
[----:B------:R-:W-:-:S03]  /*cf60*/  FADD R13, R18, R13 ;  /* 0x0000000d120d7221 */ /* 0x000fc60000000000 */
[----:B------:R1:W-:Y:S01]  /*cf70*/  STSM.16.M88.4 [R157+0x200], R24 ;  /* 0x000200189d007844 */ /* 0x0003e20000000200 */
[C---:B------:R-:W-:Y:S01]  /*cf80*/  FFMA R15, R17.reuse, R37, R4 ;  /* 0x00000025110f7223 */ /* 0x040fe20000000004 */
[C---:B------:R-:W-:Y:S01]  /*cf90*/  FFMA R29, R17.reuse, R35, R2 ;  /* 0x00000023111d7223 */ /* 0x040fe20000000002 */
[----:B------:R-:W-:-:S03]  /*cfa0*/  FFMA R28, R17, R31, R4 ;  /* 0x0000001f111c7223 */ /* 0x000fc60000000004 */
[----:B------:R-:W-:Y:S01]  /*cfb0*/  FADD R29, R8, R29 ;  /* 0x0000001d081d7221 */ /* 0x000fe20000000000 */
[----:B-1----:R-:W-:Y:S01]  /*cfc0*/  F2FP.RELU.BF16.F32.PACK_AB R24, R13, R14 ;  /* 0x0000000e0d18723e */ /* 0x002fe200000018ff */
[C---:B------:R-:W-:Y:S01]  /*cfd0*/  FFMA R13, R17.reuse, R38, R4 ;  /* 0x00000026110d7223 */ /* 0x040fe20000000004 */
[C---:B------:R-:W-:Y:S01]  /*cfe0*/  FFMA R14, R17.reuse, R36, R2 ;  /* 0x00000024110e7223 */ /* 0x040fe20000000002 */
[----:B------:R-:W-:Y:S01]  /*cff0*/  FFMA R26, R17, R30, R4 ;  /* 0x0000001e111a7223 */ /* 0x000fe20000000004 */
[----:B------:R-:W-:Y:S01]  /*d000*/  FADD R27, R7, R28 ;  /* 0x0000001c071b7221 */ /* 0x000fe20000000000 */
[----:B------:R-:W-:Y:S01]  /*d010*/  FADD R13, R12, R13 ;  /* 0x0000000d0c0d7221 */ /* 0x000fe20000000000 */
[----:B------:R-:W-:Y:S01]  /*d020*/  FADD R30, R10, R15 ;  /* 0x0000000f0a1e7221 */ /* 0x000fe20000000000 */
[----:B------:R-:W-:Y:S01]  /*d030*/  FADD R14, R9, R14 ;  /* 0x0000000e090e7221 */ /* 0x000fe20000000000 */
[----:B------:R-:W-:-:S03]  /*d040*/  FADD R28, R5, R26 ;  /* 0x0000001a051c7221 */ /* 0x000fc60000000000 */
[----:B------:R-:W-:Y:S02]  /*d050*/  F2FP.RELU.BF16.F32.PACK_AB R25, R30, R13 ;  /* 0x0000000d1e19723e */ /* 0x000fe400000018ff */
[----:B------:R-:W-:Y:S02]  /*d060*/  F2FP.RELU.BF16.F32.PACK_AB R26, R29, R14 ;  /* 0x0000000e1d1a723e */ /* 0x000fe400000018ff */
[----:B------:R-:W-:-:S05]  /*d070*/  F2FP.RELU.BF16.F32.PACK_AB R27, R28, R27 ;  /* 0x0000001b1c1b723e */ /* 0x000fca00000018ff */
[----:B------:R1:W-:Y:S01]  /*d080*/  STSM.16.M88.4 [R160], R24 ;  /* 0x00000018a0007844 */ /* 0x0003e20000000200 */
        /* <DEDUP_REMOVED lines=17> */
.L_x_103:
[----:B------:R-:W-:Y:S05]  /*d1a0*/  BSYNC B0 ;  /* 0x0000000000007941 */ /* 0x000fea0003800000 */
.L_x_102:
[----:B------:R-:W-:Y:S06]  /*d1b0*/  BAR.SYNC.DEFER_BLOCKING 0x1, 0x100 ;  /* 0x0044000000007b1d */ /* 0x000fec0000010000 */
[----:B------:R-:W-:Y:S04]  /*d1c0*/  BSSY B0, `(.L_x_104) ;  /* 0x0000009000007945 */ /* 0x000fe80003800000 */
[----:B------:R-:W-:Y:S05]  /*d1d0*/  @P1 BRA `(.L_x_105) ;  /* 0x00000000001c1947 */ /* 0x000fea0003800000 */
[----:B------:R-:W-:-:S13]  /*d1e0*/  ISETP.NE.AND P2, PT, R156, 0x3, PT ;  /* 0x000000039c00780c */ /* 0x000fda0003f45270 */
[----:B------:R-:W-:Y:S05]  /*d1f0*/  @!P2 BRA `(.L_x_106) ;  /* 0x000000000004a947 */ /* 0x000fea0003800000 */
[----:B------:R-:W-:Y:S01]  /*d200*/  BPT.TRAP 0x1 ;  /* 0x000000040000795c */ /* 0x000fe20000300000 */
.L_x_106:
[----:B------:R-:W-:-:S04]  /*d210*/  ULEA UR4, UR5, UR49, 0x3 ;  /* 0x0000003105047291 */ /* 0x000fc8000f8e183f */
[----:B------:R-:W-:-:S04]  /*d220*/  UIADD3 UR4, UR4, 0x50, URZ ;  /* 0x0000005004047890 */ /* 0x000fc8000fffe03f */
[----:B------:R-:W-:-:S09]  /*d230*/  UPRMT UR4, UR48, 0x654, UR4 ;  /* 0x0000065430047896 */ /* 0x000fd20008000004 */
[----:B------:R-:W-:Y:S03]  /*d240*/  SYNCS.ARRIVE.TRANS64.RED.A1T0 RZ, [UR4], RZ ;  /* 0x000000ffffff79a7 */ /* 0x000fe60008100404 */
.L_x_105:
[----:B------:R-:W-:Y:S05]  /*d250*/  BSYNC B0 ;  /* 0x0000000000007941 */ /* 0x000fea0003800000 */
.L_x_104:
        /* <DEDUP_REMOVED lines=8> */
.L_x_109:
[----:B------:R-:W-:Y:S01]  /*d2e0*/  LEA R13, R3, UR49, 0x3 ;  /* 0x00000031030d7c11 */ /* 0x000fe2000f8e18ff */
[----:B------:R-:W-:Y:S01]  /*d2f0*/  BSSY B1, `(.L_x_110) ;  /* 0x0000006000017945 */ /* 0x000fe20003800000 */
[----:B------:R-:W-:Y:S02]  /*d300*/  SHF.L.U32 R14, R11, 0x1f, RZ ;  /* 0x0000001f0b0e7819 */ /* 0x000fe400000006ff */
[----:B-1----:R-:W-:Y:S02]  /*d310*/  IADD3 R24, R3, 0x1, RZ ;  /* 0x0000000103187810 */ /* 0x002fe40007ffe0ff */
[----:B------:R-:W1:Y:S02]  /*d320*/  SYNCS.PHASECHK.TRANS64.TRYWAIT P2, [R13+URZ+0x30], R14 ;  /* 0x0000300e0d0075a7 */ /* 0x000e64000804017f */
[----:B------:R-:W-:Y:S01]  /*d330*/  ISETP.NE.AND P4, PT, R24, 0x4, PT ;  /* 0x000000041800780c */ /* 0x000fe20003f85270 */
[----:B-1----:R-:W-:-:S12]  /*d340*/  @!P2 BRA `(.L_x_111) ;  /* 0x000000a000fca947 */ /* 0x002fd80003800000 */
.L_x_379:
[----:B------:R-:W-:Y:S05]  /*d350*/  BSYNC B1 ;  /* 0x0000000000017941 */ /* 0x000fea0003800000 */
.L_x_110:
[----:B------:R-:W-:Y:S05]  /*d360*/  @P3 BRA `(.L_x_112) ;  /* 0x0000000000943947 */ /* 0x000fea0003800000 */
[----:B------:R-:W-:Y:S01]  /*d370*/  IMAD R3, R3, 0x2000, R159 ;  /* 0x0000200003037824 */ /* 0x000fe200078e029f */
[----:B------:R-:W-:Y:S05]  /*d380*/  WARPSYNC.ALL ;  /* 0x0000000000007948 */ /* 0x000fea0003800000 */
[----:B------:R-:W-:Y:S01]  /*d390*/  LEA R20, R158, R3, 0x1 ;  /* 0x000000039e147211 */ /* 0x000fe200078e08ff */
[----:B-1----:R-:W1:Y:S05]  /*d3a0*/  LDSM.16.M88.4 R12, [R3] ;  /* 0x00000000030c783b */ /* 0x002e6a0000000200 */
[----:B------:R-:W2:Y:S01]  /*d3b0*/  LDSM.16.M88.4 R20, [R20] ;  /* 0x000000001414783b */ /* 0x000ea20000000200 */
[C---:B-1----:R-:W-:Y:S01]  /*d3c0*/  LOP3.LUT R19, R12.reuse, 0xffff0000, RZ, 0xc0, !PT ;  /* 0xffff00000c137812 */ /* 0x042fe200078ec0ff */
[----:B------:R-:W-:Y:S01]  /*d3d0*/  IMAD.U32 R155, R12, 0x10000, RZ ;  /* 0x000100000c9b7824 */ /* 0x000fe200078e00ff */
[C---:B------:R-:W-:Y:S01]  /*d3e0*/  SHF.L.U32 R153, R13.reuse, 0x10, RZ ;  /* 0x000000100d997819 */ /* 0x040fe200000006ff */
[----:B------:R-:W-:Y:S01]  /*d3f0*/  IMAD.U32 R27, R14, 0x10000, RZ ;  /* 0x000100000e1b7824 */ /* 0x000fe200078e00ff */
[----:B------:R-:W-:Y:S01]  /*d400*/  LOP3.LUT R25, R13, 0xffff0000, RZ, 0xc0, !PT ;  /* 0xffff00000d197812 */ /* 0x000fe200078ec0ff */
[----:B--2---:R-:W-:Y:S01]  /*d410*/  IMAD.U32 R37, R20, 0x10000, RZ ;  /* 0x0001000014257824 */ /* 0x004fe200078e00ff */
[C---:B------:R-:W-:Y:S01]  /*d420*/  SHF.L.U32 R31, R15.reuse, 0x10, RZ ;  /* 0x000000100f1f7819 */ /* 0x040fe200000006ff */
[----:B------:R-:W-:Y:S01]  /*d430*/  IMAD.U32 R9, R22, 0x10000, RZ ;  /* 0x0001000016097824 */ /* 0x000fe200078e00ff */
[----:B------:R-:W-:Y:S01]  /*d440*/  LOP3.LUT R35, R15, 0xffff0000, RZ, 0xc0, !PT ;  /* 0xffff00000f237812 */ /* 0x000fe200078ec0ff */
        /* <DEDUP_REMOVED lines=23> */
.L_x_112:
[----:B-1----:R-:W-:Y:S02]  /*d5c0*/  SEL R14, RZ, 0x1, P4 ;  /* 0x00000001ff0e7807 */ /* 0x002fe40002000000 */
[----:B------:R-:W-:Y:S02]  /*d5d0*/  SEL R3, R24, RZ, P4 ;  /* 0x000000ff18037207 */ /* 0x000fe40002000000 */
[----:B------:R-:W-:-:S07]  /*d5e0*/  LOP3.LUT R11, R11, R14, RZ, 0x3c, !PT ;  /* 0x0000000e0b0b7212 */ /* 0x000fce00078e3cff */
.L_x_108:
[----:B------:R-:W-:Y:S05]  /*d5f0*/  BSYNC B0 ;  /* 0x0000000000007941 */ /* 0x000fea0003800000 */
.L_x_107:
[C-C-:B------:R-:W-:Y:S01]  /*d600*/  FFMA R58, R17.reuse, R58, R0.reuse ;  /* 0x0000003a113a7223 */ /* 0x140fe20000000000 */
[C-C-:B------:R-:W-:Y:S01]  /*d610*/  FFMA R59, R17.reuse, R59, R0.reuse ;  /* 0x0000003b113b7223 */ /* 0x140fe20000000000 */
[C-C-:B------:R-:W-:Y:S01]  /*d620*/  FFMA R62, R17.reuse, R62, R0.reuse ;  /* 0x0000003e113e7223 */ /* 0x140fe20000000000 */
[----:B------:R-:W-:Y:S01]  /*d630*/  FFMA R63, R17, R63, R0 ;  /* 0x0000003f113f7223 */ /* 0x000fe20000000000 */
[----:B------:R-:W-:Y:S01]  /*d640*/  FADD R29, R153, R58 ;  /* 0x0000003a991d7221 */ /* 0x000fe20000000000 */
[----:B------:R-:W-:Y:S01]  /*d650*/  FADD R14, R152, R59 ;  /* 0x0000003b980e7221 */ /* 0x000fe20000000000 */
[----:B------:R-:W-:Y:S01]  /*d660*/  FADD R31, R21, R62 ;  /* 0x0000003e151f7221 */ /* 0x000fe20000000000 */
[----:B-1----:R-:W-:Y:S01]  /*d670*/  FADD R24, R20, R63 ;  /* 0x0000003f14187221 */ /* 0x002fe20000000000 */
[C-C-:B------:R-:W-:Y:S01]  /*d680*/  FFMA R56, R17.reuse, R56, R6.reuse ;  /* 0x0000003811387223 */ /* 0x140fe20000000006 */
[C-C-:B------:R-:W-:Y:S01]  /*d690*/  FFMA R57, R17.reuse, R57, R6.reuse ;  /* 0x0000003911397223 */ /* 0x140fe20000000006 */
[C-C-:B------:R-:W-:Y:S01]  /*d6a0*/  FFMA R60, R17.reuse, R60, R6.reuse ;  /* 0x0000003c113c7223 */ /* 0x140fe20000000006 */
[C---:B------:R-:W-:Y:S01]  /*d6b0*/  FFMA R61, R17.reuse, R61, R6 ;  /* 0x0000003d113d7223 */ /* 0x040fe20000000006 */
[----:B------:R-:W-:Y:S01]  /*d6c0*/  F2FP.RELU.BF16.F32.PACK_AB R29, R14, R29 ;  /* 0x0000001d0e1d723e */ /* 0x000fe200000018ff */
[C-C-:B------:R-:W-:Y:S01]  /*d6d0*/  FFMA R13, R17.reuse, R66, R0.reuse ;  /* 0x00000042110d7223 */ /* 0x140fe20000000000 */
[C---:B------:R-:W-:Y:S01]  /*d6e0*/  FFMA R67, R17.reuse, R67, R0 ;  /* 0x0000004311437223 */ /* 0x040fe20000000000 */
[C-C-:B------:R-:W-:Y:S01]  /*d6f0*/  FFMA R64, R17.reuse, R64, R6.reuse ;  /* 0x0000004011407223 */ /* 0x140fe20000000006 */
[C-C-:B------:R-:W-:Y:S01]  /*d700*/  FFMA R65, R17.reuse, R65, R6.reuse ;  /* 0x0000004111417223 */ /* 0x140fe20000000006 */
[C-C-:B------:R-:W-:Y:S01]  /*d710*/  FFMA R68, R17.reuse, R68, R6.reuse ;  /* 0x0000004411447223 */ /* 0x140fe20000000006 */
[C---:B------:R-:W-:Y:S01]  /*d720*/  FFMA R69, R17.reuse, R69, R6 ;  /* 0x0000004511457223 */ /* 0x040fe20000000006 */
[C-C-:B------:R-:W-:Y:S01]  /*d730*/  FFMA R70, R17.reuse, R70, R0.reuse ;  /* 0x0000004611467223 */ /* 0x140fe20000000000 */
[----:B------:R-:W-:Y:S01]  /*d740*/  FFMA R14, R17, R71, R0 ;  /* 0x00000047110e7223 */ /* 0x000fe20000000000 */
[----:B------:R-:W-:Y:S01]  /*d750*/  FADD R28, R155, R56 ;  /* 0x000000389b1c7221 */ /* 0x000fe20000000000 */
[----:B------:R-:W-:Y:S01]  /*d760*/  FADD R57, R154, R57 ;  /* 0x000000399a397221 */ /* 0x000fe20000000000 */
[----:B------:R-:W-:Y:S01]  /*d770*/  FADD R30, R23, R60 ;  /* 0x0000003c171e7221 */ /* 0x000fe20000000000 */
[----:B------:R-:W-:Y:S01]  /*d780*/  FADD R61, R22, R61 ;  /* 0x0000003d163d7221 */ /* 0x000fe20000000000 */
[----:B------:R-:W-:Y:S01]  /*d790*/  F2FP.RELU.BF16.F32.PACK_AB R31, R24, R31 ;  /* 0x0000001f181f723e */ /* 0x000fe200000018ff */
[----:B------:R-:W-:Y:S01]  /*d7a0*/  FADD R13, R12, R13 ;  /* 0x0000000d0c0d7221 */ /* 0x000fe20000000000 */
[----:B------:R-:W-:Y:S01]  /*d7b0*/  FADD R26, R10, R67 ;  /* 0x000000430a1a7221 */ /* 0x000fe20000000000 */
[----:B------:R-:W-:Y:S01]  /*d7c0*/  FADD R24, R19, R64 ;  /* 0x0000004013187221 */ /* 0x000fe20000000000 */
[----:B------:R-:W-:Y:S01]  /*d7d0*/  FADD R65, R18, R65 ;  /* 0x0000004112417221 */ /* 0x000fe20000000000 */
[----:B------:R-:W-:Y:S01]  /*d7e0*/  FADD R68, R9, R68 ;  /* 0x0000004409447221 */ /* 0x000fe20000000000 */
[----:B------:R-:W-:Y:S01]  /*d7f0*/  FADD R69, R8, R69 ;  /* 0x0000004508457221 */ /* 0x000fe20000000000 */
[----:B------:R-:W-:Y:S01]  /*d800*/  FADD R27, R7, R70 ;  /* 0x00000046071b7221 */ /* 0x000fe20000000000 */
[----:B------:R-:W-:Y:S01]  /*d810*/  FADD R14, R5, R14 ;  /* 0x0000000e050e7221 */ /* 0x000fe20000000000 */
[----:B------:R-:W-:Y:S01]  /*d820*/  F2FP.RELU.BF16.F32.PACK_AB R28, R57, R28 ;  /* 0x0000001c391c723e */ /* 0x000fe200000018ff */
[----:B------:R-:W-:Y:S05]  /*d830*/  WARPSYNC.ALL ;  /* 0x0000000000007948 */ /* 0x000fea0003800000 */
[----:B------:R-:W-:Y:S01]  /*d840*/  F2FP.RELU.BF16.F32.PACK_AB R30, R61, R30 ;  /* 0x0000001e3d1e723e */ /* 0x000fe200000018ff */
[----:B------:R-:W-:Y:S01]  /*d850*/  BSSY B0, `(.L_x_113) ;  /* 0x0000018000007945 */ /* 0x000fe20003800000 */
[----:B------:R-:W-:-:S02]  /*d860*/  F2FP.RELU.BF16.F32.PACK_AB R25, R26, R13 ;  /* 0x0000000d1a19723e */ /* 0x000fc400000018ff */
[----:B------:R-:W-:Y:S01]  /*d870*/  F2FP.RELU.BF16.F32.PACK_AB R24, R65, R24 ;  /* 0x000000184118723e */ /* 0x000fe200000018ff */
[----:B------:R1:W-:Y:S01]  /*d880*/  STSM.16.M88.4 [R157+0x2200], R28 ;  /* 0x0022001c9d007844 */ /* 0x0003e20000000200 */
        /* <DEDUP_REMOVED lines=20> */
.L_x_114:
[----:B------:R-:W-:Y:S05]  /*d9d0*/  BSYNC B0 ;  /* 0x0000000000007941 */ /* 0x000fea0003800000 */
.L_x_113:
[----:B------:R-:W-:Y:S06]  /*d9e0*/  BAR.SYNC.DEFER_BLOCKING 0x1, 0x100 ;  /* 0x0044000000007b1d */ /* 0x000fec0000010000 */
[----:B------:R-:W-:Y:S04]  /*d9f0*/  BSSY B0, `(.L_x_115) ;  /* 0x0000009000007945 */ /* 0x000fe80003800000 */
[----:B------:R-:W-:Y:S05]  /*da00*/  @P1 BRA `(.L_x_116) ;  /* 0x00000000001c1947 */ /* 0x000fea0003800000 */
[----:B------:R-:W-:-:S13]  /*da10*/  ISETP.NE.AND P2, PT, R156, 0x3, PT ;  /* 0x000000039c00780c */ /* 0x000fda0003f45270 */
[----:B------:R-:W-:Y:S05]  /*da20*/  @!P2 BRA `(.L_x_117) ;  /* 0x000000000004a947 */ /* 0x000fea0003800000 */
[----:B------:R-:W-:Y:S01]  /*da30*/  BPT.TRAP 0x1 ;  /* 0x000000040000795c */ /* 0x000fe20000300000 */
.L_x_117:
[----:B------:R-:W-:-:S04]  /*da40*/  ULEA UR4, UR5, UR49, 0x3 ;  /* 0x0000003105047291 */ /* 0x000fc8000f8e183f */
[----:B------:R-:W-:-:S04]  /*da50*/  UIADD3 UR4, UR4, 0x50, URZ ;  /* 0x0000005004047890 */ /* 0x000fc8000fffe03f */
[----:B------:R-:W-:-:S09]  /*da60*/  UPRMT UR4, UR48, 0x654, UR4 ;  /* 0x0000065430047896 */ /* 0x000fd20008000004 */
[----:B------:R-:W-:Y:S03]  /*da70*/  SYNCS.ARRIVE.TRANS64.RED.A1T0 RZ, [UR4], RZ ;  /* 0x000000ffffff79a7 */ /* 0x000fe60008100404 */
.L_x_116:
[----:B------:R-:W-:Y:S05]  /*da80*/  BSYNC B0 ;  /* 0x0000000000007941 */ /* 0x000fea0003800000 */
.L_x_115:
        /* <DEDUP_REMOVED lines=8> */
.L_x_120:
[C---:B------:R-:W-:Y:S01]  /*db10*/  LEA R13, R3.reuse, UR49, 0x3 ;  /* 0x00000031030d7c11 */ /* 0x040fe2000f8e18ff */
[----:B-1----:R-:W-:Y:S01]  /*db20*/  VIADD R25, R3, 0x1 ;  /* 0x0000000103197836 */ /* 0x002fe20000000000 */
[----:B------:R-:W-:Y:S01]  /*db30*/  SHF.L.U32 R14, R11, 0x1f, RZ ;  /* 0x0000001f0b0e7819 */ /* 0x000fe200000006ff */
[----:B------:R-:W-:Y:S03]  /*db40*/  BSSY B1, `(.L_x_121) ;  /* 0x0000005000017945 */ /* 0x000fe60003800000 */
[----:B------:R-:W1:Y:S01]  /*db50*/  SYNCS.PHASECHK.TRANS64.TRYWAIT P2, [R13+URZ+0x30], R14 ;  /* 0x0000300e0d0075a7 */ /* 0x000e62000804017f */
[----:B------:R-:W-:-:S04]  /*db60*/  ISETP.NE.AND P4, PT, R25, 0x4, PT ;  /* 0x000000041900780c */ /* 0x000fc80003f85270 */
[----:B------:R-:W-:Y:S01]  /*db70*/  SEL R24, RZ, 0x1, P4 ;  /* 0x00000001ff187807 */ /* 0x000fe20002000000 */
[----:B-1----:R-:W-:Y:S08]  /*db80*/  @!P2 BRA `(.L_x_122) ;  /* 0x0000009c0000a947 */ /* 0x002ff00003800000 */
.L_x_380:
[----:B------:R-:W-:Y:S05]  /*db90*/  BSYNC B1 ;  /* 0x0000000000017941 */ /* 0x000fea0003800000 */
.L_x_121:
[----:B------:R-:W-:Y:S05]  /*dba0*/  @P3 BRA `(.L_x_123) ;  /* 0x0000000000943947 */ /* 0x000fea0003800000 */
[----:B------:R-:W-:Y:S01]  /*dbb0*/  LEA R19, R3, R159, 0xd ;  /* 0x0000009f03137211 */ /* 0x000fe200078e68ff */
[----:B------:R-:W-:Y:S05]  /*dbc0*/  WARPSYNC.ALL ;  /* 0x0000000000007948 */ /* 0x000fea0003800000 */
[----:B------:R-:W-:Y:S01]  /*dbd0*/  IMAD R20, R158, 0x2, R19 ;  /* 0x000000029e147824 */ /* 0x000fe200078e0213 */
[----:B-1----:R-:W1:Y:S05]  /*dbe0*/  LDSM.16.M88.4 R12, [R19] ;  /* 0x00000000130c783b */ /* 0x002e6a0000000200 */
[----:B------:R-:W2:Y:S01]  /*dbf0*/  LDSM.16.M88.4 R20, [R20] ;  /* 0x000000001414783b */ /* 0x000ea20000000200 */
[----:B-1----:R-:W-:Y:S01]  /*dc00*/  IMAD.U32 R153, R13, 0x10000, RZ ;  /* 0x000100000d997824 */ /* 0x002fe200078e00ff */
[C---:B------:R-:W-:Y:S01]  /*dc10*/  SHF.L.U32 R5, R14.reuse, 0x10, RZ ;  /* 0x000000100e057819 */ /* 0x040fe200000006ff */
[----:B------:R-:W-:Y:S01]  /*dc20*/  IMAD.U32 R9, R15, 0x10000, RZ ;  /* 0x000100000f097824 */ /* 0x000fe200078e00ff */
[----:B------:R-:W-:Y:S01]  /*dc30*/  LOP3.LUT R7, R14, 0xffff0000, RZ, 0xc0, !PT ;  /* 0xffff00000e077812 */ /* 0x000fe200078ec0ff */
[-C--:B------:R-:W-:Y:S01]  /*dc40*/  FMUL R153, R153, R16.reuse ;  /* 0x0000001099997220 */ /* 0x080fe20000400000 */
[C---:B------:R-:W-:Y:S01]  /*dc50*/  SHF.L.U32 R155, R12.reuse, 0x10, RZ ;  /* 0x000000100c9b7819 */ /* 0x040fe200000006ff */
[----:B--2---:R-:W-:Y:S01]  /*dc60*/  IMAD.U32 R29, R21, 0x10000, RZ ;  /* 0x00010000151d7824 */ /* 0x004fe200078e00ff */
[----:B------:R-:W-:Y:S01]  /*dc70*/  LOP3.LUT R3, R12, 0xffff0000, RZ, 0xc0, !PT ;  /* 0xffff00000c037812 */ /* 0x000fe200078ec0ff */
[----:B------:R-:W-:Y:S01]  /*dc80*/  IMAD.U32 R39, R23, 0x10000, RZ ;  /* 0x0001000017277824 */ /* 0x000fe200078e00ff */
[----:B------:R-:W-:Y:S01]  /*dc90*/  LOP3.LUT R13, R13, 0xffff0000, RZ, 0xc0, !PT ;  /* 0xffff00000d0d7812 */ /* 0x000fe200078ec0ff */
[-C--:B------:R-:W-:Y:S01]  /*dca0*/  FMUL R155, R155, R16.reuse ;  /* 0x000000109b9b7220 */ /* 0x080fe20000400000 */
[----:B------:R-:W-:Y:S01]  /*dcb0*/  LOP3.LUT R15, R15, 0xffff0000, RZ, 0xc0, !PT ;  /* 0xffff00000f0f7812 */ /* 0x000fe200078ec0ff */
[-C--:B------:R-:W-:Y:S01]  /*dcc0*/  FMUL R154, R3, R16.reuse ;  /* 0x00000010039a7220 */ /* 0x080fe20000400000 */
[C---:B------:R-:W-:Y:S01]  /*dcd0*/  SHF.L.U32 R19, R20.reuse, 0x10, RZ ;  /* 0x0000001014137819 */ /* 0x040fe200000006ff */
[-C--:B------:R-:W-:Y:S01]  /*dce0*/  FMUL R152, R13, R16.reuse ;  /* 0x000000100d987220 */ /* 0x080fe20000400000 */
        /* <DEDUP_REMOVED lines=17> */
.L_x_123:
[----:B------:R-:W-:Y:S02]  /*de00*/  LOP3.LUT R11, R11, R24, RZ, 0x3c, !PT ;  /* 0x000000180b0b7212 */ /* 0x000fe400078e3cff */
[----:B------:R-:W-:-:S07]  /*de10*/  SEL R3, R25, RZ, P4 ;  /* 0x000000ff19037207 */ /* 0x000fce0002000000 */
.L_x_119:
[----:B------:R-:W-:Y:S05]  /*de20*/  BSYNC B0 ;  /* 0x0000000000007941 */ /* 0x000fea0003800000 */
.L_x_118:
[----:B-1----:R-:W2:Y:S04]  /*de30*/  LDL.LU R14, [R1+0xc0] ;  /* 0x0000c000010e7983 */ /* 0x002ea80000300800 */
[----:B------:R-:W3:Y:S04]  /*de40*/  LDL.LU R13, [R1+0xc4] ;  /* 0x0000c400010d7983 */ /* 0x000ee80000300800 */
        /* <DEDUP_REMOVED lines=19> */
[C-C-:B----4-:R-:W-:Y:S01]  /*df80*/  FFMA R24, R17.reuse, R24, R4.reuse ;  /* 0x0000001811187223 */ /* 0x150fe20000000004 */
[----:B------:R-:W-:Y:S01]  /*df90*/  FADD R13, R154, R13 ;  /* 0x0000000d9a0d7221 */ /* 0x000fe20000000000 */
[----:B-----5:R-:W-:Y:S02]  /*dfa0*/  FFMA R15, R17, R15, R4 ;  /* 0x0000000f110f7223 */ /* 0x020fe40000000004 */
[----:B------:R-:W-:Y:S02]  /*dfb0*/  FADD R24, R153, R24 ;  /* 0x0000001899187221 */ /* 0x000fe40000000000 */
[----:B------:R-:W-:Y:S01]  /*dfc0*/  F2FP.RELU.BF16.F32.PACK_AB R28, R13, R14 ;  /* 0x0000000e0d1c723e */ /* 0x000fe200000018ff */
[C-C-:B------:R-:W-:Y:S01]  /*dfd0*/  FFMA R26, R17.reuse, R26, R2.reuse ;  /* 0x0000001a111a7223 */ /* 0x140fe20000000002 */
[----:B------:R-:W-:Y:S01]  /*dfe0*/  FADD R15, R152, R15 ;  /* 0x0000000f980f7221 */ /* 0x000fe20000000000 */
[----:B------:R-:W-:-:S02]  /*dff0*/  FFMA R25, R17, R25, R2 ;  /* 0x0000001911197223 */ /* 0x000fc40000000002 */
[----:B------:R-:W-:Y:S02]  /*e000*/  FADD R26, R23, R26 ;  /* 0x0000001a171a7221 */ /* 0x000fe40000000000 */
[----:B------:R-:W-:Y:S01]  /*e010*/  F2FP.RELU.BF16.F32.PACK_AB R29, R15, R24 ;  /* 0x000000180f1d723e */ /* 0x000fe200000018ff */
[----:B------:R-:W-:Y:S01]  /*e020*/  FADD R25, R22, R25 ;  /* 0x0000001916197221 */ /* 0x000fe20000000000 */
[C-C-:B------:R-:W-:Y:S01]  /*e030*/  FFMA R14, R17.reuse, R42, R4.reuse ;  /* 0x0000002a110e7223 */ /* 0x140fe20000000004 */
[----:B------:R-:W-:-:S03]  /*e040*/  FFMA R13, R17, R41, R4 ;  /* 0x00000029110d7223 */ /* 0x000fc60000000004 */
[----:B------:R-:W-:Y:S01]  /*e050*/  F2FP.RELU.BF16.F32.PACK_AB R30, R25, R26 ;  /* 0x0000001a191e723e */ /* 0x000fe200000018ff */
[----:B------:R-:W-:Y:S01]  /*e060*/  FADD R14, R21, R14 ;  /* 0x0000000e150e7221 */ /* 0x000fe20000000000 */
[C-C-:B------:R-:W-:Y:S01]  /*e070*/  FFMA R24, R17.reuse, R40, R2.reuse ;  /* 0x0000002811187223 */ /* 0x140fe20000000002 */
[----:B------:R-:W-:Y:S01]  /*e080*/  FADD R13, R20, R13 ;  /* 0x0000000d140d7221 */ /* 0x000fe20000000000 */
[----:B------:R-:W-:Y:S02]  /*e090*/  FFMA R15, R17, R39, R2 ;  /* 0x00000027110f7223 */ /* 0x000fe40000000002 */
[----:B------:R-:W-:Y:S01]  /*e0a0*/  FADD R24, R19, R24 ;  /* 0x0000001813187221 */ /* 0x000fe20000000000 */
[C-C-:B------:R-:W-:Y:S01]  /*e0b0*/  FFMA R25, R17.reuse, R38, R4.reuse ;  /* 0x0000002611197223 */ /* 0x140fe20000000004 */
[----:B------:R-:W-:Y:S01]  /*e0c0*/  FADD R15, R18, R15 ;  /* 0x0000000f120f7221 */ /* 0x000fe20000000000 */
[----:B------:R-:W-:Y:S02]  /*e0d0*/  FFMA R27, R17, R27, R4 ;  /* 0x0000001b111b7223 */ /* 0x000fe40000000004 */
[----:B------:R-:W-:-:S02]  /*e0e0*/  FADD R25, R12, R25 ;  /* 0x000000190c197221 */ /* 0x000fc40000000000 */
[----:B------:R-:W-:Y:S01]  /*e0f0*/  F2FP.RELU.BF16.F32.PACK_AB R24, R15, R24 ;  /* 0x000000180f18723e */ /* 0x000fe200000018ff */
[C-C-:B------:R-:W-:Y:S01]  /*e100*/  FFMA R26, R17.reuse, R37, R2.reuse ;  /* 0x00000025111a7223 */ /* 0x140fe20000000002 */
[----:B------:R-:W-:Y:S01]  /*e110*/  FADD R40, R10, R27 ;  /* 0x0000001b0a287221 */ /* 0x000fe20000000000 */
[----:B------:R-:W-:Y:S02]  /*e120*/  FFMA R31, R17, R31, R2 ;  /* 0x0000001f111f7223 */ /* 0x000fe40000000002 */
[----:B------:R-:W-:Y:S02]  /*e130*/  FADD R26, R9, R26 ;  /* 0x0000001a091a7221 */ /* 0x000fe40000000000 */
[----:B------:R-:W-:Y:S01]  /*e140*/  F2FP.RELU.BF16.F32.PACK_AB R25, R40, R25 ;  /* 0x000000192819723e */ /* 0x000fe200000018ff */
[--C-:B------:R-:W-:Y:S01]  /*e150*/  FFMA R36, R17, R36, R4.reuse ;  /* 0x0000002411247223 */ /* 0x100fe20000000004 */
[----:B------:R-:W-:Y:S01]  /*e160*/  FADD R27, R8, R31 ;  /* 0x0000001f081b7221 */ /* 0x000fe20000000000 */
[----:B------:R-:W-:Y:S01]  /*e170*/  F2FP.RELU.BF16.F32.PACK_AB R31, R13, R14 ;  /* 0x0000000e0d1f723e */ /* 0x000fe200000018ff */
[----:B------:R-:W-:Y:S01]  /*e180*/  FFMA R38, R17, R35, R4 ;  /* 0x0000002311267223 */ /* 0x000fe20000000004 */
[----:B------:R-:W-:-:S02]  /*e190*/  FADD R36, R7, R36 ;  /* 0x0000002407247221 */ /* 0x000fc40000000000 */
[----:B------:R-:W-:Y:S01]  /*e1a0*/  F2FP.RELU.BF16.F32.PACK_AB R26, R27, R26 ;  /* 0x0000001a1b1a723e */ /* 0x000fe200000018ff */
[----:B------:R1:W-:Y:S01]  /*e1b0*/  STSM.16.M88.4 [R157+0x4200], R28 ;  /* 0x0042001c9d007844 */ /* 0x0003e20000000200 */
[----:B------:R-:W-:-:S05]  /*e1c0*/  FADD R35, R5, R38 ;  /* 0x0000002605237221 */ /* 0x000fca0000000000 */
        /* <DEDUP_REMOVED lines=19> */
.L_x_125:
[----:B------:R-:W-:Y:S05]  /*e300*/  BSYNC B0 ;  /* 0x0000000000007941 */ /* 0x000fea0003800000 */
.L_x_124:
[----:B------:R-:W-:Y:S06]  /*e310*/  BAR.SYNC.DEFER_BLOCKING 0x1, 0x100 ;  /* 0x0044000000007b1d */ /* 0x000fec0000010000 */
[----:B------:R-:W-:Y:S04]  /*e320*/  BSSY B0, `(.L_x_126) ;  /* 0x0000009000007945 */ /* 0x000fe80003800000 */
[----:B------:R-:W-:Y:S05]  /*e330*/  @P1 BRA `(.L_x_127) ;  /* 0x00000000001c1947 */ /* 0x000fea0003800000 */
[----:B------:R-:W-:-:S13]  /*e340*/  ISETP.NE.AND P2, PT, R156, 0x3, PT ;  /* 0x000000039c00780c */ /* 0x000fda0003f45270 */
[----:B------:R-:W-:Y:S05]  /*e350*/  @!P2 BRA `(.L_x_128) ;  /* 0x000000000004a947 */ /* 0x000fea0003800000 */
[----:B------:R-:W-:Y:S01]  /*e360*/  BPT.TRAP 0x1 ;  /* 0x000000040000795c */ /* 0x000fe20000300000 */
.L_x_128:
[----:B------:R-:W-:-:S04]  /*e370*/  ULEA UR4, UR5, UR49, 0x3 ;  /* 0x0000003105047291 */ /* 0x000fc8000f8e183f */
[----:B------:R-:W-:-:S04]  /*e380*/  UIADD3 UR4, UR4, 0x50, URZ ;  /* 0x0000005004047890 */ /* 0x000fc8000fffe03f */
[----:B------:R-:W-:-:S09]  /*e390*/  UPRMT UR4, UR48, 0x654, UR4 ;  /* 0x0000065430047896 */ /* 0x000fd20008000004 */
[----:B------:R-:W-:Y:S03]  /*e3a0*/  SYNCS.ARRIVE.TRANS64.RED.A1T0 RZ, [UR4], RZ ;  /* 0x000000ffffff79a7 */ /* 0x000fe60008100404 */
.L_x_127:
[----:B------:R-:W-:Y:S05]  /*e3b0*/  BSYNC B0 ;  /* 0x0000000000007941 */ /* 0x000fea0003800000 */
.L_x_126:
        /* <DEDUP_REMOVED lines=8> */
.L_x_131:
[----:B------:R-:W-:Y:S01]  /*e440*/  LEA R13, R3, UR49, 0x3 ;  /* 0x00000031030d7c11 */ /* 0x000fe2000f8e18ff */
[----:B------:R-:W-:Y:S01]  /*e450*/  BSSY B1, `(.L_x_132) ;  /* 0x0000007000017945 */ /* 0x000fe20003800000 */
[----:B------:R-:W-:Y:S02]  /*e460*/  SHF.L.U32 R14, R11, 0x1f, RZ ;  /* 0x0000001f0b0e7819 */ /* 0x000fe400000006ff */
[----:B-1----:R-:W-:Y:S02]  /*e470*/  IADD3 R24, R3, 0x1, RZ ;  /* 0x0000000103187810 */ /* 0x002fe40007ffe0ff */
[----:B------:R-:W1:Y:S02]  /*e480*/  SYNCS.PHASECHK.TRANS64.TRYWAIT P2, [R13+URZ+0x30], R14 ;  /* 0x0000300e0d0075a7 */ /* 0x000e64000804017f */
[----:B------:R-:W-:-:S04]  /*e490*/  ISETP.NE.AND P4, PT, R24, 0x4, PT ;  /* 0x000000041800780c */ /* 0x000fc80003f85270 */
[----:B------:R-:W-:Y:S01]  /*e4a0*/  SEL R26, RZ, 0x1, P4 ;  /* 0x00000001ff1a7807 */ /* 0x000fe20002000000 */
[----:B-1----:R-:W-:Y:S08]  /*e4b0*/  @!P2 BRA `(.L_x_133) ;  /* 0x0000009000c8a947 */ /* 0x002ff00003800000 */
.L_x_381:
[----:B------:R-:W-:Y:S05]  /*e4c0*/  BSYNC B1 ;  /* 0x0000000000017941 */ /* 0x000fea0003800000 */
.L_x_132:
[----:B------:R-:W-:Y:S05]  /*e4d0*/  @P3 BRA `(.L_x_134) ;  /* 0x0000000000943947 */ /* 0x000fea0003800000 */
[----:B------:R-:W-:Y:S01]  /*e4e0*/  IMAD R19, R3, 0x2000, R159 ;  /* 0x0000200003137824 */ /* 0x000fe200078e029f */
[----:B------:R-:W-:Y:S05]  /*e4f0*/  WARPSYNC.ALL ;  /* 0x0000000000007948 */ /* 0x000fea0003800000 */
[----:B------:R-:W-:Y:S01]  /*e500*/  LEA R20, R158, R19, 0x1 ;  /* 0x000000139e147211 */ /* 0x000fe200078e08ff */
[----:B-1----:R-:W1:Y:S05]  /*e510*/  LDSM.16.M88.4 R12, [R19] ;  /* 0x00000000130c783b */ /* 0x002e6a0000000200 */
[----:B------:R-:W2:Y:S01]  /*e520*/  LDSM.16.M88.4 R20, [R20] ;  /* 0x000000001414783b */ /* 0x000ea20000000200 */
[----:B-1----:R-:W-:Y:S01]  /*e530*/  SHF.L.U32 R153, R13, 0x10, RZ ;  /* 0x000000100d997819 */ /* 0x002fe200000006ff */
[C---:B------:R-:W-:Y:S01]  /*e540*/  IMAD.U32 R5, R14.reuse, 0x10000, RZ ;  /* 0x000100000e057824 */ /* 0x040fe200078e00ff */
[----:B------:R-:W-:Y:S01]  /*e550*/  LOP3.LUT R7, R14, 0xffff0000, RZ, 0xc0, !PT ;  /* 0xffff00000e077812 */ /* 0x000fe200078ec0ff */
[----:B------:R-:W-:Y:S01]  /*e560*/  IMAD.U32 R155, R12, 0x10000, RZ ;  /* 0x000100000c9b7824 */ /* 0x000fe200078e00ff */
[----:B------:R-:W-:Y:S01]  /*e570*/  SHF.L.U32 R9, R15, 0x10, RZ ;  /* 0x000000100f097819 */ /* 0x000fe200000006ff */
[----:B--2---:R-:W-:Y:S01]  /*e580*/  IMAD.U32 R19, R20, 0x10000, RZ ;  /* 0x0001000014137824 */ /* 0x004fe200078e00ff */
[----:B------:R-:W-:Y:S01]  /*e590*/  LOP3.LUT R3, R12, 0xffff0000, RZ, 0xc0, !PT ;  /* 0xffff00000c037812 */ /* 0x000fe200078ec0ff */
        /* <DEDUP_REMOVED lines=25> */
.L_x_134:
[----:B------:R-:W-:Y:S02]  /*e730*/  LOP3.LUT R11, R11, R26, RZ, 0x3c, !PT ;  /* 0x0000001a0b0b7212 */ /* 0x000fe400078e3cff */
[----:B------:R-:W-:-:S07]  /*e740*/  SEL R3, R24, RZ, P4 ;  /* 0x000000ff18037207 */ /* 0x000fce0002000000 */
.L_x_130:
[----:B------:R-:W-:Y:S05]  /*e750*/  BSYNC B0 ;  /* 0x0000000000007941 */ /* 0x000fea0003800000 */
.L_x_129:
[C-C-:B------:R-:W-:Y:S01]  /*e760*/  FFMA R74, R17.reuse, R74, R0.reuse ;  /* 0x0000004a114a7223 */ /* 0x140fe20000000000 */
[C---:B------:R-:W-:Y:S01]  /*e770*/  FFMA R75, R17.reuse, R75, R0 ;  /* 0x0000004b114b7223 */ /* 0x040fe20000000000 */
[C-C-:B------:R-:W-:Y:S01]  /*e780*/  FFMA R72, R17.reuse, R72, R6.reuse ;  /* 0x0000004811487223 */ /* 0x140fe20000000006 */
[----:B------:R-:W-:Y:S01]  /*e790*/  FFMA R73, R17, R73, R6 ;  /* 0x0000004911497223 */ /* 0x000fe20000000006 */
[----:B-1----:R-:W-:Y:S01]  /*e7a0*/  FADD R25, R153, R74 ;  /* 0x0000004a99197221 */ /* 0x002fe20000000000 */
[----:B------:R-:W-:Y:S01]  /*e7b0*/  FADD R14, R152, R75 ;  /* 0x0000004b980e7221 */ /* 0x000fe20000000000 */
[C-C-:B------:R-:W-:Y:S01]  /*e7c0*/  FFMA R76, R17.reuse, R76, R6.reuse ;  /* 0x0000004c114c7223 */ /* 0x140fe20000000006 */
[C---:B------:R-:W-:Y:S01]  /*e7d0*/  FFMA R77, R17.reuse, R77, R6 ;  /* 0x0000004d114d7223 */ /* 0x040fe20000000006 */
[C-C-:B------:R-:W-:Y:S01]  /*e7e0*/  FFMA R78, R17.reuse, R78, R0.reuse ;  /* 0x0000004e114e7223 */ /* 0x140fe20000000000 */
[C-C-:B------:R-:W-:Y:S01]  /*e7f0*/  FFMA R79, R17.reuse, R79, R0.reuse ;  /* 0x0000004f114f7223 */ /* 0x140fe20000000000 */
        /* <DEDUP_REMOVED lines=28> */
[----:B------:R-:W-:Y:S02]  /*e9c0*/  F2FP.RELU.BF16.F32.PACK_AB R29, R30, R13 ;  /* 0x0000000d1e1d723e */ /* 0x000fe400000018ff */
        /* <DEDUP_REMOVED lines=22> */
.L_x_136:
[----:B------:R-:W-:Y:S05]  /*eb30*/  BSYNC B0 ;  /* 0x0000000000007941 */ /* 0x000fea0003800000 */
.L_x_135:
[----:B------:R-:W-:Y:S06]  /*eb40*/  BAR.SYNC.DEFER_BLOCKING 0x1, 0x100 ;  /* 0x0044000000007b1d */ /* 0x000fec0000010000 */
[----:B------:R-:W-:Y:S04]  /*eb50*/  BSSY B0, `(.L_x_137) ;  /* 0x0000009000007945 */ /* 0x000fe80003800000 */
[----:B------:R-:W-:Y:S05]  /*eb60*/  @P1 BRA `(.L_x_138) ;  /* 0x00000000001c1947 */ /* 0x000fea0003800000 */
[----:B------:R-:W-:-:S13]  /*eb70*/  ISETP.NE.AND P2, PT, R156, 0x3, PT ;  /* 0x000000039c00780c */ /* 0x000fda0003f45270 */
[----:B------:R-:W-:Y:S05]  /*eb80*/  @!P2 BRA `(.L_x_139) ;  /* 0x000000000004a947 */ /* 0x000fea0003800000 */
[----:B------:R-:W-:Y:S01]  /*eb90*/  BPT.TRAP 0x1 ;  /* 0x000000040000795c */ /* 0x000fe20000300000 */
.L_x_139:
[----:B------:R-:W-:-:S04]  /*eba0*/  ULEA UR4, UR5, UR49, 0x3 ;  /* 0x0000003105047291 */ /* 0x000fc8000f8e183f */
[----:B------:R-:W-:-:S04]  /*ebb0*/  UIADD3 UR4, UR4, 0x50, URZ ;  /* 0x0000005004047890 */ /* 0x000fc8000fffe03f */
[----:B------:R-:W-:-:S09]  /*ebc0*/  UPRMT UR4, UR48, 0x654, UR4 ;  /* 0x0000065430047896 */ /* 0x000fd20008000004 */
[----:B------:R-:W-:Y:S03]  /*ebd0*/  SYNCS.ARRIVE.TRANS64.RED.A1T0 RZ, [UR4], RZ ;  /* 0x000000ffffff79a7 */ /* 0x000fe60008100404 */
.L_x_138:
[----:B------:R-:W-:Y:S05]  /*ebe0*/  BSYNC B0 ;  /* 0x0000000000007941 */ /* 0x000fea0003800000 */
.L_x_137:
        /* <DEDUP_REMOVED lines=8> */
.L_x_142:
        /* <DEDUP_REMOVED lines=8> */
.L_x_382:
[----:B------:R-:W-:Y:S05]  /*ecf0*/  BSYNC B1 ;  /* 0x0000000000017941 */ /* 0x000fea0003800000 */
.L_x_143:
        /* <DEDUP_REMOVED lines=38> */
.L_x_145:
[----:B------:R-:W-:Y:S02]  /*ef60*/  LOP3.LUT R11, R11, R26, RZ, 0x3c, !PT ;  /* 0x0000001a0b0b7212 */ /* 0x000fe400078e3cff */
[----:B------:R-:W-:-:S07]  /*ef70*/  SEL R3, R24, RZ, P4 ;  /* 0x000000ff18037207 */ /* 0x000fce0002000000 */
.L_x_141:
[----:B------:R-:W-:Y:S05]  /*ef80*/  BSYNC B0 ;  /* 0x0000000000007941 */ /* 0x000fea0003800000 */
.L_x_140:
        /* <DEDUP_REMOVED lines=30> */
[----:B------:R-:W-:Y:S01]  /*f170*/  FADD R15, R22, R25 ;  /* 0x00000019160f7221 */ /* 0x000fe20000000000 */
[----:B------:R-:W-:Y:S01]  /*f180*/  F2FP.RELU.BF16.F32.PACK_AB R25, R28, R27 ;  /* 0x0000001b1c19723e */ /* 0x000fe200000018ff */
[C-C-:B------:R-:W-:Y:S01]  /*f190*/  FFMA R14, R17.reuse, R41, R4.reuse ;  /* 0x00000029110e7223 */ /* 0x140fe20000000004 */
[----:B------:R-:W-:Y:S02]  /*f1a0*/  FFMA R13, R17, R40, R4 ;  /* 0x00000028110d7223 */ /* 0x000fe40000000004 */
[----:B------:R-:W-:Y:S01]  /*f1b0*/  F2FP.RELU.BF16.F32.PACK_AB R26, R15, R26 ;  /* 0x0000001a0f1a723e */ /* 0x000fe200000018ff */
[----:B------:R-:W-:Y:S01]  /*f1c0*/  FADD R14, R21, R14 ;  /* 0x0000000e150e7221 */ /* 0x000fe20000000000 */
[C-C-:B------:R-:W-:Y:S01]  /*f1d0*/  FFMA R28, R17.reuse, R39, R2.reuse ;  /* 0x00000027111c7223 */ /* 0x140fe20000000002 */
[----:B------:R-:W-:Y:S01]  /*f1e0*/  FADD R13, R20, R13 ;  /* 0x0000000d140d7221 */ /* 0x000fe20000000000 */
[----:B------:R-:W-:-:S02]  /*f1f0*/  FFMA R15, R17, R38, R2 ;  /* 0x00000026110f7223 */ /* 0x000fc40000000002 */
[----:B------:R-:W-:Y:S01]  /*f200*/  FADD R28, R19, R28 ;  /* 0x0000001c131c7221 */ /* 0x000fe20000000000 */
[C-C-:B------:R-:W-:Y:S01]  /*f210*/  FFMA R27, R17.reuse, R37, R4.reuse ;  /* 0x00000025111b7223 */ /* 0x140fe20000000004 */
[----:B------:R-:W-:Y:S01]  /*f220*/  FADD R15, R18, R15 ;  /* 0x0000000f120f7221 */ /* 0x000fe20000000000 */
[----:B------:R-:W-:-:S04]  /*f230*/  FFMA R29, R17, R29, R4 ;  /* 0x0000001d111d7223 */ /* 0x000fc80000000004 */
[----:B------:R-:W-:Y:S01]  /*f240*/  F2FP.RELU.BF16.F32.PACK_AB R28, R15, R28 ;  /* 0x0000001c0f1c723e */ /* 0x000fe200000018ff */
[C-C-:B------:R-:W-:Y:S01]  /*f250*/  FFMA R30, R17.reuse, R30, R2.reuse ;  /* 0x0000001e111e7223 */ /* 0x140fe20000000002 */
[----:B------:R-:W-:Y:S01]  /*f260*/  FADD R40, R10, R29 ;  /* 0x0000001d0a287221 */ /* 0x000fe20000000000 */
[----:B------:R-:W-:Y:S02]  /*f270*/  FFMA R31, R17, R31, R2 ;  /* 0x0000001f111f7223 */ /* 0x000fe40000000002 */
[----:B------:R-:W-:Y:S01]  /*f280*/  FADD R30, R9, R30 ;  /* 0x0000001e091e7221 */ /* 0x000fe20000000000 */
[C-C-:B------:R-:W-:Y:S01]  /*f290*/  FFMA R36, R17.reuse, R36, R4.reuse ;  /* 0x0000002411247223 */ /* 0x140fe20000000004 */
[----:B------:R-:W-:Y:S01]  /*f2a0*/  FADD R31, R8, R31 ;  /* 0x0000001f081f7221 */ /* 0x000fe20000000000 */
[----:B------:R-:W-:Y:S01]  /*f2b0*/  FFMA R38, R17, R35, R4 ;  /* 0x0000002311267223 */ /* 0x000fe20000000004 */
[----:B------:R-:W-:Y:S01]  /*f2c0*/  FADD R35, R12, R27 ;  /* 0x0000001b0c237221 */ /* 0x000fe20000000000 */
[----:B------:R-:W-:Y:S01]  /*f2d0*/  FADD R36, R7, R36 ;  /* 0x0000002407247221 */ /* 0x000fe20000000000 */
[----:B------:R-:W-:Y:S01]  /*f2e0*/  F2FP.RELU.BF16.F32.PACK_AB R27, R13, R14 ;  /* 0x0000000e0d1b723e */ /* 0x000fe200000018ff */
[----:B------:R-:W-:Y:S01]  /*f2f0*/  FADD R37, R5, R38 ;  /* 0x0000002605257221 */ /* 0x000fe20000000000 */
[----:B------:R-:W-:-:S02]  /*f300*/  F2FP.RELU.BF16.F32.PACK_AB R30, R31, R30 ;  /* 0x0000001e1f1e723e */ /* 0x000fc400000018ff */
[----:B------:R-:W-:Y:S01]  /*f310*/  F2FP.RELU.BF16.F32.PACK_AB R29, R40, R35 ;  /* 0x00000023281d723e */ /* 0x000fe200000018ff */
[----:B------:R1:W-:Y:S01]  /*f320*/  STSM.16.M88.4 [R157+0x200], R24 ;  /* 0x000200189d007844 */ /* 0x0003e20000000200 */
        /* <DEDUP_REMOVED lines=19> */
.L_x_147:
[----:B------:R-:W-:Y:S05]  /*f460*/  BSYNC B0 ;  /* 0x0000000000007941 */ /* 0x000fea0003800000 */
.L_x_146:
[----:B------:R-:W-:Y:S06]  /*f470*/  BAR.SYNC.DEFER_BLOCKING 0x1, 0x100 ;  /* 0x0044000000007b1d */ /* 0x000fec0000010000 */
[----:B------:R-:W-:Y:S04]  /*f480*/  BSSY B0, `(.L_x_148) ;  /* 0x0000009000007945 */ /* 0x000fe80003800000 */
[----:B------:R-:W-:Y:S05]  /*f490*/  @P1 BRA `(.L_x_149) ;  /* 0x00000000001c1947 */ /* 0x000fea0003800000 */
[----:B------:R-:W-:-:S13]  /*f4a0*/  ISETP.NE.AND P2, PT, R156, 0x3, PT ;  /* 0x000000039c00780c */ /* 0x000fda0003f45270 */
[----:B------:R-:W-:Y:S05]  /*f4b0*/  @!P2 BRA `(.L_x_150) ;  /* 0x000000000004a947 */ /* 0x000fea0003800000 */
[----:B------:R-:W-:Y:S01]  /*f4c0*/  BPT.TRAP 0x1 ;  /* 0x000000040000795c */ /* 0x000fe20000300000 */
.L_x_150:
[----:B------:R-:W-:-:S04]  /*f4d0*/  ULEA UR4, UR5, UR49, 0x3 ;  /* 0x0000003105047291 */ /* 0x000fc8000f8e183f */
[----:B------:R-:W-:-:S04]  /*f4e0*/  UIADD3 UR4, UR4, 0x50, URZ ;  /* 0x0000005004047890 */ /* 0x000fc8000fffe03f */
[----:B------:R-:W-:-:S09]  /*f4f0*/  UPRMT UR4, UR48, 0x654, UR4 ;  /* 0x0000065430047896 */ /* 0x000fd20008000004 */
[----:B------:R-:W-:Y:S03]  /*f500*/  SYNCS.ARRIVE.TRANS64.RED.A1T0 RZ, [UR4], RZ ;  /* 0x000000ffffff79a7 */ /* 0x000fe60008100404 */
.L_x_149:
[----:B------:R-:W-:Y:S05]  /*f510*/  BSYNC B0 ;  /* 0x0000000000007941 */ /* 0x000fea0003800000 */
.L_x_148:
        /* <DEDUP_REMOVED lines=8> */
.L_x_153:
        /* <DEDUP_REMOVED lines=8> */
.L_x_383:
[----:B------:R-:W-:Y:S05]  /*f620*/  BSYNC B1 ;  /* 0x0000000000017941 */ /* 0x000fea0003800000 */
.L_x_154:
        /* <DEDUP_REMOVED lines=38> */
.L_x_156:
[----:B------:R-:W-:Y:S02]  /*f890*/  LOP3.LUT R11, R11, R26, RZ, 0x3c, !PT ;  /* 0x0000001a0b0b7212 */ /* 0x000fe400078e3cff */
[----:B------:R-:W-:-:S07]  /*f8a0*/  SEL R3, R24, RZ, P4 ;  /* 0x000000ff18037207 */ /* 0x000fce0002000000 */
.L_x_152:
[----:B------:R-:W-:Y:S05]  /*f8b0*/  BSYNC B0 ;  /* 0x0000000000007941 */ /* 0x000fea0003800000 */
.L_x_151:
        /* <DEDUP_REMOVED lines=61> */
.L_x_158:
[----:B------:R-:W-:Y:S05]  /*fc90*/  BSYNC B0 ;  /* 0x0000000000007941 */ /* 0x000fea0003800000 */
.L_x_157:
[----:B------:R-:W-:Y:S06]  /*fca0*/  BAR.SYNC.DEFER_BLOCKING 0x1, 0x100 ;  /* 0x0044000000007b1d */ /* 0x000fec0000010000 */
[----:B------:R-:W-:Y:S04]  /*fcb0*/  BSSY B0, `(.L_x_159) ;  /* 0x0000009000007945 */ /* 0x000fe80003800000 */
[----:B------:R-:W-:Y:S05]  /*fcc0*/  @P1 BRA `(.L_x_160) ;  /* 0x00000000001c1947 */ /* 0x000fea0003800000 */
[----:B------:R-:W-:-:S13]  /*fcd0*/  ISETP.NE.AND P2, PT, R156, 0x3, PT ;  /* 0x000000039c00780c */ /* 0x000fda0003f45270 */
[----:B------:R-:W-:Y:S05]  /*fce0*/  @!P2 BRA `(.L_x_161) ;  /* 0x000000000004a947 */ /* 0x000fea0003800000 */
[----:B------:R-:W-:Y:S01]  /*fcf0*/  BPT.TRAP 0x1 ;  /* 0x000000040000795c */ /* 0x000fe20000300000 */
.L_x_161:
[----:B------:R-:W-:-:S04]  /*fd00*/  ULEA UR4, UR5, UR49, 0x3 ;  /* 0x0000003105047291 */ /* 0x000fc8000f8e183f */
[----:B------:R-:W-:-:S04]  /*fd10*/  UIADD3 UR4, UR4, 0x50, URZ ;  /* 0x0000005004047890 */ /* 0x000fc8000fffe03f */
[----:B------:R-:W-:-:S09]  /*fd20*/  UPRMT UR4, UR48, 0x654, UR4 ;  /* 0x0000065430047896 */ /* 0x000fd20008000004 */
[----:B------:R-:W-:Y:S03]  /*fd30*/  SYNCS.ARRIVE.TRANS64.RED.A1T0 RZ, [UR4], RZ ;  /* 0x000000ffffff79a7 */ /* 0x000fe60008100404 */
.L_x_160:
[----:B------:R-:W-:Y:S05]  /*fd40*/  BSYNC B0 ;  /* 0x0000000000007941 */ /* 0x000fea0003800000 */
.L_x_159:
        /* <DEDUP_REMOVED lines=8> */
.L_x_164:
        /* <DEDUP_REMOVED lines=8> */
.L_x_384:
[----:B------:R-:W-:Y:S05]  /*fe50*/  BSYNC B1 ;  /* 0x0000000000017941 */ /* 0x000fea0003800000 */
.L_x_165:
[----:B------:R-:W-:Y:S05]  /*fe60*/  @P3 BRA `(.L_x_167) ;  /* 0x0000000000943947 */ /* 0x000fea0003800000 */
[----:B------:R-:W-:Y:S01]  /*fe70*/  LEA R25, R3, R159, 0xd ;  /* 0x0000009f03197211 */ /* 0x000fe200078e68ff */
[----:B------:R-:W-:Y:S05]  /*fe80*/  WARPSYNC.ALL ;  /* 0x0000000000007948 */ /* 0x000fea0003800000 */
[----:B------:R-:W-:Y:S01]  /*fe90*/  IMAD R12, R158, 0x2, R25 ;  /* 0x000000029e0c7824 */ /* 0x000fe200078e0219 */
[----:B------:R-:W2:Y:S05]  /*fea0*/  LDSM.16.M88.4 R20, [R25] ;  /* 0x000000001914783b */ /* 0x000eaa0000000200 */
[----:B-1----:R-:W1:Y:S01]  /*feb0*/  LDSM.16.M88.4 R12, [R12] ;  /* 0x000000000c0c783b */ /* 0x002e620000000200 */
[C---:B--2---:R-:W-:Y:S01]  /*fec0*/  IMAD.U32 R153, R21.reuse, 0x10000, RZ ;  /* 0x0001000015997824 */ /* 0x044fe200078e00ff */
[----:B------:R-:W-:Y:S01]  /*fed0*/  LOP3.LUT R21, R21, 0xffff0000, RZ, 0xc0, !PT ;  /* 0xffff000015157812 */ /* 0x000fe200078ec0ff */
[----:B------:R-:W-:Y:S01]  /*fee0*/  IMAD.U32 R9, R23, 0x10000, RZ ;  /* 0x0001000017097824 */ /* 0x000fe200078e00ff */
[C---:B------:R-:W-:Y:S01]  /*fef0*/  SHF.L.U32 R5, R22.reuse, 0x10, RZ ;  /* 0x0000001016057819 */ /* 0x040fe200000006ff */
[-C--:B------:R-:W-:Y:S01]  /*ff00*/  FMUL R153, R153, R16.reuse ;  /* 0x0000001099997220 */ /* 0x080fe20000400000 */
[----:B------:R-:W-:Y:S01]  /*ff10*/  LOP3.LUT R7, R22, 0xffff0000, RZ, 0xc0, !PT ;  /* 0xffff000016077812 */ /* 0x000fe200078ec0ff */
[----:B-1----:R-:W-:Y:S01]  /*ff20*/  IMAD.U32 R29, R13, 0x10000, RZ ;  /* 0x000100000d1d7824 */ /* 0x002fe200078e00ff */
[----:B------:R-:W-:Y:S01]  /*ff30*/  LOP3.LUT R19, R23, 0xffff0000, RZ, 0xc0, !PT ;  /* 0xffff000017137812 */ /* 0x000fe200078ec0ff */
[----:B------:R-:W-:Y:S01]  /*ff40*/  IMAD.U32 R37, R15, 0x10000, RZ ;  /* 0x000100000f257824 */ /* 0x000fe200078e00ff */
[C---:B------:R-:W-:Y:S01]  /*ff50*/  SHF.L.U32 R155, R20.reuse, 0x10, RZ ;  /* 0x00000010149b7819 */ /* 0x040fe200000006ff */
        /* <DEDUP_REMOVED lines=22> */
.L_x_167:
[----:B------:R-:W-:Y:S02]  /*100c0*/  LOP3.LUT R11, R11, R26, RZ, 0x3c, !PT ;  /* 0x0000001a0b0b7212 */ /* 0x000fe400078e3cff */
[----:B------:R-:W-:-:S07]  /*100d0*/  SEL R3, R24, RZ, P4 ;  /* 0x000000ff18037207 */ /* 0x000fce0002000000 */
.L_x_163:
[----:B------:R-:W-:Y:S05]  /*100e0*/  BSYNC B0 ;  /* 0x0000000000007941 */ /* 0x000fea0003800000 */
.L_x_162:
        /* <DEDUP_REMOVED lines=77> */
.L_x_169:
[----:B------:R-:W-:Y:S05]  /*105c0*/  BSYNC B0 ;  /* 0x0000000000007941 */ /* 0x000fea0003800000 */
.L_x_168:
[----:B------:R-:W-:Y:S06]  /*105d0*/  BAR.SYNC.DEFER_BLOCKING 0x1, 0x100 ;  /* 0x0044000000007b1d */ /* 0x000fec0000010000 */
[----:B------:R-:W-:Y:S04]  /*105e0*/  BSSY B0, `(.L_x_170) ;  /* 0x0000009000007945 */ /* 0x000fe80003800000 */
[----:B------:R-:W-:Y:S05]  /*105f0*/  @P1 BRA `(.L_x_171) ;  /* 0x00000000001c1947 */ /* 0x000fea0003800000 */
[----:B------:R-:W-:-:S13]  /*10600*/  ISETP.NE.AND P2, PT, R156, 0x3, PT ;  /* 0x000000039c00780c */ /* 0x000fda0003f45270 */
[----:B------:R-:W-:Y:S05]  /*10610*/  @!P2 BRA `(.L_x_172) ;  /* 0x000000000004a947 */ /* 0x000fea0003800000 */
[----:B------:R-:W-:Y:S01]  /*10620*/  BPT.TRAP 0x1 ;  /* 0x000000040000795c */ /* 0x000fe20000300000 */
.L_x_172:
[----:B------:R-:W-:-:S04]  /*10630*/  ULEA UR4, UR5, UR49, 0x3 ;  /* 0x0000003105047291 */ /* 0x000fc8000f8e183f */
[----:B------:R-:W-:-:S04]  /*10640*/  UIADD3 UR4, UR4, 0x50, URZ ;  /* 0x0000005004047890 */ /* 0x000fc8000fffe03f */
[----:B------:R-:W-:-:S09]  /*10650*/  UPRMT UR4, UR48, 0x654, UR4 ;  /* 0x0000065430047896 */ /* 0x000fd20008000004 */
[----:B------:R-:W-:Y:S03]  /*10660*/  SYNCS.ARRIVE.TRANS64.RED.A1T0 RZ, [UR4], RZ ;  /* 0x000000ffffff79a7 */ /* 0x000fe60008100404 */
.L_x_171:
[----:B------:R-:W-:Y:S05]  /*10670*/  BSYNC B0 ;  /* 0x0000000000007941 */ /* 0x000fea0003800000 */
.L_x_170:
        /* <DEDUP_REMOVED lines=8> */
.L_x_175:
        /* <DEDUP_REMOVED lines=8> */
.L_x_385:
[----:B------:R-:W-:Y:S05]  /*10780*/  BSYNC B1 ;  /* 0x0000000000017941 */ /* 0x000fea0003800000 */
.L_x_176:
[----:B------:R-:W-:Y:S05]  /*10790*/  @P3 BRA `(.L_x_178) ;  /* 0x0000000000943947 */ /* 0x000fea0003800000 */
[----:B------:R-:W-:Y:S01]  /*107a0*/  IMAD R25, R3, 0x2000, R159 ;  /* 0x0000200003197824 */ /* 0x000fe200078e029f */
[----:B------:R-:W-:Y:S05]  /*107b0*/  WARPSYNC.ALL ;  /* 0x0000000000007948 */ /* 0x000fea0003800000 */
[----:B------:R-:W-:Y:S01]  /*107c0*/  LEA R12, R158, R25, 0x1 ;  /* 0x000000199e0c7211 */ /* 0x000fe200078e08ff */
[----:B------:R-:W2:Y:S05]  /*107d0*/  LDSM.16.M88.4 R20, [R25] ;  /* 0x000000001914783b */ /* 0x000eaa0000000200 */
[----:B-1----:R-:W1:Y:S01]  /*107e0*/  LDSM.16.M88.4 R12, [R12] ;  /* 0x000000000c0c783b */ /* 0x002e620000000200 */
[C---:B--2---:R-:W-:Y:S01]  /*107f0*/  SHF.L.U32 R153, R21.reuse, 0x10, RZ ;  /* 0x0000001015997819 */ /* 0x044fe200000006ff */
[----:B------:R-:W-:Y:S01]  /*10800*/  IMAD.U32 R5, R22, 0x10000, RZ ;  /* 0x0001000016057824 */ /* 0x000fe200078e00ff */
[----:B------:R-:W-:Y:S01]  /*10810*/  LOP3.LUT R21, R21, 0xffff0000, RZ, 0xc0, !PT ;  /* 0xffff000015157812 */ /* 0x000fe200078ec0ff */
[----:B------:R-:W-:Y:S01]  /*10820*/  IMAD.U32 R155, R20, 0x10000, RZ ;  /* 0x00010000149b7824 */ /* 0x000fe200078e00ff */
[----:B------:R-:W-:Y:S01]  /*10830*/  LOP3.LUT R7, R22, 0xffff0000, RZ, 0xc0, !PT ;  /* 0xffff000016077812 */ /* 0x000fe200078ec0ff */
[----:B-1----:R-:W-:Y:S01]  /*10840*/  IMAD.U32 R25, R12, 0x10000, RZ ;  /* 0x000100000c197824 */ /* 0x002fe200078e00ff */
[C---:B------:R-:W-:Y:S01]  /*10850*/  SHF.L.U32 R9, R23.reuse, 0x10, RZ ;  /* 0x0000001017097819 */ /* 0x040fe200000006ff */
[----:B------:R-:W-:Y:S01]  /*10860*/  IMAD.U32 R31, R14, 0x10000, RZ ;  /* 0x000100000e1f7824 */ /* 0x000fe200078e00ff */
[----:B------:R-:W-:Y:S01]  /*10870*/  LOP3.LUT R19, R23, 0xffff0000, RZ, 0xc0, !PT ;  /* 0xffff000017137812 */ /* 0x000fe200078ec0ff */
[-C--:B------:R-:W-:Y:S01]  /*10880*/  FMUL R152, R21, R16.reuse ;  /* 0x0000001015987220 */ /* 0x080fe20000400000 */
        /* <DEDUP_REMOVED lines=22> */
.L_x_178:
[----:B------:R-:W-:Y:S02]  /*109f0*/  LOP3.LUT R11, R11, R26, RZ, 0x3c, !PT ;  /* 0x0000001a0b0b7212 */ /* 0x000fe400078e3cff */
[----:B------:R-:W-:-:S07]  /*10a00*/  SEL R3, R24, RZ, P4 ;  /* 0x000000ff18037207 */ /* 0x000fce0002000000 */
.L_x_174:
[----:B------:R-:W-:Y:S05]  /*10a10*/  BSYNC B0 ;  /* 0x0000000000007941 */ /* 0x000fea0003800000 */
.L_x_173:
        /* <DEDUP_REMOVED lines=61> */
.L_x_180:
[----:B------:R-:W-:Y:S05]  /*10df0*/  BSYNC B0 ;  /* 0x0000000000007941 */ /* 0x000fea0003800000 */
.L_x_179:
[----:B------:R-:W-:Y:S06]  /*10e00*/  BAR.SYNC.DEFER_BLOCKING 0x1, 0x100 ;  /* 0x0044000000007b1d */ /* 0x000fec0000010000 */
[----:B------:R-:W-:Y:S04]  /*10e10*/  BSSY B0, `(.L_x_181) ;  /* 0x0000009000007945 */ /* 0x000fe80003800000 */
[----:B------:R-:W-:Y:S05]  /*10e20*/  @P1 BRA `(.L_x_182) ;  /* 0x00000000001c1947 */ /* 0x000fea0003800000 */
[----:B------:R-:W-:-:S13]  /*10e30*/  ISETP.NE.AND P2, PT, R156, 0x3, PT ;  /* 0x000000039c00780c */ /* 0x000fda0003f45270 */
[----:B------:R-:W-:Y:S05]  /*10e40*/  @!P2 BRA `(.L_x_183) ;  /* 0x000000000004a947 */ /* 0x000fea0003800000 */
[----:B------:R-:W-:Y:S01]  /*10e50*/  BPT.TRAP 0x1 ;  /* 0x000000040000795c */ /* 0x000fe20000300000 */
.L_x_183:
[----:B------:R-:W-:-:S04]  /*10e60*/  ULEA UR4, UR5, UR49, 0x3 ;  /* 0x0000003105047291 */ /* 0x000fc8000f8e183f */
[----:B------:R-:W-:-:S04]  /*10e70*/  UIADD3 UR4, UR4, 0x50, URZ ;  /* 0x0000005004047890 */ /* 0x000fc8000fffe03f */
[----:B------:R-:W-:-:S09]  /*10e80*/  UPRMT UR4, UR48, 0x654, UR4 ;  /* 0x0000065430047896 */ /* 0x000fd20008000004 */
[----:B------:R-:W-:Y:S03]  /*10e90*/  SYNCS.ARRIVE.TRANS64.RED.A1T0 RZ, [UR4], RZ ;  /* 0x000000ffffff79a7 */ /* 0x000fe60008100404 */
.L_x_182:
[----:B------:R-:W-:Y:S05]  /*10ea0*/  BSYNC B0 ;  /* 0x0000000000007941 */ /* 0x000fea0003800000 */
.L_x_181:
        /* <DEDUP_REMOVED lines=8> */
.L_x_186:
        /* <DEDUP_REMOVED lines=8> */
.L_x_386:
[----:B------:R-:W-:Y:S05]  /*10fb0*/  BSYNC B1 ;  /* 0x0000000000017941 */ /* 0x000fea0003800000 */
.L_x_187:
        /* <DEDUP_REMOVED lines=38> */
.L_x_189:
[----:B------:R-:W-:Y:S02]  /*11220*/  LOP3.LUT R11, R11, R26, RZ, 0x3c, !PT ;  /* 0x0000001a0b0b7212 */ /* 0x000fe400078e3cff */
[----:B------:R-:W-:-:S07]  /*11230*/  SEL R3, R24, RZ, P4 ;  /* 0x000000ff18037207 */ /* 0x000fce0002000000 */
.L_x_185:
[----:B------:R-:W-:Y:S05]  /*11240*/  BSYNC B0 ;  /* 0x0000000000007941 */ /* 0x000fea0003800000 */
.L_x_184:
        /* <DEDUP_REMOVED lines=77> */
.L_x_191:
[----:B------:R-:W-:Y:S05]  /*11720*/  BSYNC B0 ;  /* 0x0000000000007941 */ /* 0x000fea0003800000 */
.L_x_190:
[----:B------:R-:W-:Y:S06]  /*11730*/  BAR.SYNC.DEFER_BLOCKING 0x1, 0x100 ;  /* 0x0044000000007b1d */ /* 0x000fec0000010000 */
[----:B------:R-:W-:Y:S04]  /*11740*/  BSSY B0, `(.L_x_192) ;  /* 0x0000009000007945 */ /* 0x000fe80003800000 */
[----:B------:R-:W-:Y:S05]  /*11750*/  @P1 BRA `(.L_x_193) ;  /* 0x00000000001c1947 */ /* 0x000fea0003800000 */
[----:B------:R-:W-:-:S13]  /*11760*/  ISETP.NE.AND P2, PT, R156, 0x3, PT ;  /* 0x000000039c00780c */ /* 0x000fda0003f45270 */
[----:B------:R-:W-:Y:S05]  /*11770*/  @!P2 BRA `(.L_x_194) ;  /* 0x000000000004a947 */ /* 0x000fea0003800000 */
[----:B------:R-:W-:Y:S01]  /*11780*/  BPT.TRAP 0x1 ;  /* 0x000000040000795c */ /* 0x000fe20000300000 */
.L_x_194:
[----:B------:R-:W-:-:S04]  /*11790*/  ULEA UR4, UR5, UR49, 0x3 ;  /* 0x0000003105047291 */ /* 0x000fc8000f8e183f */
[----:B------:R-:W-:-:S04]  /*117a0*/  UIADD3 UR4, UR4, 0x50, URZ ;  /* 0x0000005004047890 */ /* 0x000fc8000fffe03f */
[----:B------:R-:W-:-:S09]  /*117b0*/  UPRMT UR4, UR48, 0x654, UR4 ;  /* 0x0000065430047896 */ /* 0x000fd20008000004 */
[----:B------:R-:W-:Y:S03]  /*117c0*/  SYNCS.ARRIVE.TRANS64.RED.A1T0 RZ, [UR4], RZ ;  /* 0x000000ffffff79a7 */ /* 0x000fe60008100404 */
.L_x_193:
[----:B------:R-:W-:Y:S05]  /*117d0*/  BSYNC B0 ;  /* 0x0000000000007941 */ /* 0x000fea0003800000 */
.L_x_192:
        /* <DEDUP_REMOVED lines=8> */
.L_x_197:
        /* <DEDUP_REMOVED lines=8> */
.L_x_387:
[----:B------:R-:W-:Y:S05]  /*118e0*/  BSYNC B1 ;  /* 0x0000000000017941 */ /* 0x000fea0003800000 */
.L_x_198:
        /* <DEDUP_REMOVED lines=38> */
.L_x_200:
[----:B------:R-:W-:Y:S02]  /*11b50*/  LOP3.LUT R11, R11, R26, RZ, 0x3c, !PT ;  /* 0x0000001a0b0b7212 */ /* 0x000fe400078e3cff */
[----:B------:R-:W-:-:S07]  /*11b60*/  SEL R3, R24, RZ, P4 ;  /* 0x000000ff18037207 */ /* 0x000fce0002000000 */
.L_x_196:
[----:B------:R-:W-:Y:S05]  /*11b70*/  BSYNC B0 ;  /* 0x0000000000007941 */ /* 0x000fea0003800000 */
.L_x_195:
        /* <DEDUP_REMOVED lines=61> */
.L_x_202:
[----:B------:R-:W-:Y:S05]  /*11f50*/  BSYNC B0 ;  /* 0x0000000000007941 */ /* 0x000fea0003800000 */
.L_x_201:
[----:B------:R-:W-:Y:S06]  /*11f60*/  BAR.SYNC.DEFER_BLOCKING 0x1, 0x100 ;  /* 0x0044000000007b1d */ /* 0x000fec0000010000 */
[----:B------:R-:W-:Y:S04]  /*11f70*/  BSSY B0, `(.L_x_203) ;  /* 0x0000009000007945 */ /* 0x000fe80003800000 */
[----:B------:R-:W-:Y:S05]  /*11f80*/  @P1 BRA `(.L_x_204) ;  /* 0x00000000001c1947 */ /* 0x000fea0003800000 */
[----:B------:R-:W-:-:S13]  /*11f90*/  ISETP.NE.AND P2, PT, R156, 0x3, PT ;  /* 0x000000039c00780c */ /* 0x000fda0003f45270 */
[----:B------:R-:W-:Y:S05]  /*11fa0*/  @!P2 BRA `(.L_x_205) ;  /* 0x000000000004a947 */ /* 0x000fea0003800000 */
[----:B------:R-:W-:Y:S01]  /*11fb0*/  BPT.TRAP 0x1 ;  /* 0x000000040000795c */ /* 0x000fe20000300000 */
.L_x_205:
[----:B------:R-:W-:-:S04]  /*11fc0*/  ULEA UR4, UR5, UR49, 0x3 ;  /* 0x0000003105047291 */ /* 0x000fc8000f8e183f */
[----:B------:R-:W-:-:S04]  /*11fd0*/  UIADD3 UR4, UR4, 0x50, URZ ;  /* 0x0000005004047890 */ /* 0x000fc8000fffe03f */
[----:B------:R-:W-:-:S09]  /*11fe0*/  UPRMT UR4, UR48, 0x654, UR4 ;  /* 0x0000065430047896 */ /* 0x000fd20008000004 */
[----:B------:R-:W-:Y:S03]  /*11ff0*/  SYNCS.ARRIVE.TRANS64.RED.A1T0 RZ, [UR4], RZ ;  /* 0x000000ffffff79a7 */ /* 0x000fe60008100404 */
.L_x_204:
[----:B------:R-:W-:Y:S05]  /*12000*/  BSYNC B0 ;  /* 0x0000000000007941 */ /* 0x000fea0003800000 */
.L_x_203:
        /* <DEDUP_REMOVED lines=8> */
.L_x_208:
        /* <DEDUP_REMOVED lines=8> */
.L_x_388:
[----:B------:R-:W-:Y:S05]  /*12110*/  BSYNC B1 ;  /* 0x0000000000017941 */ /* 0x000fea0003800000 */
.L_x_209:
[----:B------:R-:W-:Y:S05]  /*12120*/  @P3 BRA `(.L_x_211) ;  /* 0x0000000000943947 */ /* 0x000fea0003800000 */
[----:B------:R-:W-:Y:S01]  /*12130*/  LEA R7, R3, R159, 0xd ;  /* 0x0000009f03077211 */ /* 0x000fe200078e68ff */
[----:B------:R-:W-:Y:S05]  /*12140*/  WARPSYNC.ALL ;  /* 0x0000000000007948 */ /* 0x000fea0003800000 */
[----:B------:R-:W-:Y:S01]  /*12150*/  IMAD R24, R158, 0x2, R7 ;  /* 0x000000029e187824 */ /* 0x000fe200078e0207 */
[----:B-1----:R-:W1:Y:S05]  /*12160*/  LDSM.16.M88.4 R12, [R7] ;  /* 0x00000000070c783b */ /* 0x002e6a0000000200 */
[----:B------:R-:W2:Y:S01]  /*12170*/  LDSM.16.M88.4 R24, [R24] ;  /* 0x000000001818783b */ /* 0x000ea20000000200 */
[----:B-1----:R-:W-:Y:S01]  /*12180*/  IMAD.U32 R153, R13, 0x10000, RZ ;  /* 0x000100000d997824 */ /* 0x002fe200078e00ff */
[----:B------:R-:W-:Y:S01]  /*12190*/  LOP3.LUT R5, R14, 0xffff0000, RZ, 0xc0, !PT ;  /* 0xffff00000e057812 */ /* 0x000fe200078ec0ff */
[----:B------:R-:W-:Y:S01]  /*121a0*/  IMAD.U32 R21, R15, 0x10000, RZ ;  /* 0x000100000f157824 */ /* 0x000fe200078e00ff */
[----:B------:R-:W-:Y:S01]  /*121b0*/  SHF.L.U32 R155, R12, 0x10, RZ ;  /* 0x000000100c9b7819 */ /* 0x000fe200000006ff */
[-C--:B------:R-:W-:Y:S01]  /*121c0*/  FMUL R153, R153, R16.reuse ;  /* 0x0000001099997220 */ /* 0x080fe20000400000 */
[----:B--2---:R-:W-:Y:S01]  /*121d0*/  LOP3.LUT R7, R24, 0xffff0000, RZ, 0xc0, !PT ;  /* 0xffff000018077812 */ /* 0x004fe200078ec0ff */
[----:B------:R-:W-:Y:S01]  /*121e0*/  IMAD.U32 R9, R25, 0x10000, RZ ;  /* 0x0001000019097824 */ /* 0x000fe200078e00ff */
[----:B------:R-:W-:Y:S01]  /*121f0*/  LOP3.LUT R3, R12, 0xffff0000, RZ, 0xc0, !PT ;  /* 0xffff00000c037812 */ /* 0x000fe200078ec0ff */
[----:B------:R-:W-:Y:S01]  /*12200*/  IMAD.U32 R35, R27, 0x10000, RZ ;  /* 0x000100001b237824 */ /* 0x000fe200078e00ff */
        /* <DEDUP_REMOVED lines=23> */
.L_x_211:
[----:B------:R-:W-:Y:S02]  /*12380*/  LOP3.LUT R11, R11, R30, RZ, 0x3c, !PT ;  /* 0x0000001e0b0b7212 */ /* 0x000fe400078e3cff */
[----:B------:R-:W-:-:S07]  /*12390*/  SEL R3, R28, RZ, P4 ;  /* 0x000000ff1c037207 */ /* 0x000fce0002000000 */
.L_x_207:
[----:B------:R-:W-:Y:S05]  /*123a0*/  BSYNC B0 ;  /* 0x0000000000007941 */ /* 0x000fea0003800000 */
.L_x_206:
        /* <DEDUP_REMOVED lines=23> */
[C-C-:B-----5:R-:W-:Y:S01]  /*12520*/  FFMA R25, R17.reuse, R25, R2.reuse ;  /* 0x0000001911197223 */ /* 0x160fe20000000002 */
[----:B------:R-:W-:-:S03]  /*12530*/  FFMA R30, R17, R30, R2 ;  /* 0x0000001e111e7223 */ /* 0x000fc60000000002 */
[----:B------:R-:W-:Y:S01]  /*12540*/  FADD R39, R22, R25 ;  /* 0x0000001916277221 */ /* 0x000fe20000000000 */
[----:B------:R-:W-:Y:S01]  /*12550*/  FFMA R29, R17, R29, R2 ;  /* 0x0000001d111d7223 */ /* 0x000fe20000000002 */
[----:B------:R-:W-:Y:S01]  /*12560*/  FADD R30, R19, R30 ;  /* 0x0000001e131e7221 */ /* 0x000fe20000000000 */
[C-C-:B------:R-:W-:Y:S02]  /*12570*/  FFMA R34, R17.reuse, R34, R2.reuse ;  /* 0x0000002211227223 */ /* 0x140fe40000000002 */
[----:B------:R-:W-:Y:S01]  /*12580*/  FADD R29, R18, R29 ;  /* 0x0000001d121d7221 */ /* 0x000fe20000000000 */
[----:B------:R-:W-:Y:S01]  /*12590*/  FFMA R37, R17, R36, R2 ;  /* 0x0000002411257223 */ /* 0x000fe20000000002 */
[----:B------:R-:W-:Y:S01]  /*125a0*/  FADD R36, R23, R24 ;  /* 0x0000001817247221 */ /* 0x000fe20000000000 */
[----:B------:R-:W-:Y:S01]  /*125b0*/  F2FP.RELU.BF16.F32.PACK_AB R24, R13, R14 ;  /* 0x0000000e0d18723e */ /* 0x000fe200000018ff */
[----:B------:R-:W-:Y:S01]  /*125c0*/  FADD R34, R9, R34 ;  /* 0x0000002209227221 */ /* 0x000fe20000000000 */
[C-C-:B------:R-:W-:Y:S01]  /*125d0*/  FFMA R2, R17.reuse, R35, R4.reuse ;  /* 0x0000002311027223 */ /* 0x140fe20000000004 */
[----:B------:R-:W-:Y:S01]  /*125e0*/  FADD R37, R8, R37 ;  /* 0x0000002508257221 */ /* 0x000fe20000000000 */
[C-C-:B------:R-:W-:Y:S01]  /*125f0*/  FFMA R15, R17.reuse, R15, R4.reuse ;  /* 0x0000000f110f7223 */ /* 0x140fe20000000004 */
        /* <DEDUP_REMOVED lines=8> */
[----:B------:R-:W-:Y:S02]  /*12680*/  FADD R31, R12, R31 ;  /* 0x0000001f0c1f7221 */ /* 0x000fe40000000000 */
[----:B------:R-:W-:Y:S01]  /*12690*/  F2FP.RELU.BF16.F32.PACK_AB R27, R27, R28 ;  /* 0x0000001c1b1b723e */ /* 0x000fe200000018ff */
[--C-:B------:R-:W-:Y:S01]  /*126a0*/  FFMA R2, R17, R40, R4.reuse ;  /* 0x0000002811027223 */ /* 0x100fe20000000004 */
[----:B------:R-:W-:Y:S01]  /*126b0*/  FADD R14, R10, R35 ;  /* 0x000000230a0e7221 */ /* 0x000fe20000000000 */
[----:B------:R-:W-:Y:S01]  /*126c0*/  F2FP.RELU.BF16.F32.PACK_AB R25, R15, R26 ;  /* 0x0000001a0f19723e */ /* 0x000fe200000018ff */
[----:B------:R-:W-:Y:S01]  /*126d0*/  FFMA R4, R17, R38, R4 ;  /* 0x0000002611047223 */ /* 0x000fe20000000004 */
[----:B------:R-:W-:Y:S01]  /*126e0*/  FADD R2, R7, R2 ;  /* 0x0000000207027221 */ /* 0x000fe20000000000 */
[----:B------:R-:W-:-:S02]  /*126f0*/  F2FP.RELU.BF16.F32.PACK_AB R28, R29, R30 ;  /* 0x0000001e1d1c723e */ /* 0x000fc400000018ff */
[----:B------:R-:W-:Y:S01]  /*12700*/  FADD R13, R5, R4 ;  /* 0x00000004050d7221 */ /* 0x000fe20000000000 */
[----:B------:R-:W-:Y:S02]  /*12710*/  F2FP.RELU.BF16.F32.PACK_AB R26, R39, R36 ;  /* 0x00000024271a723e */ /* 0x000fe400000018ff */
[----:B------:R-:W-:Y:S02]  /*12720*/  F2FP.RELU.BF16.F32.PACK_AB R29, R14, R31 ;  /* 0x0000001f0e1d723e */ /* 0x000fe400000018ff */
        /* <DEDUP_REMOVED lines=21> */
.L_x_213:
[----:B------:R-:W-:Y:S05]  /*12880*/  BSYNC B0 ;  /* 0x0000000000007941 */ /* 0x000fea0003800000 */
.L_x_212:
[----:B------:R-:W-:Y:S06]  /*12890*/  BAR.SYNC.DEFER_BLOCKING 0x1, 0x100 ;  /* 0x0044000000007b1d */ /* 0x000fec0000010000 */
[----:B------:R-:W-:Y:S04]  /*128a0*/  BSSY B0, `(.L_x_214) ;  /* 0x0000009000007945 */ /* 0x000fe80003800000 */
[----:B------:R-:W-:Y:S05]  /*128b0*/  @P1 BRA `(.L_x_215) ;  /* 0x00000000001c1947 */ /* 0x000fea0003800000 */
[----:B------:R-:W-:-:S13]  /*128c0*/  ISETP.NE.AND P2, PT, R156, 0x3, PT ;  /* 0x000000039c00780c */ /* 0x000fda0003f45270 */
[----:B------:R-:W-:Y:S05]  /*128d0*/  @!P2 BRA `(.L_x_216) ;  /* 0x000000000004a947 */ /* 0x000fea0003800000 */
[----:B------:R-:W-:Y:S01]  /*128e0*/  BPT.TRAP 0x1 ;  /* 0x000000040000795c */ /* 0x000fe20000300000 */
.L_x_216:
[----:B------:R-:W-:-:S04]  /*128f0*/  ULEA UR4, UR5, UR49, 0x3 ;  /* 0x0000003105047291 */ /* 0x000fc8000f8e183f */
[----:B------:R-:W-:-:S04]  /*12900*/  UIADD3 UR4, UR4, 0x50, URZ ;  /* 0x0000005004047890 */ /* 0x000fc8000fffe03f */
[----:B------:R-:W-:-:S09]  /*12910*/  UPRMT UR4, UR48, 0x654, UR4 ;  /* 0x0000065430047896 */ /* 0x000fd20008000004 */
[----:B------:R-:W-:Y:S03]  /*12920*/  SYNCS.ARRIVE.TRANS64.RED.A1T0 RZ, [UR4], RZ ;  /* 0x000000ffffff79a7 */ /* 0x000fe60008100404 */
.L_x_215:
[----:B------:R-:W-:Y:S05]  /*12930*/  BSYNC B0 ;  /* 0x0000000000007941 */ /* 0x000fea0003800000 */
.L_x_214:
        /* <DEDUP_REMOVED lines=8> */
.L_x_219:
[----:B------:R-:W-:Y:S01]  /*129c0*/  SHF.L.U32 R11, R11, 0x1f, RZ ;  /* 0x0000001f0b0b7819 */ /* 0x000fe200000006ff */
[----:B------:R-:W-:Y:S01]  /*129d0*/  BSSY B1, `(.L_x_220) ;  /* 0x0000004000017945 */ /* 0x000fe20003800000 */
[----:B------:R-:W-:-:S04]  /*129e0*/  LEA R2, R3, UR49, 0x3 ;  /* 0x0000003103027c11 */ /* 0x000fc8000f8e18ff */
[----:B------:R-:W2:Y:S02]  /*129f0*/  SYNCS.PHASECHK.TRANS64.TRYWAIT P2, [R2+URZ+0x30], R11 ;  /* 0x0000300b020075a7 */ /* 0x000ea4000804017f */
[----:B--2---:R-:W-:Y:S05]  /*12a00*/  @!P2 BRA `(.L_x_221) ;  /* 0x000000500014a947 */ /* 0x004fea0003800000 */
.L_x_389:
[----:B------:R-:W-:Y:S05]  /*12a10*/  BSYNC B1 ;  /* 0x0000000000017941 */ /* 0x000fea0003800000 */
.L_x_220:
[----:B------:R-:W-:Y:S05]  /*12a20*/  @P3 BRA `(.L_x_218) ;  /* 0x0000000000943947 */ /* 0x000fea0003800000 */
[----:B------:R-:W-:Y:S01]  /*12a30*/  LEA R3, R3, R159, 0xd ;  /* 0x0000009f03037211 */ /* 0x000fe200078e68ff */
[----:B------:R-:W-:Y:S05]  /*12a40*/  WARPSYNC.ALL ;  /* 0x0000000000007948 */ /* 0x000fea0003800000 */
[----:B--2---:R-:W-:Y:S01]  /*12a50*/  IMAD R2, R158, 0x2, R3 ;  /* 0x000000029e027824 */ /* 0x004fe200078e0203 */
[----:B------:R-:W2:Y:S04]  /*12a60*/  LDSM.16.M88.4 R8, [R3] ;  /* 0x000000000308783b */ /* 0x000ea80000000200 */
[----:B------:R-:W3:Y:S01]  /*12a70*/  LDSM.16.M88.4 R12, [R2] ;  /* 0x00000000020c783b */ /* 0x000ee20000000200 */
[----:B--2---:R-:W-:Y:S01]  /*12a80*/  IMAD.U32 R153, R9, 0x10000, RZ ;  /* 0x0001000009997824 */ /* 0x004fe200078e00ff */
[----:B------:R-:W-:Y:S01]  /*12a90*/  LOP3.LUT R5, R8, 0xffff0000, RZ, 0xc0, !PT ;  /* 0xffff000008057812 */ /* 0x000fe200078ec0ff */
[----:B------:R-:W-:Y:S01]  /*12aa0*/  IMAD.U32 R21, R11, 0x10000, RZ ;  /* 0x000100000b157824 */ /* 0x000fe200078e00ff */
[----:B------:R-:W-:Y:S01]  /*12ab0*/  LOP3.LUT R9, R9, 0xffff0000, RZ, 0xc0, !PT ;  /* 0xffff000009097812 */ /* 0x000fe200078ec0ff */
[----:B---3--:R-:W-:Y:S01]  /*12ac0*/  IMAD.U32 R19, R12, 0x10000, RZ ;  /* 0x000100000c137824 */ /* 0x008fe200078e00ff */
[C---:B------:R-:W-:Y:S01]  /*12ad0*/  SHF.L.U32 R7, R15.reuse, 0x10, RZ ;  /* 0x000000100f077819 */ /* 0x040fe200000006ff */
[----:B-1----:R-:W-:Y:S01]  /*12ae0*/  IMAD.U32 R27, R14, 0x10000, RZ ;  /* 0x000100000e1b7824 */ /* 0x002fe200078e00ff */
        /* <DEDUP_REMOVED lines=25> */
.L_x_218:
[----:B------:R-:W-:Y:S05]  /*12c80*/  BSYNC B0 ;  /* 0x0000000000007941 */ /* 0x000fea0003800000 */
.L_x_217:
[C-C-:B------:R-:W-:Y:S01]  /*12c90*/  FFMA R136, R17.reuse, R136, R6.reuse ;  /* 0x0000008811887223 */ /* 0x140fe20000000006 */
[C---:B------:R-:W-:Y:S01]  /*12ca0*/  FFMA R137, R17.reuse, R137, R6 ;  /* 0x0000008911897223 */ /* 0x040fe20000000006 */
[C-C-:B------:R-:W-:Y:S01]  /*12cb0*/  FFMA R138, R17.reuse, R138, R0.reuse ;  /* 0x0000008a118a7223 */ /* 0x140fe20000000000 */
[C---:B------:R-:W-:Y:S01]  /*12cc0*/  FFMA R139, R17.reuse, R139, R0 ;  /* 0x0000008b118b7223 */ /* 0x040fe20000000000 */
[C-C-:B------:R-:W-:Y:S01]  /*12cd0*/  FFMA R140, R17.reuse, R140, R6.reuse ;  /* 0x0000008c118c7223 */ /* 0x140fe20000000006 */
[C-C-:B------:R-:W-:Y:S01]  /*12ce0*/  FFMA R141, R17.reuse, R141, R6.reuse ;  /* 0x0000008d118d7223 */ /* 0x140fe20000000006 */
[C-C-:B------:R-:W-:Y:S01]  /*12cf0*/  FFMA R144, R17.reuse, R144, R6.reuse ;  /* 0x0000009011907223 */ /* 0x140fe20000000006 */
[C---:B------:R-:W-:Y:S01]  /*12d00*/  FFMA R145, R17.reuse, R145, R6 ;  /* 0x0000009111917223 */ /* 0x040fe20000000006 */
[C-C-:B------:R-:W-:Y:S01]  /*12d10*/  FFMA R142, R17.reuse, R142, R0.reuse ;  /* 0x0000008e118e7223 */ /* 0x140fe20000000000 */
[C-C-:B------:R-:W-:Y:S01]  /*12d20*/  FFMA R143, R17.reuse, R143, R0.reuse ;  /* 0x0000008f118f7223 */ /* 0x140fe20000000000 */
[C-C-:B------:R-:W-:Y:S01]  /*12d30*/  FFMA R3, R17.reuse, R146, R0.reuse ;  /* 0x0000009211037223 */ /* 0x140fe20000000000 */
[C-C-:B------:R-:W-:Y:S01]  /*12d40*/  FFMA R147, R17.reuse, R147, R0.reuse ;  /* 0x0000009311937223 */ /* 0x140fe20000000000 */
[C---:B------:R-:W-:Y:S01]  /*12d50*/  FFMA R150, R17.reuse, R150, R0 ;  /* 0x0000009611967223 */ /* 0x040fe20000000000 */
[C-C-:B------:R-:W-:Y:S01]  /*12d60*/  FFMA R148, R17.reuse, R148, R6.reuse ;  /* 0x0000009411947223 */ /* 0x140fe20000000006 */
[C---:B------:R-:W-:Y:S01]  /*12d70*/  FFMA R149, R17.reuse, R149, R6 ;  /* 0x0000009511957223 */ /* 0x040fe20000000006 */
        /* <DEDUP_REMOVED lines=34> */
[----:B----4-:R-:W4:Y:S02]  /*12fa0*/  FENCE.VIEW.ASYNC.S ;  /* 0x00000000000073c6 */ /* 0x010f240000000000 */
[----:B----4-:R-:W-:Y:S06]  /*12fb0*/  BAR.SYNC.DEFER_BLOCKING 0x1, 0x100 ;  /* 0x0044000000007b1d */ /* 0x010fec0000010000 */
        /* <DEDUP_REMOVED lines=9> */
[----:B----4-:R-:W-:-:S04]  /*13050*/  DEPBAR.LE SB0, 0x1 ;  /* 0x000080400000791a */ /* 0x010fc80000000000 */
.L_x_223:
[----:B------:R-:W-:Y:S05]  /*13060*/  BSYNC B0 ;  /* 0x0000000000007941 */ /* 0x000fea0003800000 */
.L_x_222:
[----:B------:R-:W-:Y:S06]  /*13070*/  BAR.SYNC.DEFER_BLOCKING 0x1, 0x100 ;  /* 0x0044000000007b1d */ /* 0x000fec0000010000 */
[----:B------:R-:W-:Y:S04]  /*13080*/  BSSY B0, `(.L_x_224) ;  /* 0x0000009000007945 */ /* 0x000fe80003800000 */
[----:B------:R-:W-:Y:S05]  /*13090*/  @P1 BRA `(.L_x_225) ;  /* 0x00000000001c1947 */ /* 0x000fea0003800000 */
[----:B------:R-:W-:-:S13]  /*130a0*/  ISETP.NE.AND P0, PT, R156, 0x3, PT ;  /* 0x000000039c00780c */ /* 0x000fda0003f05270 */
[----:B------:R-:W-:Y:S05]  /*130b0*/  @!P0 BRA `(.L_x_226) ;  /* 0x0000000000048947 */ /* 0x000fea0003800000 */
[----:B------:R-:W-:Y:S01]  /*130c0*/  BPT.TRAP 0x1 ;  /* 0x000000040000795c */ /* 0x000fe20000300000 */
.L_x_226:
[----:B------:R-:W-:-:S04]  /*130d0*/  ULEA UR4, UR36, UR49, 0x3 ;  /* 0x0000003124047291 */ /* 0x000fc8000f8e183f */
[----:B------:R-:W-:-:S04]  /*130e0*/  UIADD3 UR4, UR4, 0x50, URZ ;  /* 0x0000005004047890 */ /* 0x000fc8000fffe03f */
[----:B------:R-:W-:-:S09]  /*130f0*/  UPRMT UR4, UR48, 0x654, UR4 ;  /* 0x0000065430047896 */ /* 0x000fd20008000004 */
[----:B------:R-:W-:Y:S03]  /*13100*/  SYNCS.ARRIVE.TRANS64.RED.A1T0 RZ, [UR4], RZ ;  /* 0x000000ffffff79a7 */ /* 0x000fe60008100404 */
.L_x_225:
[----:B------:R-:W-:Y:S05]  /*13110*/  BSYNC B0 ;  /* 0x0000000000007941 */ /* 0x000fea0003800000 */
.L_x_224:
[----:B------:R-:W4:Y:S01]  /*13120*/  LDL.LU R23, [R1+0x208] ;  /* 0x0002080001177983 */ /* 0x000f220000300800 */
[----:B------:R-:W-:-:S03]  /*13130*/  ULDC.64 UR4, c[0x0][0x8f8] ;  /* 0x00023e0000047ab9 */ /* 0x000fc60000000a00 */
[----:B------:R-:W5:Y:S01]  /*13140*/  LDL.LU R21, [R1+0x204] ;  /* 0x0002040001157983 */ /* 0x000f620000300800 */
[----:B------:R-:W-:Y:S01]  /*13150*/  UIADD3 UR36, UR36, 0x1, URZ ;  /* 0x0000000124247890 */ /* 0x000fe2000fffe03f */
[----:B------:R-:W-:Y:S01]  /*13160*/  PRMT R0, RZ, 0x7610, R0 ;  /* 0x00007610ff007816 */ /* 0x000fe20000000000 */
[----:B------:R-:W-:Y:S01]  /*13170*/  UMOV UR43, 0xffffffff ;  /* 0xffffffff002b7882 */ /* 0x000fe20000000000 */
[----:B------:R-:W-:Y:S01]  /*13180*/  MOV R19, 0xffffffff ;  /* 0xffffffff00137802 */ /* 0x000fe20000000f00 */
[----:B------:R-:W-:Y:S01]  /*13190*/  UISETP.NE.AND UP0, UPT, UR36, 0x4, UPT ;  /* 0x000000042400788c */ /* 0x000fe2000bf05270 */
[----:B------:R-:W-:-:S03]  /*131a0*/  IMAD.MOV.U32 R18, RZ, RZ, -0x1 ;  /* 0xffffffffff127424 */ /* 0x000fc600078e00ff */
[----:B------:R-:W-:Y:S01]  /*131b0*/  USEL UR36, UR36, URZ, UP0 ;  /* 0x0000003f24247287 */ /* 0x000fe20008000000 */
[----:B-----5:R-:W-:-:S04]  /*131c0*/  IADD3 R21, P0, R21, UR46, RZ ;  /* 0x0000002e15157c10 */ /* 0x020fc8000ff1e0ff */
[----:B----4-:R-:W-:Y:S01]  /*131d0*/  IADD3.X R23, R23, UR38, RZ, P0, !PT ;  /* 0x0000002617177c10 */ /* 0x010fe200087fe4ff */
[----:B------:R4:W-:Y:S01]  /*131e0*/  STL [R1+0x204], R21 ;  /* 0x0002041501007387 */ /* 0x0009e20000100800 */
[----:B------:R-:W-:-:S03]  /*131f0*/  ISETP.GE.U32.AND P0, PT, R21, UR4, PT ;  /* 0x0000000415007c0c */ /* 0x000fc6000bf06070 */
[----:B------:R4:W-:Y:S01]  /*13200*/  STL [R1+0x208], R23 ;  /* 0x0002081701007387 */ /* 0x0009e20000100800 */
[----:B------:R-:W-:-:S13]  /*13210*/  ISETP.GE.U32.AND.EX P0, PT, R23, UR5, PT, P0 ;  /* 0x0000000517007c0c */ /* 0x000fda000bf06100 */
[----:B----4-:R-:W-:Y:S05]  /*13220*/  @P0 BRA `(.L_x_227) ;  /* 0x0000000400740947 */ /* 0x010fea0003800000 */
[----:B------:R-:W4:Y:S01]  /*13230*/  S2R R16, SR_CTAID.X ;  /* 0x0000000000107919 */ /* 0x000f220000002500 */
[----:B------:R-:W5:Y:S01]  /*13240*/  LDC.64 R8, c[0x0][0x8d0] ;  /* 0x00023400ff087b82 */ /* 0x000f620000000a00 */
[----:B------:R-:W-:Y:S01]  /*13250*/  ULDC UR4, c[0x0][0x150] ;  /* 0x0000540000047ab9 */ /* 0x000fe20000000800 */
[----:B------:R-:W-:Y:S01]  /*13260*/  MOV R6, R21 ;  /* 0x0000001500067202 */ /* 0x000fe20000000f00 */
[----:B------:R-:W1:Y:S01]  /*13270*/  S2R R20, SR_CTAID.Y ;  /* 0x0000000000147919 */ /* 0x000e620000002600 */
[----:B------:R-:W-:-:S04]  /*13280*/  IMAD.MOV.U32 R7, RZ, RZ, R23 ;  /* 0x000000ffff077224 */ /* 0x000fc800078e0017 */
[----:B------:R-:W1:Y:S08]  /*13290*/  LDC R19, c[0x0][0x144] ;  /* 0x00005100ff137b82 */ /* 0x000e700000000800 */
[----:B------:R-:W1:Y:S08]  /*132a0*/  LDC R10, c[0x0][0x8d8] ;  /* 0x00023600ff0a7b82 */ /* 0x000e700000000800 */
[----:B------:R-:W1:Y:S01]  /*132b0*/  LDC.64 R14, c[0x0][0x8c8] ;  /* 0x00023200ff0e7b82 */ /* 0x000e620000000a00 */
[----:B-----5:R-:W-:-:S04]  /*132c0*/  ISETP.NE.U32.AND P0, PT, R8, RZ, PT ;  /* 0x000000ff0800720c */ /* 0x020fc80003f05070 */
[----:B------:R-:W-:Y:S02]  /*132d0*/  ISETP.NE.AND.EX P0, PT, R9, RZ, PT, P0 ;  /* 0x000000ff0900720c */ /* 0x000fe40003f05300 */
[----:B----4-:R-:W-:-:S05]  /*132e0*/  I2FP.F32.U32 R0, R16 ;  /* 0x0000001000007245 */ /* 0x010fca0000201000 */
[----:B------:R-:W-:-:S04]  /*132f0*/  FMUL R0, R0, UR4 ;  /* 0x0000000400007c20 */ /* 0x000fc80008400000 */
[----:B------:R4:W1:Y:S02]  /*13300*/  F2I.U32.TRUNC.NTZ R18, R0 ;  /* 0x0000000000127305 */ /* 0x000864000020f000 */
[----:B------:R-:W-:Y:S05]  /*13310*/  @!P0 BRA `(.L_x_228) ;  /* 0x0000000000288947 */ /* 0x000fea0003800000 */
[----:B----4-:R-:W4:Y:S02]  /*13320*/  LDC R0, c[0x0][0x8dc] ;  /* 0x00023700ff007b82 */ /* 0x010f240000000800 */
[----:B----4-:R-:W-:-:S04]  /*13330*/  IADD3 R7, P0, R21, R0, RZ ;  /* 0x0000000015077210 */ /* 0x010fc80007f1e0ff */
[----:B--2---:R-:W-:-:S05]  /*13340*/  IADD3.X R11, RZ, R23, RZ, P0, !PT ;  /* 0x00000017ff0b7210 */ /* 0x004fca00007fe4ff */
[----:B------:R-:W-:-:S04]  /*13350*/  IMAD.WIDE.U32 R2, R11, R8, RZ ;  /* 0x000000080b027225 */ /* 0x000fc800078e00ff */
[----:B------:R-:W-:-:S04]  /*13360*/  IMAD.WIDE.U32 R4, P0, R7, R9, R2 ;  /* 0x0000000907047225 */ /* 0x000fc80007800002 */
[----:B------:R-:W-:Y:S01]  /*13370*/  IMAD.WIDE.U32 R2, R7, R8, RZ ;  /* 0x0000000807027225 */ /* 0x000fe200078e00ff */
[----:B------:R-:W-:-:S03]  /*13380*/  MOV R6, R5 ;  /* 0x0000000500067202 */ /* 0x000fc60000000f00 */
[----:B------:R-:W-:Y:S01]  /*13390*/  IMAD.X R7, RZ, RZ, RZ, P0 ;  /* 0x000000ffff077224 */ /* 0x000fe200000e06ff */
[----:B------:R-:W-:-:S05]  /*133a0*/  IADD3 RZ, P0, R3, R4, RZ ;  /* 0x0000000403ff7210 */ /* 0x000fca0007f1e0ff */
[----:B------:R-:W-:-:S08]  /*133b0*/  IMAD.WIDE.U32.X R6, R11, R9, R6, P0 ;  /* 0x000000090b067225 */ /* 0x000fd000000e0406 */
.L_x_228:
[-CC-:B-1----:R-:W-:Y:S01]  /*133c0*/  SHF.R.U64 R25, R6, R10.reuse, R7.reuse ;  /* 0x0000000a06197219 */ /* 0x182fe20000001207 */
[----:B------:R-:W1:Y:S01]  /*133d0*/  LDC.64 R12, c[0x0][0x8e8] ;  /* 0x00023a00ff0c7b82 */ /* 0x000e620000000a00 */
[----:B----4-:R-:W-:Y:S01]  /*133e0*/  SHF.R.U32.HI R0, RZ, R10, R7 ;  /* 0x0000000aff007219 */ /* 0x010fe20000011607 */
[----:B--2---:R-:W-:Y:S01]  /*133f0*/  IMAD.MOV.U32 R2, RZ, RZ, R21 ;  /* 0x000000ffff027224 */ /* 0x004fe200078e0015 */
[----:B------:R-:W-:Y:S01]  /*13400*/  IADD3 R5, P0, RZ, -R25, RZ ;  /* 0x80000019ff057210 */ /* 0x000fe20007f1e0ff */
[----:B------:R-:W-:Y:S01]  /*13410*/  ULDC UR4, c[0x0][0x154] ;  /* 0x0000550000047ab9 */ /* 0x000fe20000000800 */
[----:B------:R-:W-:Y:S01]  /*13420*/  IADD3 R18, -R18, RZ, RZ ;  /* 0x000000ff12127210 */ /* 0x000fe20007ffe1ff */
[----:B------:R-:W-:Y:S02]  /*13430*/  IMAD.MOV.U32 R7, RZ, RZ, 0x1 ;  /* 0x00000001ff077424 */ /* 0x000fe400078e00ff */
[----:B------:R-:W2:Y:S01]  /*13440*/  LDC R4, c[0x0][0x8c0] ;  /* 0x00023000ff047b82 */ /* 0x000ea20000000800 */
[----:B------:R-:W-:-:S02]  /*13450*/  IMAD.X R3, RZ, RZ, ~R0, P0 ;  /* 0x000000ffff037224 */ /* 0x000fc400000e0e00 */
[----:B------:R-:W-:Y:S02]  /*13460*/  IMAD R18, R19, R18, R16 ;  /* 0x0000001213127224 */ /* 0x000fe400078e0210 */
[-C--:B------:R-:W-:Y:S01]  /*13470*/  IMAD R0, R3, R14.reuse, RZ ;  /* 0x0000000e03007224 */ /* 0x080fe200078e02ff */
[----:B------:R-:W-:Y:S02]  /*13480*/  MOV R3, R23 ;  /* 0x0000001700037202 */ /* 0x000fe40000000f00 */
[----:B------:R-:W4:Y:S01]  /*13490*/  LDC R6, c[0x0][0x8b0] ;  /* 0x00022c00ff067b82 */ /* 0x000f220000000800 */
[----:B------:R-:W-:-:S04]  /*134a0*/  IMAD.WIDE.U32 R2, R5, R14, R2 ;  /* 0x0000000e05027225 */ /* 0x000fc800078e0002 */
[----:B------:R-:W-:-:S03]  /*134b0*/  IMAD R5, R5, R15, R0 ;  /* 0x0000000f05057224 */ /* 0x000fc600078e0200 */
[----:B------:R-:W5:Y:S01]  /*134c0*/  LDC R22, c[0x0][0x900] ;  /* 0x00024000ff167b82 */ /* 0x000f620000000800 */
[----:B------:R-:W-:Y:S01]  /*134d0*/  I2FP.F32.U32 R0, R20 ;  /* 0x0000001400007245 */ /* 0x000fe20000201000 */
[----:B------:R-:W-:Y:S01]  /*134e0*/  IMAD.IADD R3, R3, 0x1, R5 ;  /* 0x0000000103037824 */ /* 0x000fe200078e0205 */
[----:B-1----:R-:W-:-:S03]  /*134f0*/  ISETP.NE.U32.AND P0, PT, R12, RZ, PT ;  /* 0x000000ff0c00720c */ /* 0x002fc60003f05070 */
[----:B------:R-:W-:Y:S01]  /*13500*/  FMUL R0, R0, UR4 ;  /* 0x0000000400007c20 */ /* 0x000fe20008400000 */
[----:B------:R-:W-:Y:S01]  /*13510*/  MOV R5, 0xffffffff ;  /* 0xffffffff00057802 */ /* 0x000fe20000000f00 */
[----:B------:R-:W1:Y:S01]  /*13520*/  LDC R15, c[0x0][0x148] ;  /* 0x00005200ff0f7b82 */ /* 0x000e620000000800 */
[----:B------:R-:W-:Y:S01]  /*13530*/  ISETP.NE.AND.EX P0, PT, R13, RZ, PT, P0 ;  /* 0x000000ff0d00720c */ /* 0x000fe20003f05300 */
[----:B------:R1:W1:Y:S01]  /*13540*/  F2I.U32.TRUNC.NTZ R14, R0 ;  /* 0x00000000000e7305 */ /* 0x000262000020f000 */
[-CC-:B--2---:R-:W-:Y:S02]  /*13550*/  SHF.R.U64 R10, R2, R4.reuse, R3.reuse ;  /* 0x00000004020a7219 */ /* 0x184fe40000001203 */
[----:B------:R-:W-:-:S03]  /*13560*/  SHF.R.U32.HI R3, RZ, R4, R3 ;  /* 0x00000004ff037219 */ /* 0x000fc60000011603 */
[----:B------:R-:W2:Y:S01]  /*13570*/  LDC R16, c[0x0][0x8a8] ;  /* 0x00022a00ff107b82 */ /* 0x000ea20000000800 */
[-CC-:B----4-:R-:W-:Y:S02]  /*13580*/  SHF.R.U64 R8, R10, R6.reuse, R3.reuse ;  /* 0x000000060a087219 */ /* 0x190fe40000001203 */
[----:B------:R-:W-:-:S05]  /*13590*/  SHF.R.U32.HI R3, RZ, R6, R3 ;  /* 0x00000006ff037219 */ /* 0x000fca0000011603 */
[----:B------:R-:W4:Y:S01]  /*135a0*/  LDC R21, c[0x0][0x8f0] ;  /* 0x00023c00ff157b82 */ /* 0x000f220000000800 */
[-C--:B-----5:R-:W-:Y:S02]  /*135b0*/  SHF.L.U32 R5, R5, R22.reuse, RZ ;  /* 0x0000001605057219 */ /* 0x0a0fe400000006ff */
[-CC-:B------:R-:W-:Y:S02]  /*135c0*/  SHF.R.U64 R11, R8, R22.reuse, R3.reuse ;  /* 0x00000016080b7219 */ /* 0x180fe40000001203 */
[-C--:B------:R-:W-:Y:S02]  /*135d0*/  SHF.R.U32.HI R3, RZ, R22.reuse, R3 ;  /* 0x00000016ff037219 */ /* 0x080fe40000011603 */
[----:B------:R-:W-:Y:S01]  /*135e0*/  SHF.L.U32 R22, R7, R22, RZ ;  /* 0x0000001607167219 */ /* 0x000fe200000006ff */
[----:B------:R-:W1:Y:S01]  /*135f0*/  LDC R23, c[0x0][0x8e0] ;  /* 0x00023800ff177b82 */ /* 0x000e620000000800 */
[----:B------:R-:W-:Y:S02]  /*13600*/  LOP3.LUT R19, RZ, R5, RZ, 0x33, !PT ;  /* 0x00000005ff137212 */ /* 0x000fe400078e33ff */
[----:B------:R-:W-:-:S05]  /*13610*/  MOV R2, R11 ;  /* 0x0000000b00027202 */ /* 0x000fca0000000f00 */
[----:B------:R-:W1:Y:S01]  /*13620*/  LDC R24, c[0x0][0x8b8] ;  /* 0x00022e00ff187b82 */ /* 0x000e620000000800 */
[----:B------:R-:W-:Y:S05]  /*13630*/  @!P0 BRA `(.L_x_229) ;  /* 0x0000000000288947 */ /* 0x000fea0003800000 */
[----:B-1----:R-:W1:Y:S02]  /*13640*/  LDC R0, c[0x0][0x8f4] ;  /* 0x00023d00ff007b82 */ /* 0x002e640000000800 */
[----:B-1----:R-:W-:-:S05]  /*13650*/  IADD3 R7, P0, R11, R0, RZ ;  /* 0x000000000b077210 */ /* 0x002fca0007f1e0ff */
[----:B------:R-:W-:-:S04]  /*13660*/  IMAD.X R9, RZ, RZ, R3, P0 ;  /* 0x000000ffff097224 */ /* 0x000fc800000e0603 */
[----:B------:R-:W-:-:S04]  /*13670*/  IMAD.WIDE.U32 R2, R9, R12, RZ ;  /* 0x0000000c09027225 */ /* 0x000fc800078e00ff */
[----:B------:R-:W-:-:S04]  /*13680*/  IMAD.WIDE.U32 R4, P0, R7, R13, R2 ;  /* 0x0000000d07047225 */ /* 0x000fc80007800002 */
[----:B------:R-:W-:Y:S01]  /*13690*/  IMAD.WIDE.U32 R2, R7, R12, RZ ;  /* 0x0000000c07027225 */ /* 0x000fe200078e00ff */
[----:B------:R-:W-:-:S03]  /*136a0*/  IADD3.X R7, RZ, RZ, RZ, P0, !PT ;  /* 0x000000ffff077210 */ /* 0x000fc600007fe4ff */
[----:B------:R-:W-:Y:S01]  /*136b0*/  IMAD.MOV.U32 R6, RZ, RZ, R5 ;  /* 0x000000ffff067224 */ /* 0x000fe200078e0005 */
[----:B------:R-:W-:-:S05]  /*136c0*/  IADD3 RZ, P0, R3, R4, RZ ;  /* 0x0000000403ff7210 */ /* 0x000fca0007f1e0ff */
[----:B------:R-:W-:-:S08]  /*136d0*/  IMAD.WIDE.U32.X R2, R9, R13, R6, P0 ;  /* 0x0000000d09027225 */ /* 0x000fd000000e0406 */
.L_x_229:
[----:B------:R-:W5:Y:S01]  /*136e0*/  LDC R4, c[0x0][0x904] ;  /* 0x00024100ff047b82 */ /* 0x000f620000000800 */
[----:B-1--4-:R-:W-:Y:S01]  /*136f0*/  SHF.R.U64 R0, R2, R21, R3 ;  /* 0x0000001502007219 */ /* 0x012fe20000001203 */
[----:B--2---:R-:W-:Y:S01]  /*13700*/  VIADD R3, R16, 0xffffffff ;  /* 0xffffffff10037836 */ /* 0x004fe20000000000 */
[----:B------:R-:W-:Y:S02]  /*13710*/  LOP3.LUT R19, R8, R19, RZ, 0xc0, !PT ;  /* 0x0000001308137212 */ /* 0x000fe400078ec0ff */
[----:B------:R-:W-:Y:S02]  /*13720*/  IADD3 R14, -R14, RZ, RZ ;  /* 0x000000ff0e0e7210 */ /* 0x000fe40007ffe1ff */
[----:B------:R-:W-:Y:S01]  /*13730*/  IADD3 R2, -R0, RZ, RZ ;  /* 0x000000ff00027210 */ /* 0x000fe20007ffe1ff */
[----:B------:R-:W-:Y:S01]  /*13740*/  IMAD R19, R22, R0, R19 ;  /* 0x0000000016137224 */ /* 0x000fe200078e0213 */
[----:B------:R-:W-:Y:S02]  /*13750*/  LOP3.LUT R3, R10, R3, RZ, 0xc0, !PT ;  /* 0x000000030a037212 */ /* 0x000fe400078ec0ff */
[----:B------:R-:W-:Y:S01]  /*13760*/  R2UR UR43, R25 ;  /* 0x00000000192b72ca */ /* 0x000fe200000e0000 */
[----:B------:R-:W-:-:S02]  /*13770*/  IMAD R0, R2, R23, R11 ;  /* 0x0000001702007224 */ /* 0x000fc400078e020b */
[----:B------:R-:W-:Y:S02]  /*13780*/  IMAD.MOV.U32 R2, RZ, RZ, 0x1 ;  /* 0x00000001ff027424 */ /* 0x000fe400078e00ff */
[----:B------:R-:W-:Y:S01]  /*13790*/  IMAD R0, R0, R16, R3 ;  /* 0x0000001000007224 */ /* 0x000fe200078e0203 */
[----:B-----5:R-:W-:-:S13]  /*137a0*/  ISETP.NE.AND P0, PT, R4, 0x1, PT ;  /* 0x000000010400780c */ /* 0x020fda0003f05270 */
[----:B------:R-:W-:-:S04]  /*137b0*/  @P0 IMAD R18, R15, R14, R20 ;  /* 0x0000000e0f120224 */ /* 0x000fc800078e0214 */
[----:B------:R-:W-:-:S05]  /*137c0*/  IMAD R19, R19, R24, R18 ;  /* 0x0000001813137224 */ /* 0x000fca00078e0212 */
[----:B------:R-:W-:Y:S02]  /*137d0*/  SEL R18, R0, R19, !P0 ;  /* 0x0000001300127207 */ /* 0x000fe40004000000 */
[----:B------:R-:W-:Y:S02]  /*137e0*/  SEL R19, R19, R0, !P0 ;  /* 0x0000000013137207 */ /* 0x000fe40004000000 */
[----:B------:R-:W-:-:S07]  /*137f0*/  PRMT R0, R2, 0x7610, R0 ;  /* 0x0000761002007816 */ /* 0x000fce0000000000 */
.L_x_227:
[----:B------:R-:W-:Y:S01]  /*13800*/  LOP3.LUT P0, RZ, R0, 0xff, RZ, 0xc0, !PT ;  /* 0x000000ff00ff7812 */ /* 0x000fe2000780c0ff */
[----:B------:R-:W-:Y:S01]  /*13810*/  UIMAD.WIDE.U32 UR4, UR52, -0x55555555, URZ ;  /* 0xaaaaaaab340478a5 */ /* 0x000fe2000f8e003f */
[----:B------:R-:W-:Y:S01]  /*13820*/  MOV R16, R169 ;  /* 0x000000a900107202 */ /* 0x000fe20000000f00 */
[----:B------:R-:W-:Y:S02]  /*13830*/  UIADD3 UR39, UR39, 0x10, URZ ;  /* 0x0000001027277890 */ /* 0x000fe4000fffe03f */
[----:B------:R-:W-:-:S04]  /*13840*/  USHF.R.U32.HI UR4, URZ, 0x1, UR5 ;  /* 0x000000013f047899 */ /* 0x000fc80008011605 */
[----:B------:R-:W-:-:S04]  /*13850*/  UIMAD UR40, UR4, -0x3, UR52 ;  /* 0xfffffffd042878a4 */ /* 0x000fc8000f8e0234 */
[----:B------:R-:W-:Y:S08]  /*13860*/  @P0 BRA `(.L_x_230) ;  /* 0xfffffedc00ec0947 */ /* 0x000ff0000383ffff */
[----:B------:R-:W-:-:S13]  /*13870*/  PLOP3.LUT P0, PT, PT, PT, PT, 0x8, 0x0 ;  /* 0x000000000000781c */ /* 0x000fda0003f0e170 */
.L_x_22:
[----:B------:R-:W-:Y:S05]  /*13880*/  @P0 BRA `(.L_x_14) ;  /* 0x0000003c00100947 */ /* 0x000fea0003800000 */
[----:B------:R-:W-:Y:S01]  /*13890*/  ULDC.64 UR6, c[0x0][0x588] ;  /* 0x0001620000067ab9 */ /* 0x000fe20000000a00 */
[----:B------:R-:W-:Y:S01]  /*138a0*/  ISETP.NE.U32.AND P1, PT, R171, RZ, PT ;  /* 0x000000ffab00720c */ /* 0x000fe20003f25070 */
[----:B------:R-:W-:-:S04]  /*138b0*/  DEPBAR.LE SB0, 0x0 ;  /* 0x000080000000791a */ /* 0x000fc80000000000 */
[----:B------:R-:W-:Y:S01]  /*138c0*/  ISETP.NE.U32.AND P0, PT, RZ, UR6, PT ;  /* 0x00000006ff007c0c */ /* 0x000fe2000bf05070 */
[----:B------:R-:W-:Y:S01]  /*138d0*/  BSSY B0, `(.L_x_231) ;  /* 0x0000016000007945 */ /* 0x000fe20003800000 */
[----:B------:R-:W-:Y:S02]  /*138e0*/  ISETP.NE.AND.EX P1, PT, R172, RZ, PT, P1 ;  /* 0x000000ffac00720c */ /* 0x000fe40003f25310 */
[----:B------:R-:W-:-:S13]  /*138f0*/  ISETP.NE.AND.EX P0, PT, RZ, UR7, PT, P0 ;  /* 0x00000007ff007c0c */ /* 0x000fda000bf05300 */
[----:B------:R-:W-:Y:S05]  /*13900*/  @P0 BRA P1, `(.L_x_232) ;  /* 0x0000000000480947 */ /* 0x000fea0000800000 */
[----:B------:R-:W-:-:S04]  /*13910*/  ISETP.NE.U32.AND P0, PT, R171, RZ, PT ;  /* 0x000000ffab00720c */ /* 0x000fc80003f05070 */
[----:B------:R-:W-:-:S13]  /*13920*/  ISETP.NE.AND.EX P0, PT, R172, RZ, PT, P0 ;  /* 0x000000ffac00720c */ /* 0x000fda0003f05300 */
[----:B------:R-:W-:Y:S05]  /*13930*/  @!P0 BRA `(.L_x_233) ;  /* 0x0000000000308947 */ /* 0x000fea0003800000 */
[----:B------:R-:W2:Y:S02]  /*13940*/  LDL.LU R0, [R1+0x210] ;  /* 0x0002100001007983 */ /* 0x000ea40000300800 */
[----:B--2---:R-:W-:-:S13]  /*13950*/  LOP3.LUT P0, RZ, R0, 0xff, RZ, 0xc0, !PT ;  /* 0x000000ff00ff7812 */ /* 0x004fda000780c0ff */
[----:B------:R-:W-:Y:S05]  /*13960*/  @!P0 BRA `(.L_x_234) ;  /* 0x0000000000108947 */ /* 0x000fea0003800000 */
[----:B-----5:R-:W-:-:S13]  /*13970*/  FSETP.NEU.AND P0, PT, R164, RZ, PT ;  /* 0x000000ffa400720b */ /* 0x020fda0003f0d000 */
[----:B------:R-:W-:Y:S05]  /*13980*/  @!P0 BREAK B0 ;  /* 0x0000000000008942 */ /* 0x000fea0003800000 */
[----:B------:R-:W-:Y:S05]  /*13990*/  @P0 BRA `(.L_x_232) ;  /* 0x0000000000240947 */ /* 0x000fea0003800000 */
[----:B------:R-:W-:Y:S05]  /*139a0*/  BRA `(.L_x_14) ;  /* 0x0000003800c87947 */ /* 0x000fea0003800000 */
.L_x_234:
[----:B------:R-:W-:-:S04]  /*139b0*/  ISETP.NE.U32.AND P0, PT, RZ, UR6, PT ;  /* 0x00000006ff007c0c */ /* 0x000fc8000bf05070 */
[----:B------:R-:W-:-:S13]  /*139c0*/  ISETP.NE.AND.EX P0, PT, RZ, UR7, PT, P0 ;  /* 0x00000007ff007c0c */ /* 0x000fda000bf05300 */
[----:B------:R-:W-:Y:S05]  /*139d0*/  @!P0 BREAK B0 ;  /* 0x0000000000008942 */ /* 0x000fea0003800000 */
[----:B------:R-:W-:Y:S05]  /*139e0*/  @P0 BRA `(.L_x_232) ;  /* 0x0000000000100947 */ /* 0x000fea0003800000 */
[----:B------:R-:W-:Y:S05]  /*139f0*/  BRA `(.L_x_14) ;  /* 0x0000003800b47947 */ /* 0x000fea0003800000 */
.L_x_233:
[----:B-----5:R-:W-:-:S13]  /*13a00*/  FSETP.NEU.AND P0, PT, R164, RZ, PT ;  /* 0x000000ffa400720b */ /* 0x020fda0003f0d000 */
[----:B------:R-:W-:Y:S05]  /*13a10*/  @!P0 BREAK B0 ;  /* 0x0000000000008942 */ /* 0x000fea0003800000 */
[----:B------:R-:W-:Y:S05]  /*13a20*/  @!P0 BRA `(.L_x_14) ;  /* 0x0000003800a88947 */ /* 0x000fea0003800000 */
.L_x_232:
[----:B--2---:R-:W-:Y:S05]  /*13a30*/  BSYNC B0 ;  /* 0x0000000000007941 */ /* 0x004fea0003800000 */
.L_x_231:
[----:B------:R-:W2:Y:S02]  /*13a40*/  LDL.LU R0, [R1+0x218] ;  /* 0x0002180001007983 */ /* 0x000ea40000300800 */
[----:B--2---:R-:W-:-:S04]  /*13a50*/  LOP3.LUT R0, R0, 0x1, RZ, 0xfc, !PT ;  /* 0x0000000100007812 */ /* 0x004fc800078efcff */
[----:B------:R-:W-:-:S13]  /*13a60*/  ISETP.NE.AND P0, PT, R0, 0x3, PT ;  /* 0x000000030000780c */ /* 0x000fda0003f05270 */
[----:B------:R-:W-:Y:S05]  /*13a70*/  @!P0 BRA `(.L_x_235) ;  /* 0x0000000000048947 */ /* 0x000fea0003800000 */
[----:B------:R-:W-:Y:S01]  /*13a80*/  BPT.TRAP 0x1 ;  /* 0x000000040000795c */ /* 0x000fe20000300000 */
.L_x_235:
[----:B------:R-:W2:Y:S01]  /*13a90*/  S2UR UR5, SR_CgaCtaId ;  /* 0x00000000000579c3 */ /* 0x000ea20000008800 */
[----:B------:R-:W-:Y:S02]  /*13aa0*/  UMOV UR4, 0x400 ;  /* 0x0000040000047882 */ /* 0x000fe40000000000 */
[----:B--2---:R-:W-:-:S04]  /*13ab0*/  ULEA UR4, UR5, UR4, 0x18 ;  /* 0x0000000405047291 */ /* 0x004fc8000f8ec03f */
[----:B------:R-:W-:-:S04]  /*13ac0*/  ULEA UR4, UR36, UR4, 0x3 ;  /* 0x0000000424047291 */ /* 0x000fc8000f8e183f */
[----:B------:R-:W-:-:S04]  /*13ad0*/  UIADD3 UR4, UR4, 0x50, URZ ;  /* 0x0000005004047890 */ /* 0x000fc8000fffe03f */
[----:B------:R-:W-:-:S09]  /*13ae0*/  UPRMT UR4, UR5, 0x654, UR4 ;  /* 0x0000065405047896 */ /* 0x000fd20008000004 */
[----:B------:R-:W-:Y:S01]  /*13af0*/  SYNCS.ARRIVE.TRANS64.RED.A1T0 RZ, [UR4], RZ ;  /* 0x000000ffffff79a7 */ /* 0x000fe20008100404 */
[----:B------:R-:W-:Y:S05]  /*13b00*/  BRA `(.L_x_14) ;  /* 0x0000003800707947 */ /* 0x000fea0003800000 */
.L_x_13:
[----:B------:R-:W3:Y:S01]  /*13b10*/  LDL R19, [R1+0x204] ;  /* 0x0002040001137983 */ /* 0x000ee20000100800 */
[----:B------:R-:W-:-:S03]  /*13b20*/  ULDC.64 UR4, c[0x0][0x8f8] ;  /* 0x00023e0000047ab9 */ /* 0x000fc60000000a00 */
[----:B------:R-:W4:Y:S01]  /*13b30*/  LDL R163, [R1+0x208] ;  /* 0x0002080001a37983 */ /* 0x000f220000100800 */
[----:B------:R-:W-:Y:S01]  /*13b40*/  PRMT R11, RZ, 0x7610, R11 ;  /* 0x00007610ff0b7816 */ /* 0x000fe2000000000b */
[----:B------:R-:W-:Y:S01]  /*13b50*/  IMAD.MOV.U32 R3, RZ, RZ, -0x1 ;  /* 0xffffffffff037424 */ /* 0x000fe200078e00ff */
[----:B------:R-:W-:Y:S01]  /*13b60*/  MOV R2, 0xffffffff ;  /* 0xffffffff00027802 */ /* 0x000fe20000000f00 */
[----:B------:R-:W-:Y:S01]  /*13b70*/  IMAD.MOV.U32 R10, RZ, RZ, -0x1 ;  /* 0xffffffffff0a7424 */ /* 0x000fe200078e00ff */
[----:B---3--:R-:W-:-:S04]  /*13b80*/  ISETP.GE.U32.AND P1, PT, R19, UR4, PT ;  /* 0x0000000413007c0c */ /* 0x008fc8000bf26070 */
[----:B----4-:R-:W-:-:S13]  /*13b90*/  ISETP.GE.U32.AND.EX P1, PT, R163, UR5, PT, P1 ;  /* 0x00000005a3007c0c */ /* 0x010fda000bf26110 */
[----:B------:R-:W-:Y:S05]  /*13ba0*/  @P1 BRA `(.L_x_236) ;  /* 0x0000000400341947 */ /* 0x000fea0003800000 */
[----:B------:R-:W3:Y:S01]  /*13bb0*/  LDC.64 R14, c[0x0][0x8d0] ;  /* 0x00023400ff0e7b82 */ /* 0x000ee20000000a00 */
[----:B------:R-:W-:Y:S01]  /*13bc0*/  MOV R12, R19 ;  /* 0x00000013000c7202 */ /* 0x000fe20000000f00 */
[----:B------:R-:W-:-:S06]  /*13bd0*/  IMAD.MOV.U32 R13, RZ, RZ, R163 ;  /* 0x000000ffff0d7224 */ /* 0x000fcc00078e00a3 */
[----:B------:R-:W4:Y:S08]  /*13be0*/  LDC R18, c[0x0][0x8d8] ;  /* 0x00023600ff127b82 */ /* 0x000f300000000800 */
[----:B-1----:R-:W1:Y:S01]  /*13bf0*/  LDC.64 R20, c[0x0][0x8c8] ;  /* 0x00023200ff147b82 */ /* 0x002e620000000a00 */
        /* <DEDUP_REMOVED lines=13> */
.L_x_237:
[----:B------:R-:W1:Y:S01]  /*13cd0*/  LDC.64 R24, c[0x0][0x8e8] ;  /* 0x00023a00ff187b82 */ /* 0x000e620000000a00 */
[-CC-:B------:R-:W-:Y:S02]  /*13ce0*/  SHF.R.U64 R17, R12, R18.reuse, R13.reuse ;  /* 0x000000120c117219 */ /* 0x180fe4000000120d */
[----:B------:R-:W-:Y:S02]  /*13cf0*/  SHF.R.U32.HI R2, RZ, R18, R13 ;  /* 0x00000012ff027219 */ /* 0x000fe4000001160d */
[----:B------:R-:W-:Y:S02]  /*13d00*/  IADD3 R11, P1, RZ, -R17, RZ ;  /* 0x80000011ff0b7210 */ /* 0x000fe40007f3e0ff */
[----:B------:R-:W-:Y:S01]  /*13d10*/  MOV R26, 0x1 ;  /* 0x00000001001a7802 */ /* 0x000fe20000000f00 */
[----:B------:R-:W3:Y:S02]  /*13d20*/  LDC R12, c[0x0][0x8c0] ;  /* 0x00023000ff0c7b82 */ /* 0x000ee40000000800 */
[----:B------:R-:W-:Y:S01]  /*13d30*/  IMAD.X R3, RZ, RZ, ~R2, P1 ;  /* 0x000000ffff037224 */ /* 0x000fe200008e0e02 */
[----:B------:R-:W-:-:S03]  /*13d40*/  MOV R2, R19 ;  /* 0x0000001300027202 */ /* 0x000fc60000000f00 */
        /* <DEDUP_REMOVED lines=34> */
.L_x_238:
[----:B------:R-:W5:Y:S01]  /*13f70*/  LDC R10, c[0x0][0x904] ;  /* 0x00024100ff0a7b82 */ /* 0x000f620000000800 */
[----:B---3--:R-:W-:Y:S01]  /*13f80*/  SHF.R.U64 R3, R2, R21, R3 ;  /* 0x0000001502037219 */ /* 0x008fe20000001203 */
[----:B-1----:R-:W-:Y:S01]  /*13f90*/  VIADD R11, R20, 0xffffffff ;  /* 0xffffffff140b7836 */ /* 0x002fe20000000000 */
[----:B------:R-:W-:Y:S02]  /*13fa0*/  SHF.L.U32 R26, R26, R23, RZ ;  /* 0x000000171a1a7219 */ /* 0x000fe400000006ff */
[----:B------:R-:W-:Y:S02]  /*13fb0*/  LOP3.LUT R2, R19, R28, RZ, 0xc0, !PT ;  /* 0x0000001c13027212 */ /* 0x000fe400078ec0ff */
[----:B------:R-:W-:-:S03]  /*13fc0*/  IADD3 R5, -R3, RZ, RZ ;  /* 0x000000ff03057210 */ /* 0x000fc60007ffe1ff */
[----:B------:R-:W-:Y:S02]  /*13fd0*/  IMAD R3, R26, R3, R2 ;  /* 0x000000031a037224 */ /* 0x000fe400078e0202 */
[----:B----4-:R-:W-:Y:S01]  /*13fe0*/  IMAD R2, R5, R22, R18 ;  /* 0x0000001605027224 */ /* 0x010fe200078e0212 */
[----:B-----5:R-:W-:Y:S02]  /*13ff0*/  ISETP.NE.AND P1, PT, R10, 0x1, PT ;  /* 0x000000010a00780c */ /* 0x020fe40003f25270 */
[----:B------:R-:W-:-:S11]  /*14000*/  MOV R10, R17 ;  /* 0x00000011000a7202 */ /* 0x000fd60000000f00 */
[----:B------:R-:W-:Y:S01]  /*14010*/  @P1 IMAD R8, R9, R16, R4 ;  /* 0x0000001009081224 */ /* 0x000fe200078e0204 */
[----:B------:R-:W-:Y:S01]  /*14020*/  LOP3.LUT R9, R14, R11, RZ, 0xc0, !PT ;  /* 0x0000000b0e097212 */ /* 0x000fe200078ec0ff */
[----:B------:R-:W-:Y:S02]  /*14030*/  IMAD.MOV.U32 R11, RZ, RZ, 0x1 ;  /* 0x00000001ff0b7424 */ /* 0x000fe400078e00ff */
[----:B------:R-:W-:Y:S02]  /*14040*/  IMAD R3, R3, R27, R8 ;  /* 0x0000001b03037224 */ /* 0x000fe400078e0208 */
[----:B------:R-:W-:-:S05]  /*14050*/  IMAD R4, R2, R20, R9 ;  /* 0x0000001402047224 */ /* 0x000fca00078e0209 */
[----:B------:R-:W-:Y:S02]  /*14060*/  SEL R2, R4, R3, !P1 ;  /* 0x0000000304027207 */ /* 0x000fe40004800000 */
[----:B------:R-:W-:-:S07]  /*14070*/  SEL R3, R3, R4, !P1 ;  /* 0x0000000403037207 */ /* 0x000fce0004800000 */
.L_x_236:
[----:B------:R-:W-:-:S08]  /*14080*/  NOP ;  /* 0x0000000000007918 */ /* 0x000fd00000000000 */
[----:B-1----:R-:W1:-:S00]  /*14090*/  USETMAXREG.DEALLOC.CTAPOOL 0x18 ;  /* 0x00000018000079c8 */ /* 0x002e4000080e0500 */
[----:B-1----:R-:W-:-:S13]  /*140a0*/  ISETP.NE.AND P1, PT, R0, 0x1, PT ;  /* 0x000000010000780c */ /* 0x002fda0003f25270 */
[----:B------:R-:W-:Y:S05]  /*140b0*/  @!P1 BRA `(.L_x_14) ;  /* 0x0000003400049947 */ /* 0x000fea0003800000 */
[----:B------:R-:W-:Y:S05]  /*140c0*/  @!P4 BRA `(.L_x_239) ;  /* 0x000000240020c947 */ /* 0x000fea0003800000 */
[----:B------:R-:W-:-:S13]  /*140d0*/  ISETP.NE.OR P0, PT, R0, 0x2, P0 ;  /* 0x000000020000780c */ /* 0x000fda0000705670 */
[----:B------:R-:W-:Y:S05]  /*140e0*/  @P0 BRA `(.L_x_14) ;  /* 0x0000003000f80947 */ /* 0x000fea0003800000 */
[----:B------:R-:W-:-:S13]  /*140f0*/  LOP3.LUT P1, RZ, R11, 0xff, RZ, 0xc0, !PT ;  /* 0x000000ff0bff7812 */ /* 0x000fda000782c0ff */
[----:B------:R-:W-:Y:S05]  /*14100*/  @!P1 BRA `(.L_x_240) ;  /* 0x0000000000189947 */ /* 0x000fea0003800000 */
[----:B------:R-:W-:Y:S01]  /*14110*/  UMOV UR4, 0x400 ;  /* 0x0000040000047882 */ /* 0x000fe20000000000 */
[----:B------:R-:W-:Y:S01]  /*14120*/  IMAD.MOV.U32 R0, RZ, RZ, RZ ;  /* 0x000000ffff007224 */ /* 0x000fe200078e00ff */
[----:B--2---:R-:W-:-:S04]  /*14130*/  ULEA UR4, UR37, UR4, 0x18 ;  /* 0x0000000425047291 */ /* 0x004fc8000f8ec03f */
[----:B------:R-:W-:-:S05]  /*14140*/  SHF.L.U32 R0, R0, 0x1f, RZ ;  /* 0x0000001f00007819 */ /* 0x000fca00000006ff */
[----:B------:R-:W1:Y:S02]  /*14150*/  SYNCS.PHASECHK.TRANS64.TRYWAIT P0, [UR4+0x78], R0 ;  /* 0x00007800ff0075a7 */ /* 0x000e640008000144 */
[----:B-1----:R-:W-:Y:S05]  /*14160*/  @!P0 BRA `(.L_x_241) ;  /* 0x0000003800508947 */ /* 0x002fea0003800000 */
.L_x_240:
[----:B-1----:R-:W-:Y:S01]  /*14170*/  PRMT R0, RZ, 0x7610, R0 ;  /* 0x00007610ff007816 */ /* 0x002fe20000000000 */
[----:B------:R-:W-:Y:S06]  /*14180*/  @P3 BRA `(.L_x_242) ;  /* 0x0000000000243947 */ /* 0x000fec0003800000 */
[----:B------:R-:W-:Y:S02]  /*14190*/  ULDC.64 UR4, c[0x0][0x588] ;  /* 0x0001620000047ab9 */ /* 0x000fe40000000a00 */
[----:B------:R-:W-:-:S04]  /*141a0*/  ISETP.NE.U32.AND P0, PT, RZ, UR4, PT ;  /* 0x00000004ff007c0c */ /* 0x000fc8000bf05070 */
[----:B------:R-:W-:-:S13]  /*141b0*/  ISETP.NE.AND.EX P0, PT, RZ, UR5, PT, P0 ;  /* 0x00000005ff007c0c */ /* 0x000fda000bf05300 */
[----:B------:R-:W-:Y:S05]  /*141c0*/  @!P0 BRA `(.L_x_243) ;  /* 0x00000000000c8947 */ /* 0x000fea0003800000 */
[----:B------:R1:W5:Y:S01]  /*141d0*/  LDG.E R6, desc[UR54][R6.64] ;  /* 0x0000003606067981 */ /* 0x000362000c1e1900 */
[----:B------:R-:W-:Y:S01]  /*141e0*/  MOV R0, 0x1 ;  /* 0x0000000100007802 */ /* 0x000fe20000000f00 */
[----:B------:R-:W-:Y:S06]  /*141f0*/  BRA `(.L_x_242) ;  /* 0x0000000000087947 */ /* 0x000fec0003800000 */
.L_x_243:
[----:B------:R-:W3:Y:S01]  /*14200*/  LDC R6, c[0x0][0x580] ;  /* 0x00016000ff067b82 */ /* 0x000ee20000000800 */
[----:B------:R-:W-:-:S07]  /*14210*/  IMAD.MOV.U32 R0, RZ, RZ, 0x1 ;  /* 0x00000001ff007424 */ /* 0x000fce00078e00ff */
.L_x_242:
[----:B------:R-:W-:Y:S05]  /*14220*/  @!P1 BRA `(.L_x_244) ;  /* 0x00000020004c9947 */ /* 0x000fea0003800000 */
[----:B------:R-:W4:Y:S01]  /*14230*/  LDL R5, [R1+0x218] ;  /* 0x0002180001057983 */ /* 0x000f220000100800 */
[----:B------:R-:W1:Y:S01]  /*14240*/  LDC R17, c[0x0][0x900] ;  /* 0x00024000ff117b82 */ /* 0x000e620000000800 */
[----:B------:R-:W-:Y:S01]  /*14250*/  MOV R4, 0xffffffff ;  /* 0xffffffff00047802 */ /* 0x000fe20000000f00 */
[----:B------:R-:W-:Y:S01]  /*14260*/  IMAD.MOV.U32 R8, RZ, RZ, 0x1 ;  /* 0x00000001ff087424 */ /* 0x000fe200078e00ff */
[----:B------:R-:W-:Y:S01]  /*14270*/  ULDC.64 UR30, c[0x0][0x198] ;  /* 0x00006600001e7ab9 */ /* 0x000fe20000000a00 */
[----:B------:R-:W-:Y:S01]  /*14280*/  ULDC.64 UR6, c[0x0][0x588] ;  /* 0x0001620000067ab9 */ /* 0x000fe20000000a00 */
[----:B------:R-:W-:Y:S01]  /*14290*/  ULDC.64 UR4, c[0x0][0x8f8] ;  /* 0x00023e0000047ab9 */ /* 0x000fe20000000a00 */
[----:B------:R-:W-:Y:S02]  /*142a0*/  ULDC.64 UR14, c[0x0][0x590] ;  /* 0x00016400000e7ab9 */ /* 0x000fe40000000a00 */
[----:B------:R-:W2:Y:S01]  /*142b0*/  LDC R18, c[0x0][0x8a8] ;  /* 0x00022a00ff127b82 */ /* 0x000ea20000000800 */
[----:B-1----:R-:W-:-:S02]  /*142c0*/  SHF.L.U32 R4, R4, R17, RZ ;  /* 0x0000001104047219 */ /* 0x002fc400000006ff */
[----:B------:R-:W-:Y:S02]  /*142d0*/  SHF.L.U32 R17, R8, R17, RZ ;  /* 0x0000001108117219 */ /* 0x000fe400000006ff */
[----:B------:R-:W-:Y:S02]  /*142e0*/  LOP3.LUT R14, RZ, R4, RZ, 0x33, !PT ;  /* 0x00000004ff0e7212 */ /* 0x000fe400078e33ff */
[----:B--2---:R-:W-:Y:S02]  /*142f0*/  IADD3 R18, R18, -0x1, RZ ;  /* 0xffffffff12127810 */ /* 0x004fe40007ffe0ff */
[----:B----4-:R-:W-:-:S07]  /*14300*/  LOP3.LUT R16, R5, 0x2, RZ, 0xfc, !PT ;  /* 0x0000000205107812 */ /* 0x010fce00078efcff */
.L_x_348:
[----:B------:R-:W-:Y:S02]  /*14310*/  ISETP.NE.U32.AND P0, PT, RZ, UR14, PT ;  /* 0x0000000eff007c0c */ /* 0x000fe4000bf05070 */
[----:B------:R-:W-:Y:S02]  /*14320*/  R2UR UR51, R3 ;  /* 0x00000000033372ca */ /* 0x000fe400000e0000 */
[----:B------:R-:W-:Y:S02]  /*14330*/  R2UR UR50, R2 ;  /* 0x00000000023272ca */ /* 0x000fe400000e0000 */
[----:B------:R-:W-:-:S09]  /*14340*/  ISETP.NE.AND.EX P0, PT, RZ, UR15, PT, P0 ;  /* 0x0000000fff007c0c */ /* 0x000fd2000bf05300 */
[----:B------:R-:W-:Y:S02]  /*14350*/  USHF.L.U32 UR51, UR51, 0x8, URZ ;  /* 0x0000000833337899 */ /* 0x000fe4000800063f */
[----:B------:R-:W-:Y:S02]  /*14360*/  USHF.L.U32 UR50, UR50, 0x8, URZ ;  /* 0x0000000832327899 */ /* 0x000fe4000800063f */
[----:B------:R-:W-:Y:S10]  /*14370*/  @!P0 BRA `(.L_x_245) ;  /* 0x00000000002c8947 */ /* 0x000ff40003800000 */
[----:B------:R-:W-:-:S04]  /*14380*/  ISETP.NE.U32.AND P1, PT, RZ, UR6, PT ;  /* 0x00000006ff007c0c */ /* 0x000fc8000bf25070 */
[----:B------:R-:W-:-:S13]  /*14390*/  ISETP.NE.AND.EX P1, PT, RZ, UR7, PT, P1 ;  /* 0x00000007ff007c0c */ /* 0x000fda000bf25310 */
[----:B------:R-:W-:Y:S05]  /*143a0*/  @!P1 BRA `(.L_x_246) ;  /* 0x0000000000189947 */ /* 0x000fea0003800000 */
[----:B------:R-:W1:Y:S01]  /*143b0*/  LDC.64 R2, c[0x0][0x588] ;  /* 0x00016200ff027b82 */ /* 0x000e620000000a00 */
[----:B------:R-:W-:-:S04]  /*143c0*/  IMAD R5, R10, UR14, RZ ;  /* 0x0000000e0a057c24 */ /* 0x000fc8000f8e02ff */
[----:B-1----:R-:W-:-:S05]  /*143d0*/  IMAD.WIDE R2, R5, 0x4, R2 ;  /* 0x0000000405027825 */ /* 0x002fca00078e0202 */
[----:B---3-5:R1:W5:Y:S01]  /*143e0*/  LDG.E R6, desc[UR54][R2.64] ;  /* 0x0000003602067981 */ /* 0x028362000c1e1900 */
[----:B------:R-:W-:Y:S01]  /*143f0*/  IMAD.MOV.U32 R0, RZ, RZ, 0x1 ;  /* 0x00000001ff007424 */ /* 0x000fe200078e00ff */
[----:B------:R-:W-:Y:S06]  /*14400*/  BRA `(.L_x_245) ;  /* 0x0000000000087947 */ /* 0x000fec0003800000 */
.L_x_246:
[----:B---3-5:R-:W2:Y:S01]  /*14410*/  LDC R6, c[0x0][0x580] ;  /* 0x00016000ff067b82 */ /* 0x028ea20000000800 */
[----:B------:R-:W-:-:S07]  /*14420*/  MOV R0, 0x1 ;  /* 0x0000000100007802 */ /* 0x000fce0000000f00 */
.L_x_245:
[----:B------:R-:W-:Y:S05]  /*14430*/  @!P0 BRA `(.L_x_247) ;  /* 0x00000000001c8947 */ /* 0x000fea0003800000 */
[----:B------:R-:W-:-:S13]  /*14440*/  LOP3.LUT P2, RZ, R0, 0xff, RZ, 0xc0, !PT ;  /* 0x000000ff00ff7812 */ /* 0x000fda000784c0ff */
[----:B-1----:R-:W1:Y:S02]  /*14450*/  @!P2 LDC.64 R2, c[0x0][0x588] ;  /* 0x00016200ff02ab82 */ /* 0x002e640000000a00 */
[----:B-1----:R-:W-:-:S04]  /*14460*/  @!P2 ISETP.NE.U32.AND P0, PT, R2, RZ, PT ;  /* 0x000000ff0200a20c */ /* 0x002fc80003f05070 */
[----:B------:R-:W-:Y:S02]  /*14470*/  @!P2 ISETP.NE.AND.EX P1, PT, R3, RZ, PT, P0 ;  /* 0x000000ff0300a20c */ /* 0x000fe40003f25300 */
[----:B--23-5:R-:W-:Y:S02]  /*14480*/  @P2 FSETP.EQ.AND P0, PT, R6, RZ, PT ;  /* 0x000000ff0600220b */ /* 0x02cfe40003f02000 */
[----:B------:R-:W-:Y:S01]  /*14490*/  @!P2 PLOP3.LUT P0, PT, P1, PT, PT, 0x8, 0x0 ;  /* 0x000000000000a81c */ /* 0x000fe20000f0e170 */
[----:B------:R-:W-:-:S12]  /*144a0*/  BRA `(.L_x_248) ;  /* 0x0000000000047947 */ /* 0x000fd80003800000 */
.L_x_247:
[----:B--23-5:R-:W-:-:S13]  /*144b0*/  FSETP.EQ.AND P0, PT, R6, RZ, PT ;  /* 0x000000ff0600720b */ /* 0x02cfda0003f02000 */
.L_x_248:
[----:B------:R-:W-:Y:S02]  /*144c0*/  ISETP.NE.AND P2, PT, R16, 0x3, PT ;  /* 0x000000031000780c */ /* 0x000fe40003f45270 */
[----:B------:R-:W-:-:S04]  /*144d0*/  ELECT P1, URZ, PT ;  /* 0x00000000003f782f */ /* 0x000fc80003820000 */
[----:B------:R-:W-:-:S07]  /*144e0*/  PLOP3.LUT P0, PT, P1, P0, PT, 0x20, 0x0 ;  /* 0x000000000000781c */ /* 0x000fce0000f00470 */
[----:B------:R-:W-:Y:S06]  /*144f0*/  @!P2 BRA `(.L_x_249) ;  /* 0x000000000004a947 */ /* 0x000fec0003800000 */
[----:B------:R-:W-:Y:S01]  /*14500*/  BPT.TRAP 0x1 ;  /* 0x000000040000795c */ /* 0x000fe20000300000 */
.L_x_249:
[----:B------:R-:W2:Y:S01]  /*14510*/  S2UR UR37, SR_CgaCtaId ;  /* 0x00000000002579c3 */ /* 0x000ea20000008800 */
[----:B------:R-:W-:Y:S01]  /*14520*/  UMOV UR13, 0x400 ;  /* 0x00000400000d7882 */ /* 0x000fe20000000000 */
[----:B-1----:R-:W-:-:S05]  /*14530*/  IMAD.MOV.U32 R2, RZ, RZ, 0x1 ;  /* 0x00000001ff027424 */ /* 0x002fca00078e00ff */
[----:B------:R-:W-:Y:S01]  /*14540*/  SHF.L.U32 R2, R2, 0x1f, RZ ;  /* 0x0000001f02027819 */ /* 0x000fe200000006ff */
[----:B--2---:R-:W-:-:S09]  /*14550*/  ULEA UR13, UR37, UR13, 0x18 ;  /* 0x0000000d250d7291 */ /* 0x004fd2000f8ec03f */
[----:B------:R-:W1:Y:S02]  /*14560*/  SYNCS.PHASECHK.TRANS64.TRYWAIT P1, [UR13+0x50], R2 ;  /* 0x00005002ff0075a7 */ /* 0x000e64000802014d */
[----:B-1----:R-:W-:Y:S05]  /*14570*/  @!P1 BRA `(.L_x_250) ;  /* 0x0000003400649947 */ /* 0x002fea0003800000 */
.L_x_390:
[----:B------:R-:W-:Y:S04]  /*14580*/  BSSY B0, `(.L_x_251) ;  /* 0x000000e000007945 */ /* 0x000fe80003800000 */
[----:B------:R-:W-:Y:S05]  /*14590*/  @!P0 BRA `(.L_x_252) ;  /* 0x0000000000308947 */ /* 0x000fea0003800000 */
[----:B------:R-:W-:Y:S01]  /*145a0*/  R2UR UR52, R10 ;  /* 0x000000000a3472ca */ /* 0x000fe200000e0000 */
[----:B------:R-:W-:Y:S02]  /*145b0*/  UIADD3 UR8, UP0, UR30, 0x3f0, URZ ;  /* 0x000003f01e087890 */ /* 0x000fe4000ff1e03f */
[----:B------:R-:W-:Y:S02]  /*145c0*/  UIADD3 UR48, UR13, 0x200, URZ ;  /* 0x000002000d307890 */ /* 0x000fe4000fffe03f */
[----:B------:R-:W-:Y:S02]  /*145d0*/  UIADD3 UR49, UR13, 0x30, URZ ;  /* 0x000000300d317890 */ /* 0x000fe4000fffe03f */
[----:B------:R-:W-:Y:S01]  /*145e0*/  UIADD3.X UR9, URZ, UR31, URZ, UP0, !UPT ;  /* 0x0000001f3f097290 */ /* 0x000fe200087fe43f */
[----:B------:R-:W-:Y:S01]  /*145f0*/  UMOV UR10, 0x0 ;  /* 0x00000000000a7882 */ /* 0x000fe20000000000 */
[----:B------:R-:W-:-:S07]  /*14600*/  UMOV UR11, 0x10000000 ;  /* 0x10000000000b7882 */ /* 0x000fce0000000000 */
[----:B------:R2:W-:Y:S02]  /*14610*/  UTMALDG.3D [UR48], [UR8], desc[UR10] ;  /* 0x00000a30080075b4 */ /* 0x0005e40008011000 */
[----:B--2---:R-:W-:Y:S05]  /*14620*/  @!P2 BRA `(.L_x_253) ;  /* 0x000000000004a947 */ /* 0x004fea0003800000 */
[----:B------:R-:W-:Y:S01]  /*14630*/  BPT.TRAP 0x1 ;  /* 0x000000040000795c */ /* 0x000fe20000300000 */
.L_x_253:
[----:B-1----:R-:W1:Y:S02]  /*14640*/  LDC R3, c[0x0][0x800] ;  /* 0x00020000ff037b82 */ /* 0x002e640000000800 */
[----:B-1----:R2:W-:Y:S02]  /*14650*/  SYNCS.ARRIVE.TRANS64.RED.A0TR RZ, [UR13+0x30], R3 ;  /* 0x00003003ffff79a7 */ /* 0x0025e4000830040d */
.L_x_252:
[----:B------:R-:W-:Y:S05]  /*14660*/  BSYNC B0 ;  /* 0x0000000000007941 */ /* 0x000fea0003800000 */
.L_x_251:
[----:B------:R-:W-:Y:S05]  /*14670*/  @!P2 BRA `(.L_x_254) ;  /* 0x000000000004a947 */ /* 0x000fea0003800000 */
[----:B------:R-:W-:Y:S01]  /*14680*/  BPT.TRAP 0x1 ;  /* 0x000000040000795c */ /* 0x000fe20000300000 */
.L_x_254:
[----:B------:R-:W-:-:S04]  /*14690*/  UIADD3 UR41, UR13, 0x30, URZ ;  /* 0x000000300d297890 */ /* 0x000fc8000fffe03f */
[----:B------:R-:W-:-:S09]  /*146a0*/  UPRMT UR29, UR37, 0x654, UR41 ;  /* 0x00000654251d7896 */ /* 0x000fd20008000029 */
[----:B------:R-:W-:Y:S01]  /*146b0*/  SYNCS.ARRIVE.TRANS64.RED.A1T0 RZ, [UR29], RZ ;  /* 0x000000ffffff79a7 */ /* 0x000fe2000810041d */
[----:B------:R-:W-:Y:S05]  /*146c0*/  @!P2 BRA `(.L_x_255) ;  /* 0x000000000004a947 */ /* 0x000fea0003800000 */
[----:B------:R-:W-:Y:S01]  /*146d0*/  BPT.TRAP 0x1 ;  /* 0x000000040000795c */ /* 0x000fe20000300000 */
.L_x_255:
[----:B------:R-:W3:Y:S02]  /*146e0*/  SYNCS.PHASECHK.TRANS64.TRYWAIT P1, [UR13+0x58], R2 ;  /* 0x00005802ff0075a7 */ /* 0x000ee4000802014d */
[----:B---3--:R-:W-:Y:S05]  /*146f0*/  @!P1 BRA `(.L_x_256) ;  /* 0x00000034001c9947 */ /* 0x008fea0003800000 */
.L_x_391:
[----:B------:R-:W-:Y:S04]  /*14700*/  BSSY B0, `(.L_x_257) ;  /* 0x0000010000007945 */ /* 0x000fe80003800000 */
[----:B------:R-:W-:Y:S05]  /*14710*/  @!P0 BRA `(.L_x_258) ;  /* 0x0000000000388947 */ /* 0x000fea0003800000 */
[----:B------:R-:W-:Y:S01]  /*14720*/  UIADD3 UR16, UP0, UR30, 0x3f0, URZ ;  /* 0x000003f01e107890 */ /* 0x000fe2000ff1e03f */
[----:B------:R-:W-:Y:S01]  /*14730*/  R2UR UR12, R10 ;  /* 0x000000000a0c72ca */ /* 0x000fe200000e0000 */
[----:B------:R-:W-:Y:S02]  /*14740*/  UIADD3 UR11, UR51, 0x80, URZ ;  /* 0x00000080330b7890 */ /* 0x000fe4000fffe03f */
[----:B------:R-:W-:Y:S02]  /*14750*/  UIADD3 UR8, UR13, 0x2200, URZ ;  /* 0x000022000d087890 */ /* 0x000fe4000fffe03f */
[----:B------:R-:W-:Y:S02]  /*14760*/  UIADD3 UR9, UR13, 0x38, URZ ;  /* 0x000000380d097890 */ /* 0x000fe4000fffe03f */
[----:B------:R-:W-:Y:S01]  /*14770*/  UIADD3.X UR17, URZ, UR31, URZ, UP0, !UPT ;  /* 0x0000001f3f117290 */ /* 0x000fe200087fe43f */
[----:B------:R-:W-:Y:S01]  /*14780*/  UMOV UR18, 0x0 ;  /* 0x0000000000127882 */ /* 0x000fe20000000000 */
[----:B------:R-:W-:Y:S01]  /*14790*/  UMOV UR19, 0x10000000 ;  /* 0x1000000000137882 */ /* 0x000fe20000000000 */
[----:B------:R-:W-:-:S06]  /*147a0*/  UMOV UR10, UR50 ;  /* 0x00000032000a7c82 */ /* 0x000fcc0008000000 */
[----:B------:R3:W-:Y:S02]  /*147b0*/  UTMALDG.3D [UR8], [UR16], desc[UR18] ;  /* 0x00001208100075b4 */ /* 0x0007e40008011000 */
[----:B---3--:R-:W-:Y:S05]  /*147c0*/  @!P2 BRA `(.L_x_259) ;  /* 0x000000000004a947 */ /* 0x008fea0003800000 */
[----:B------:R-:W-:Y:S01]  /*147d0*/  BPT.TRAP 0x1 ;  /* 0x000000040000795c */ /* 0x000fe20000300000 */
.L_x_259:
[----:B-12---:R-:W1:Y:S02]  /*147e0*/  LDC R3, c[0x0][0x800] ;  /* 0x00020000ff037b82 */ /* 0x006e640000000800 */
[----:B-1----:R3:W-:Y:S02]  /*147f0*/  SYNCS.ARRIVE.TRANS64.RED.A0TR RZ, [UR13+0x38], R3 ;  /* 0x00003803ffff79a7 */ /* 0x0027e4000830040d */
.L_x_258:
[----:B------:R-:W-:Y:S05]  /*14800*/  BSYNC B0 ;  /* 0x0000000000007941 */ /* 0x000fea0003800000 */
.L_x_257:
[----:B------:R-:W-:Y:S05]  /*14810*/  @!P2 BRA `(.L_x_260) ;  /* 0x000000000004a947 */ /* 0x000fea0003800000 */
[----:B------:R-:W-:Y:S01]  /*14820*/  BPT.TRAP 0x1 ;  /* 0x000000040000795c */ /* 0x000fe20000300000 */
.L_x_260:
[----:B------:R-:W-:Y:S02]  /*14830*/  UIADD3 UR33, UR13, 0x38, URZ ;  /* 0x000000380d217890 */ /* 0x000fe4000fffe03f */
[----:B------:R-:W-:Y:S02]  /*14840*/  UIADD3 UR10, UR50, 0x20, URZ ;  /* 0x00000020320a7890 */ /* 0x000fe4000fffe03f */
[----:B------:R-:W-:-:S09]  /*14850*/  UPRMT UR23, UR37, 0x654, UR33 ;  /* 0x0000065425177896 */ /* 0x000fd20008000021 */
[----:B------:R-:W-:Y:S01]  /*14860*/  SYNCS.ARRIVE.TRANS64.RED.A1T0 RZ, [UR23], RZ ;  /* 0x000000ffffff79a7 */ /* 0x000fe20008100417 */
[----:B------:R-:W-:Y:S05]  /*14870*/  @!P2 BRA `(.L_x_261) ;  /* 0x000000000004a947 */ /* 0x000fea0003800000 */
[----:B------:R-:W-:Y:S01]  /*14880*/  BPT.TRAP 0x1 ;  /* 0x000000040000795c */ /* 0x000fe20000300000 */
.L_x_261:
[----:B------:R-:W4:Y:S02]  /*14890*/  SYNCS.PHASECHK.TRANS64.TRYWAIT P1, [UR13+0x60], R2 ;  /* 0x00006002ff0075a7 */ /* 0x000f24000802014d */
[----:B----4-:R-:W-:Y:S05]  /*148a0*/  @!P1 BRA `(.L_x_262) ;  /* 0x0000003000c89947 */ /* 0x010fea0003800000 */
.L_x_392:
        /* <DEDUP_REMOVED lines=8> */
[----:B------:R-:W-:Y:S01]  /*14930*/  UMOV UR19, 0x10000000 ;  /* 0x1000000000137882 */ /* 0x000fe20000000000 */
[----:B------:R-:W-:-:S06]  /*14940*/  UMOV UR11, UR51 ;  /* 0x00000033000b7c82 */ /* 0x000fcc0008000000 */
[----:B------:R4:W-:Y:S02]  /*14950*/  UTMALDG.3D [UR8], [UR16], desc[UR18] ;  /* 0x00001208100075b4 */ /* 0x0009e40008011000 */
[----:B----4-:R-:W-:Y:S05]  /*14960*/  @!P2 BRA `(.L_x_265) ;  /* 0x000000000004a947 */ /* 0x010fea0003800000 */
[----:B------:R-:W-:Y:S01]  /*14970*/  BPT.TRAP 0x1 ;  /* 0x000000040000795c */ /* 0x000fe20000300000 */
.L_x_265:
[----:B-123--:R-:W1:Y:S02]  /*14980*/  LDC R3, c[0x0][0x800] ;  /* 0x00020000ff037b82 */ /* 0x00ee640000000800 */
[----:B-1----:R4:W-:Y:S02]  /*14990*/  SYNCS.ARRIVE.TRANS64.RED.A0TR RZ, [UR13+0x40], R3 ;  /* 0x00004003ffff79a7 */ /* 0x0029e4000830040d */
.L_x_264:
[----:B------:R-:W-:Y:S05]  /*149a0*/  BSYNC B0 ;  /* 0x0000000000007941 */ /* 0x000fea0003800000 */
.L_x_263:
[----:B------:R-:W-:Y:S05]  /*149b0*/  @!P2 BRA `(.L_x_266) ;  /* 0x000000000004a947 */ /* 0x000fea0003800000 */
[----:B------:R-:W-:Y:S01]  /*149c0*/  BPT.TRAP 0x1 ;  /* 0x000000040000795c */ /* 0x000fe20000300000 */
.L_x_266:
[----:B------:R-:W-:-:S04]  /*149d0*/  UIADD3 UR25, UR13, 0x40, URZ ;  /* 0x000000400d197890 */ /* 0x000fc8000fffe03f */
[----:B------:R-:W-:-:S09]  /*149e0*/  UPRMT UR21, UR37, 0x654, UR25 ;  /* 0x0000065425157896 */ /* 0x000fd20008000019 */
[----:B------:R-:W-:Y:S01]  /*149f0*/  SYNCS.ARRIVE.TRANS64.RED.A1T0 RZ, [UR21], RZ ;  /* 0x000000ffffff79a7 */ /* 0x000fe20008100415 */
[----:B------:R-:W-:Y:S05]  /*14a00*/  @!P2 BRA `(.L_x_267) ;  /* 0x000000000004a947 */ /* 0x000fea0003800000 */
[----:B------:R-:W-:Y:S01]  /*14a10*/  BPT.TRAP 0x1 ;  /* 0x000000040000795c */ /* 0x000fe20000300000 */
.L_x_267:
[----:B------:R-:W5:Y:S02]  /*14a20*/  SYNCS.PHASECHK.TRANS64.TRYWAIT P1, [UR13+0x68], R2 ;  /* 0x00006802ff0075a7 */ /* 0x000f64000802014d */
[----:B-----5:R-:W-:Y:S05]  /*14a30*/  @!P1 BRA `(.L_x_268) ;  /* 0x00000030007c9947 */ /* 0x020fea0003800000 */
.L_x_393:
        /* <DEDUP_REMOVED lines=9> */
[----:B------:R-:W-:-:S07]  /*14ad0*/  UMOV UR19, 0x10000000 ;  /* 0x1000000000137882 */ /* 0x000fce0000000000 */
[----:B------:R1:W-:Y:S02]  /*14ae0*/  UTMALDG.3D [UR8], [UR16], desc[UR18] ;  /* 0x00001208100075b4 */ /* 0x0003e40008011000 */
[----:B-1----:R-:W-:Y:S05]  /*14af0*/  @!P2 BRA `(.L_x_271) ;  /* 0x000000000004a947 */ /* 0x002fea0003800000 */
[----:B------:R-:W-:Y:S01]  /*14b00*/  BPT.TRAP 0x1 ;  /* 0x000000040000795c */ /* 0x000fe20000300000 */
.L_x_271:
[----:B--234-:R-:W1:Y:S02]  /*14b10*/  LDC R3, c[0x0][0x800] ;  /* 0x00020000ff037b82 */ /* 0x01ce640000000800 */
[----:B-1----:R1:W-:Y:S02]  /*14b20*/  SYNCS.ARRIVE.TRANS64.RED.A0TR RZ, [UR13+0x48], R3 ;  /* 0x00004803ffff79a7 */ /* 0x0023e4000830040d */
.L_x_270:
[----:B------:R-:W-:Y:S05]  /*14b30*/  BSYNC B0 ;  /* 0x0000000000007941 */ /* 0x000fea0003800000 */
.L_x_269:
[----:B------:R-:W-:Y:S05]  /*14b40*/  @!P2 BRA `(.L_x_272) ;  /* 0x000000000004a947 */ /* 0x000fea0003800000 */
[----:B------:R-:W-:Y:S01]  /*14b50*/  BPT.TRAP 0x1 ;  /* 0x000000040000795c */ /* 0x000fe20000300000 */
.L_x_272:
[----:B------:R-:W-:Y:S02]  /*14b60*/  UIADD3 UR17, UR13, 0x48, URZ ;  /* 0x000000480d117890 */ /* 0x000fe4000fffe03f */
[----:B------:R-:W-:Y:S02]  /*14b70*/  UIADD3 UR42, UR50, 0x40, URZ ;  /* 0x00000040322a7890 */ /* 0x000fe4000fffe03f */
[----:B------:R-:W-:-:S09]  /*14b80*/  UPRMT UR22, UR37, 0x654, UR17 ;  /* 0x0000065425167896 */ /* 0x000fd20008000011 */
[----:B------:R-:W-:Y:S01]  /*14b90*/  SYNCS.ARRIVE.TRANS64.RED.A1T0 RZ, [UR22], RZ ;  /* 0x000000ffffff79a7 */ /* 0x000fe20008100416 */
[----:B------:R-:W-:Y:S05]  /*14ba0*/  @!P2 BRA `(.L_x_273) ;  /* 0x000000000004a947 */ /* 0x000fea0003800000 */
[----:B------:R-:W-:Y:S01]  /*14bb0*/  BPT.TRAP 0x1 ;  /* 0x000000040000795c */ /* 0x000fe20000300000 */
.L_x_273:
[----:B-1234-:R-:W-:-:S04]  /*14bc0*/  SHF.L.U32 R3, RZ, 0x1f, RZ ;  /* 0x0000001fff037819 */ /* 0x01efc800000006ff */
[----:B------:R-:W1:Y:S02]  /*14bd0*/  SYNCS.PHASECHK.TRANS64.TRYWAIT P1, [UR13+0x50], R3 ;  /* 0x00005003ff0075a7 */ /* 0x000e64000802014d */
[----:B-1----:R-:W-:Y:S05]  /*14be0*/  @!P1 BRA `(.L_x_274) ;  /* 0x0000003000289947 */ /* 0x002fea0003800000 */
.L_x_394:
[----:B------:R-:W-:Y:S04]  /*14bf0*/  BSSY B0, `(.L_x_275) ;  /* 0x000000e000007945 */ /* 0x000fe80003800000 */
[----:B------:R-:W-:Y:S05]  /*14c00*/  @!P0 BRA `(.L_x_276) ;  /* 0x0000000000308947 */ /* 0x000fea0003800000 */
[----:B------:R-:W-:Y:S01]  /*14c10*/  R2UR UR44, R10 ;  /* 0x000000000a2c72ca */ /* 0x000fe200000e0000 */
[----:B------:R-:W-:Y:S02]  /*14c20*/  UIADD3 UR8, UP0, UR30, 0x3f0, URZ ;  /* 0x000003f01e087890 */ /* 0x000fe4000ff1e03f */
[----:B------:R-:W-:Y:S02]  /*14c30*/  UIADD3 UR40, UR13, 0x200, URZ ;  /* 0x000002000d287890 */ /* 0x000fe4000fffe03f */
[----:B------:R-:W-:Y:S01]  /*14c40*/  UIADD3.X UR9, URZ, UR31, URZ, UP0, !UPT ;  /* 0x0000001f3f097290 */ /* 0x000fe200087fe43f */
[----:B------:R-:W-:Y:S01]  /*14c50*/  UMOV UR10, 0x0 ;  /* 0x00000000000a7882 */ /* 0x000fe20000000000 */
[----:B------:R-:W-:Y:S01]  /*14c60*/  UMOV UR11, 0x10000000 ;  /* 0x10000000000b7882 */ /* 0x000fe20000000000 */
[----:B------:R-:W-:-:S06]  /*14c70*/  UMOV UR43, UR51 ;  /* 0x00000033002b7c82 */ /* 0x000fcc0008000000 */
[----:B------:R2:W-:Y:S02]  /*14c80*/  UTMALDG.3D [UR40], [UR8], desc[UR10] ;  /* 0x00000a28080075b4 */ /* 0x0005e40008011000 */
[----:B--2---:R-:W-:Y:S05]  /*14c90*/  @!P2 BRA `(.L_x_277) ;  /* 0x000000000004a947 */ /* 0x004fea0003800000 */
[----:B------:R-:W-:Y:S01]  /*14ca0*/  BPT.TRAP 0x1 ;  /* 0x000000040000795c */ /* 0x000fe20000300000 */
.L_x_277:
[----:B-1----:R-:W1:Y:S02]  /*14cb0*/  LDC R4, c[0x0][0x800] ;  /* 0x00020000ff047b82 */ /* 0x002e640000000800 */
[----:B-1----:R2:W-:Y:S02]  /*14cc0*/  SYNCS.ARRIVE.TRANS64.RED.A0TR RZ, [UR13+0x30], R4 ;  /* 0x00003004ffff79a7 */ /* 0x0025e4000830040d */
.L_x_276:
[----:B------:R-:W-:Y:S05]  /*14cd0*/  BSYNC B0 ;  /* 0x0000000000007941 */ /* 0x000fea0003800000 */
.L_x_275:
[----:B------:R-:W-:Y:S05]  /*14ce0*/  @!P2 BRA `(.L_x_278) ;  /* 0x000000000004a947 */ /* 0x000fea0003800000 */
[----:B------:R-:W-:Y:S01]  /*14cf0*/  BPT.TRAP 0x1 ;  /* 0x000000040000795c */ /* 0x000fe20000300000 */
.L_x_278:
[----:B------:R-:W-:Y:S01]  /*14d00*/  SYNCS.ARRIVE.TRANS64.RED.A1T0 RZ, [UR29], RZ ;  /* 0x000000ffffff79a7 */ /* 0x000fe2000810041d */
[----:B------:R-:W-:Y:S05]  /*14d10*/  @!P2 BRA `(.L_x_279) ;  /* 0x000000000004a947 */ /* 0x000fea0003800000 */
[----:B------:R-:W-:Y:S01]  /*14d20*/  BPT.TRAP 0x1 ;  /* 0x000000040000795c */ /* 0x000fe20000300000 */
.L_x_279:
[----:B------:R-:W3:Y:S02]  /*14d30*/  SYNCS.PHASECHK.TRANS64.TRYWAIT P1, [UR13+0x58], R3 ;  /* 0x00005803ff0075a7 */ /* 0x000ee4000802014d */
[----:B---3--:R-:W-:Y:S05]  /*14d40*/  @!P1 BRA `(.L_x_280) ;  /* 0x0000002c00e89947 */ /* 0x008fea0003800000 */
.L_x_395:
        /* <DEDUP_REMOVED lines=13> */
.L_x_283:
[----:B-12---:R-:W1:Y:S02]  /*14e20*/  LDC R4, c[0x0][0x800] ;  /* 0x00020000ff047b82 */ /* 0x006e640000000800 */
[----:B-1----:R3:W-:Y:S02]  /*14e30*/  SYNCS.ARRIVE.TRANS64.RED.A0TR RZ, [UR13+0x38], R4 ;  /* 0x00003804ffff79a7 */ /* 0x0027e4000830040d */
.L_x_282:
[----:B------:R-:W-:Y:S05]  /*14e40*/  BSYNC B0 ;  /* 0x0000000000007941 */ /* 0x000fea0003800000 */
.L_x_281:
[----:B------:R-:W-:Y:S05]  /*14e50*/  @!P2 BRA `(.L_x_284) ;  /* 0x000000000004a947 */ /* 0x000fea0003800000 */
[----:B------:R-:W-:Y:S01]  /*14e60*/  BPT.TRAP 0x1 ;  /* 0x000000040000795c */ /* 0x000fe20000300000 */
.L_x_284:
[----:B------:R-:W-:Y:S01]  /*14e70*/  SYNCS.ARRIVE.TRANS64.RED.A1T0 RZ, [UR23], RZ ;  /* 0x000000ffffff79a7 */ /* 0x000fe20008100417 */
[----:B------:R-:W-:Y:S01]  /*14e80*/  UIADD3 UR26, UR50, 0x60, URZ ;  /* 0x00000060321a7890 */ /* 0x000fe2000fffe03f */
[----:B------:R-:W-:Y:S11]  /*14e90*/  @!P2 BRA `(.L_x_285) ;  /* 0x000000000004a947 */ /* 0x000ff60003800000 */
[----:B------:R-:W-:Y:S01]  /*14ea0*/  BPT.TRAP 0x1 ;  /* 0x000000040000795c */ /* 0x000fe20000300000 */
.L_x_285:
[----:B------:R-:W4:Y:S02]  /*14eb0*/  SYNCS.PHASECHK.TRANS64.TRYWAIT P1, [UR13+0x60], R3 ;  /* 0x00006003ff0075a7 */ /* 0x000f24000802014d */
[----:B----4-:R-:W-:Y:S05]  /*14ec0*/  @!P1 BRA `(.L_x_286) ;  /* 0x0000002c00a09947 */ /* 0x010fea0003800000 */
.L_x_396:
        /* <DEDUP_REMOVED lines=12> */
.L_x_289:
[----:B-123--:R-:W1:Y:S02]  /*14f90*/  LDC R4, c[0x0][0x800] ;  /* 0x00020000ff047b82 */ /* 0x00ee640000000800 */
[----:B-1----:R4:W-:Y:S02]  /*14fa0*/  SYNCS.ARRIVE.TRANS64.RED.A0TR RZ, [UR13+0x40], R4 ;  /* 0x00004004ffff79a7 */ /* 0x0029e4000830040d */
.L_x_288:
[----:B------:R-:W-:Y:S05]  /*14fb0*/  BSYNC B0 ;  /* 0x0000000000007941 */ /* 0x000fea0003800000 */
.L_x_287:
[----:B------:R-:W-:Y:S05]  /*14fc0*/  @!P2 BRA `(.L_x_290) ;  /* 0x000000000004a947 */ /* 0x000fea0003800000 */
[----:B------:R-:W-:Y:S01]  /*14fd0*/  BPT.TRAP 0x1 ;  /* 0x000000040000795c */ /* 0x000fe20000300000 */
.L_x_290:
[----:B------:R-:W-:Y:S01]  /*14fe0*/  SYNCS.ARRIVE.TRANS64.RED.A1T0 RZ, [UR21], RZ ;  /* 0x000000ffffff79a7 */ /* 0x000fe20008100415 */
[----:B------:R-:W-:Y:S05]  /*14ff0*/  @!P2 BRA `(.L_x_291) ;  /* 0x000000000004a947 */ /* 0x000fea0003800000 */
[----:B------:R-:W-:Y:S01]  /*15000*/  BPT.TRAP 0x1 ;  /* 0x000000040000795c */ /* 0x000fe20000300000 */
.L_x_291:
[----:B------:R-:W5:Y:S02]  /*15010*/  SYNCS.PHASECHK.TRANS64.TRYWAIT P1, [UR13+0x68], R3 ;  /* 0x00006803ff0075a7 */ /* 0x000f64000802014d */
[----:B-----5:R-:W-:Y:S05]  /*15020*/  @!P1 BRA `(.L_x_292) ;  /* 0x0000002c00609947 */ /* 0x020fea0003800000 */
.L_x_397:
        /* <DEDUP_REMOVED lines=11> */
[----:B-1----:R-:W-:Y:S05]  /*150e0*/  @!P2 BRA `(.L_x_295) ;  /* 0x000000000004a947 */ /* 0x002fea0003800000 */
[----:B------:R-:W-:Y:S01]  /*150f0*/  BPT.TRAP 0x1 ;  /* 0x000000040000795c */ /* 0x000fe20000300000 */
.L_x_295:
[----:B--234-:R-:W1:Y:S02]  /*15100*/  LDC R4, c[0x0][0x800] ;  /* 0x00020000ff047b82 */ /* 0x01ce640000000800 */
[----:B-1----:R1:W-:Y:S02]  /*15110*/  SYNCS.ARRIVE.TRANS64.RED.A0TR RZ, [UR13+0x48], R4 ;  /* 0x00004804ffff79a7 */ /* 0x0023e4000830040d */
.L_x_294:
[----:B------:R-:W-:Y:S05]  /*15120*/  BSYNC B0 ;  /* 0x0000000000007941 */ /* 0x000fea0003800000 */
.L_x_293:
[----:B------:R-:W-:Y:S05]  /*15130*/  @!P2 BRA `(.L_x_296) ;  /* 0x000000000004a947 */ /* 0x000fea0003800000 */
[----:B------:R-:W-:Y:S01]  /*15140*/  BPT.TRAP 0x1 ;  /* 0x000000040000795c */ /* 0x000fe20000300000 */
.L_x_296:
[----:B------:R-:W-:Y:S01]  /*15150*/  SYNCS.ARRIVE.TRANS64.RED.A1T0 RZ, [UR22], RZ ;  /* 0x000000ffffff79a7 */ /* 0x000fe20008100416 */
[----:B------:R-:W-:Y:S01]  /*15160*/  UIADD3 UR10, UR50, 0x80, URZ ;  /* 0x00000080320a7890 */ /* 0x000fe2000fffe03f */
[----:B------:R-:W-:Y:S11]  /*15170*/  @!P2 BRA `(.L_x_297) ;  /* 0x000000000004a947 */ /* 0x000ff60003800000 */
[----:B------:R-:W-:Y:S01]  /*15180*/  BPT.TRAP 0x1 ;  /* 0x000000040000795c */ /* 0x000fe20000300000 */
.L_x_297:
[----:B------:R-:W5:Y:S02]  /*15190*/  SYNCS.PHASECHK.TRANS64.TRYWAIT P1, [UR13+0x50], R2 ;  /* 0x00005002ff0075a7 */ /* 0x000f64000802014d */
[----:B-----5:R-:W-:Y:S05]  /*151a0*/  @!P1 BRA `(.L_x_298) ;  /* 0x0000002c00189947 */ /* 0x020fea0003800000 */
.L_x_398:
        /* <DEDUP_REMOVED lines=8> */
[----:B------:R-:W-:Y:S01]  /*15230*/  UMOV UR9, UR41 ;  /* 0x0000002900097c82 */ /* 0x000fe20008000000 */
[----:B------:R-:W-:-:S05]  /*15240*/  UMOV UR11, UR51 ;  /* 0x00000033000b7c82 */ /* 0x000fca0008000000 */
[----:B------:R1:W-:Y:S02]  /*15250*/  UTMALDG.3D [UR8], [UR18], desc[UR26] ;  /* 0x00001a08120075b4 */ /* 0x0003e40008011000 */
[----:B-1----:R-:W-:Y:S05]  /*15260*/  @!P2 BRA `(.L_x_301) ;  /* 0x000000000004a947 */ /* 0x002fea0003800000 */
[----:B------:R-:W-:Y:S01]  /*15270*/  BPT.TRAP 0x1 ;  /* 0x000000040000795c */ /* 0x000fe20000300000 */
.L_x_301:
[----:B--234-:R-:W1:Y:S02]  /*15280*/  LDC R4, c[0x0][0x800] ;  /* 0x00020000ff047b82 */ /* 0x01ce640000000800 */
[----:B-1----:R1:W-:Y:S02]  /*15290*/  SYNCS.ARRIVE.TRANS64.RED.A0TR RZ, [UR13+0x30], R4 ;  /* 0x00003004ffff79a7 */ /* 0x0023e4000830040d */
.L_x_300:
[----:B------:R-:W-:Y:S05]  /*152a0*/  BSYNC B0 ;  /* 0x0000000000007941 */ /* 0x000fea0003800000 */
.L_x_299:
[----:B------:R-:W-:Y:S05]  /*152b0*/  @!P2 BRA `(.L_x_302) ;  /* 0x000000000004a947 */ /* 0x000fea0003800000 */
[----:B------:R-:W-:Y:S01]  /*152c0*/  BPT.TRAP 0x1 ;  /* 0x000000040000795c */ /* 0x000fe20000300000 */
.L_x_302:
[----:B------:R-:W-:Y:S01]  /*152d0*/  SYNCS.ARRIVE.TRANS64.RED.A1T0 RZ, [UR29], RZ ;  /* 0x000000ffffff79a7 */ /* 0x000fe2000810041d */
[----:B------:R-:W-:Y:S05]  /*152e0*/  @!P2 BRA `(.L_x_303) ;  /* 0x000000000004a947 */ /* 0x000fea0003800000 */
[----:B------:R-:W-:Y:S01]  /*152f0*/  BPT.TRAP 0x1 ;  /* 0x000000040000795c */ /* 0x000fe20000300000 */
.L_x_303:
[----:B------:R-:W5:Y:S02]  /*15300*/  SYNCS.PHASECHK.TRANS64.TRYWAIT P1, [UR13+0x58], R2 ;  /* 0x00005802ff0075a7 */ /* 0x000f64000802014d */
[----:B-----5:R-:W-:Y:S05]  /*15310*/  @!P1 BRA `(.L_x_304) ;  /* 0x0000002800d49947 */ /* 0x020fea0003800000 */
.L_x_399:
        /* <DEDUP_REMOVED lines=13> */
.L_x_307:
[----:B--234-:R-:W1:Y:S02]  /*153f0*/  LDC R4, c[0x0][0x800] ;  /* 0x00020000ff047b82 */ /* 0x01ce640000000800 */
[----:B-1----:R1:W-:Y:S02]  /*15400*/  SYNCS.ARRIVE.TRANS64.RED.A0TR RZ, [UR13+0x38], R4 ;  /* 0x00003804ffff79a7 */ /* 0x0023e4000830040d */
.L_x_306:
[----:B------:R-:W-:Y:S05]  /*15410*/  BSYNC B0 ;  /* 0x0000000000007941 */ /* 0x000fea0003800000 */
.L_x_305:
[----:B------:R-:W-:Y:S05]  /*15420*/  @!P2 BRA `(.L_x_308) ;  /* 0x000000000004a947 */ /* 0x000fea0003800000 */
[----:B------:R-:W-:Y:S01]  /*15430*/  BPT.TRAP 0x1 ;  /* 0x000000040000795c */ /* 0x000fe20000300000 */
.L_x_308:
[----:B------:R-:W-:Y:S01]  /*15440*/  SYNCS.ARRIVE.TRANS64.RED.A1T0 RZ, [UR23], RZ ;  /* 0x000000ffffff79a7 */ /* 0x000fe20008100417 */
[----:B------:R-:W-:Y:S01]  /*15450*/  UIADD3 UR10, UR50, 0xa0, URZ ;  /* 0x000000a0320a7890 */ /* 0x000fe2000fffe03f */
[----:B------:R-:W-:Y:S11]  /*15460*/  @!P2 BRA `(.L_x_309) ;  /* 0x000000000004a947 */ /* 0x000ff60003800000 */
[----:B------:R-:W-:Y:S01]  /*15470*/  BPT.TRAP 0x1 ;  /* 0x000000040000795c */ /* 0x000fe20000300000 */
.L_x_309:
[----:B------:R-:W5:Y:S02]  /*15480*/  SYNCS.PHASECHK.TRANS64.TRYWAIT P1, [UR13+0x60], R2 ;  /* 0x00006002ff0075a7 */ /* 0x000f64000802014d */
[----:B-----5:R-:W-:Y:S05]  /*15490*/  @!P1 BRA `(.L_x_310) ;  /* 0x00000028008c9947 */ /* 0x020fea0003800000 */
.L_x_400:
        /* <DEDUP_REMOVED lines=13> */
.L_x_313:
[----:B--234-:R-:W1:Y:S02]  /*15570*/  LDC R4, c[0x0][0x800] ;  /* 0x00020000ff047b82 */ /* 0x01ce640000000800 */
[----:B-1----:R1:W-:Y:S02]  /*15580*/  SYNCS.ARRIVE.TRANS64.RED.A0TR RZ, [UR13+0x40], R4 ;  /* 0x00004004ffff79a7 */ /* 0x0023e4000830040d */
.L_x_312:
[----:B------:R-:W-:Y:S05]  /*15590*/  BSYNC B0 ;  /* 0x0000000000007941 */ /* 0x000fea0003800000 */
.L_x_311:
[----:B------:R-:W-:Y:S05]  /*155a0*/  @!P2 BRA `(.L_x_314) ;  /* 0x000000000004a947 */ /* 0x000fea0003800000 */
[----:B------:R-:W-:Y:S01]  /*155b0*/  BPT.TRAP 0x1 ;  /* 0x000000040000795c */ /* 0x000fe20000300000 */
.L_x_314:
[----:B------:R-:W-:Y:S01]  /*155c0*/  SYNCS.ARRIVE.TRANS64.RED.A1T0 RZ, [UR21], RZ ;  /* 0x000000ffffff79a7 */ /* 0x000fe20008100415 */
[----:B------:R-:W-:Y:S05]  /*155d0*/  @!P2 BRA `(.L_x_315) ;  /* 0x000000000004a947 */ /* 0x000fea0003800000 */
[----:B------:R-:W-:Y:S01]  /*155e0*/  BPT.TRAP 0x1 ;  /* 0x000000040000795c */ /* 0x000fe20000300000 */
.L_x_315:
[----:B------:R-:W5:Y:S02]  /*155f0*/  SYNCS.PHASECHK.TRANS64.TRYWAIT P1, [UR13+0x68], R2 ;  /* 0x00006802ff0075a7 */ /* 0x000f64000802014d */
[----:B-----5:R-:W-:Y:S05]  /*15600*/  @!P1 BRA `(.L_x_316) ;  /* 0x0000002800489947 */ /* 0x020fea0003800000 */
.L_x_401:
        /* <DEDUP_REMOVED lines=13> */
.L_x_319:
[----:B------:R-:W1:Y:S02]  /*156e0*/  LDC R2, c[0x0][0x800] ;  /* 0x00020000ff027b82 */ /* 0x000e640000000800 */
[----:B-1----:R1:W-:Y:S02]  /*156f0*/  SYNCS.ARRIVE.TRANS64.RED.A0TR RZ, [UR13+0x48], R2 ;  /* 0x00004802ffff79a7 */ /* 0x0023e4000830040d */
.L_x_318:
[----:B------:R-:W-:Y:S05]  /*15700*/  BSYNC B0 ;  /* 0x0000000000007941 */ /* 0x000fea0003800000 */
.L_x_317:
[----:B------:R-:W-:Y:S05]  /*15710*/  @!P2 BRA `(.L_x_320) ;  /* 0x000000000004a947 */ /* 0x000fea0003800000 */
[----:B------:R-:W-:Y:S01]  /*15720*/  BPT.TRAP 0x1 ;  /* 0x000000040000795c */ /* 0x000fe20000300000 */
.L_x_320:
[----:B------:R-:W-:Y:S01]  /*15730*/  SYNCS.ARRIVE.TRANS64.RED.A1T0 RZ, [UR22], RZ ;  /* 0x000000ffffff79a7 */ /* 0x000fe20008100416 */
[----:B------:R-:W-:Y:S01]  /*15740*/  UIADD3 UR10, UR50, 0xc0, URZ ;  /* 0x000000c0320a7890 */ /* 0x000fe2000fffe03f */
[----:B------:R-:W-:Y:S11]  /*15750*/  @!P2 BRA `(.L_x_321) ;  /* 0x000000000004a947 */ /* 0x000ff60003800000 */
[----:B------:R-:W-:Y:S01]  /*15760*/  BPT.TRAP 0x1 ;  /* 0x000000040000795c */ /* 0x000fe20000300000 */
.L_x_321:
[----:B------:R-:W5:Y:S02]  /*15770*/  SYNCS.PHASECHK.TRANS64.TRYWAIT P1, [UR13+0x50], R3 ;  /* 0x00005003ff0075a7 */ /* 0x000f64000802014d */
[----:B-----5:R-:W-:Y:S05]  /*15780*/  @!P1 BRA `(.L_x_322) ;  /* 0x0000002800009947 */ /* 0x020fea0003800000 */
.L_x_402:
        /* <DEDUP_REMOVED lines=13> */
.L_x_325:
[----:B------:R-:W1:Y:S02]  /*15860*/  LDC R2, c[0x0][0x800] ;  /* 0x00020000ff027b82 */ /* 0x000e640000000800 */
[----:B-1----:R1:W-:Y:S02]  /*15870*/  SYNCS.ARRIVE.TRANS64.RED.A0TR RZ, [UR13+0x30], R2 ;  /* 0x00003002ffff79a7 */ /* 0x0023e4000830040d */
.L_x_324:
[----:B------:R-:W-:Y:S05]  /*15880*/  BSYNC B0 ;  /* 0x0000000000007941 */ /* 0x000fea0003800000 */
.L_x_323:
[----:B------:R-:W-:Y:S05]  /*15890*/  @!P2 BRA `(.L_x_326) ;  /* 0x000000000004a947 */ /* 0x000fea0003800000 */
[----:B------:R-:W-:Y:S01]  /*158a0*/  BPT.TRAP 0x1 ;  /* 0x000000040000795c */ /* 0x000fe20000300000 */
.L_x_326:
[----:B------:R-:W-:Y:S01]  /*158b0*/  SYNCS.ARRIVE.TRANS64.RED.A1T0 RZ, [UR29], RZ ;  /* 0x000000ffffff79a7 */ /* 0x000fe2000810041d */
[----:B------:R-:W-:Y:S05]  /*158c0*/  @!P2 BRA `(.L_x_327) ;  /* 0x000000000004a947 */ /* 0x000fea0003800000 */
[----:B------:R-:W-:Y:S01]  /*158d0*/  BPT.TRAP 0x1 ;  /* 0x000000040000795c */ /* 0x000fe20000300000 */
.L_x_327:
[----:B------:R-:W5:Y:S02]  /*158e0*/  SYNCS.PHASECHK.TRANS64.TRYWAIT P1, [UR13+0x58], R3 ;  /* 0x00005803ff0075a7 */ /* 0x000f64000802014d */
[----:B-----5:R-:W-:Y:S05]  /*158f0*/  @!P1 BRA `(.L_x_328) ;  /* 0x0000002400bc9947 */ /* 0x020fea0003800000 */
.L_x_403:
        /* <DEDUP_REMOVED lines=13> */
.L_x_331:
[----:B------:R-:W1:Y:S02]  /*159d0*/  LDC R2, c[0x0][0x800] ;  /* 0x00020000ff027b82 */ /* 0x000e640000000800 */
[----:B-1----:R1:W-:Y:S02]  /*159e0*/  SYNCS.ARRIVE.TRANS64.RED.A0TR RZ, [UR13+0x38], R2 ;  /* 0x00003802ffff79a7 */ /* 0x0023e4000830040d */
.L_x_330:
[----:B------:R-:W-:Y:S05]  /*159f0*/  BSYNC B0 ;  /* 0x0000000000007941 */ /* 0x000fea0003800000 */
.L_x_329:
[----:B------:R-:W-:Y:S05]  /*15a00*/  @!P2 BRA `(.L_x_332) ;  /* 0x000000000004a947 */ /* 0x000fea0003800000 */
[----:B------:R-:W-:Y:S01]  /*15a10*/  BPT.TRAP 0x1 ;  /* 0x000000040000795c */ /* 0x000fe20000300000 */
.L_x_332:
[----:B------:R-:W-:Y:S01]  /*15a20*/  SYNCS.ARRIVE.TRANS64.RED.A1T0 RZ, [UR23], RZ ;  /* 0x000000ffffff79a7 */ /* 0x000fe20008100417 */
[----:B------:R-:W-:Y:S01]  /*15a30*/  UIADD3 UR10, UR50, 0xe0, URZ ;  /* 0x000000e0320a7890 */ /* 0x000fe2000fffe03f */
[----:B------:R-:W-:Y:S11]  /*15a40*/  @!P2 BRA `(.L_x_333) ;  /* 0x000000000004a947 */ /* 0x000ff60003800000 */
[----:B------:R-:W-:Y:S01]  /*15a50*/  BPT.TRAP 0x1 ;  /* 0x000000040000795c */ /* 0x000fe20000300000 */
.L_x_333:
[----:B------:R-:W5:Y:S02]  /*15a60*/  SYNCS.PHASECHK.TRANS64.TRYWAIT P1, [UR13+0x60], R3 ;  /* 0x00006003ff0075a7 */ /* 0x000f64000802014d */
[----:B-----5:R-:W-:Y:S05]  /*15a70*/  @!P1 BRA `(.L_x_334) ;  /* 0x0000002400749947 */ /* 0x020fea0003800000 */
.L_x_404:
        /* <DEDUP_REMOVED lines=13> */
.L_x_337:
[----:B------:R-:W1:Y:S02]  /*15b50*/  LDC R2, c[0x0][0x800] ;  /* 0x00020000ff027b82 */ /* 0x000e640000000800 */
[----:B-1----:R1:W-:Y:S02]  /*15b60*/  SYNCS.ARRIVE.TRANS64.RED.A0TR RZ, [UR13+0x40], R2 ;  /* 0x00004002ffff79a7 */ /* 0x0023e4000830040d */
.L_x_336:
[----:B------:R-:W-:Y:S05]  /*15b70*/  BSYNC B0 ;  /* 0x0000000000007941 */ /* 0x000fea0003800000 */
.L_x_335:
[----:B------:R-:W-:Y:S05]  /*15b80*/  @!P2 BRA `(.L_x_338) ;  /* 0x000000000004a947 */ /* 0x000fea0003800000 */
[----:B------:R-:W-:Y:S01]  /*15b90*/  BPT.TRAP 0x1 ;  /* 0x000000040000795c */ /* 0x000fe20000300000 */
.L_x_338:
[----:B------:R-:W-:Y:S01]  /*15ba0*/  SYNCS.ARRIVE.TRANS64.RED.A1T0 RZ, [UR21], RZ ;  /* 0x000000ffffff79a7 */ /* 0x000fe20008100415 */
[----:B------:R-:W-:Y:S05]  /*15bb0*/  @!P2 BRA `(.L_x_339) ;  /* 0x000000000004a947 */ /* 0x000fea0003800000 */
[----:B------:R-:W-:Y:S01]  /*15bc0*/  BPT.TRAP 0x1 ;  /* 0x000000040000795c */ /* 0x000fe20000300000 */
.L_x_339:
[----:B------:R-:W5:Y:S02]  /*15bd0*/  SYNCS.PHASECHK.TRANS64.TRYWAIT P1, [UR13+0x68], R3 ;  /* 0x00006803ff0075a7 */ /* 0x000f64000802014d */
[----:B-----5:R-:W-:Y:S05]  /*15be0*/  @!P1 BRA `(.L_x_340) ;  /* 0x0000002400309947 */ /* 0x020fea0003800000 */
.L_x_405:
        /* <DEDUP_REMOVED lines=13> */
.L_x_343:
[----:B------:R-:W1:Y:S02]  /*15cc0*/  LDC R2, c[0x0][0x800] ;  /* 0x00020000ff027b82 */ /* 0x000e640000000800 */
[----:B-1----:R1:W-:Y:S02]  /*15cd0*/  SYNCS.ARRIVE.TRANS64.RED.A0TR RZ, [UR13+0x48], R2 ;  /* 0x00004802ffff79a7 */ /* 0x0023e4000830040d */
.L_x_342:
[----:B------:R-:W-:Y:S05]  /*15ce0*/  BSYNC B0 ;  /* 0x0000000000007941 */ /* 0x000fea0003800000 */
.L_x_341:
[----:B------:R-:W-:Y:S05]  /*15cf0*/  @!P2 BRA `(.L_x_344) ;  /* 0x000000000004a947 */ /* 0x000fea0003800000 */
[----:B------:R-:W-:Y:S01]  /*15d00*/  BPT.TRAP 0x1 ;  /* 0x000000040000795c */ /* 0x000fe20000300000 */
.L_x_344:
[----:B------:R-:W5:Y:S01]  /*15d10*/  LDL.LU R15, [R1+0x208] ;  /* 0x00020800010f7983 */ /* 0x000f620000300800 */
[----:B------:R-:W-:Y:S03]  /*15d20*/  SYNCS.ARRIVE.TRANS64.RED.A1T0 RZ, [UR22], RZ ;  /* 0x000000ffffff79a7 */ /* 0x000fe60008100416 */
[----:B------:R-:W5:Y:S01]  /*15d30*/  LDL.LU R13, [R1+0x204] ;  /* 0x00020400010d7983 */ /* 0x000f620000300800 */
[----:B-1234-:R-:W-:Y:S01]  /*15d40*/  PRMT R4, RZ, 0x7610, R4 ;  /* 0x00007610ff047816 */ /* 0x01efe20000000004 */
[----:B------:R-:W-:Y:S01]  /*15d50*/  IMAD.MOV.U32 R2, RZ, RZ, -0x1 ;  /* 0xffffffffff027424 */ /* 0x000fe200078e00ff */
[----:B------:R-:W-:Y:S02]  /*15d60*/  MOV R3, 0xffffffff ;  /* 0xffffffff00037802 */ /* 0x000fe40000000f00 */
[----:B------:R-:W-:Y:S02]  /*15d70*/  MOV R10, 0xffffffff ;  /* 0xffffffff000a7802 */ /* 0x000fe40000000f00 */
[----:B-----5:R-:W-:-:S04]  /*15d80*/  IADD3 R13, P0, R13, UR46, RZ ;  /* 0x0000002e0d0d7c10 */ /* 0x020fc8000ff1e0ff */
[----:B------:R-:W-:Y:S01]  /*15d90*/  IADD3.X R15, R15, UR38, RZ, P0, !PT ;  /* 0x000000260f0f7c10 */ /* 0x000fe200087fe4ff */
[----:B------:R1:W-:Y:S01]  /*15da0*/  STL [R1+0x204], R13 ;  /* 0x0002040d01007387 */ /* 0x0003e20000100800 */
[----:B------:R-:W-:-:S03]  /*15db0*/  ISETP.GE.U32.AND P0, PT, R13, UR4, PT ;  /* 0x000000040d007c0c */ /* 0x000fc6000bf06070 */
[----:B------:R1:W-:Y:S01]  /*15dc0*/  STL [R1+0x208], R15 ;  /* 0x0002080f01007387 */ /* 0x0003e20000100800 */
[----:B------:R-:W-:-:S13]  /*15dd0*/  ISETP.GE.U32.AND.EX P0, PT, R15, UR5, PT, P0 ;  /* 0x000000050f007c0c */ /* 0x000fda000bf06100 */
[----:B-1----:R-:W-:Y:S05]  /*15de0*/  @P0 BRA `(.L_x_345) ;  /* 0x0000000400540947 */ /* 0x002fea0003800000 */
[----:B------:R-:W1:Y:S01]  /*15df0*/  LDC.64 R8, c[0x0][0x8d0] ;  /* 0x00023400ff087b82 */ /* 0x000e620000000a00 */
[----:B------:R-:W-:Y:S01]  /*15e00*/  IMAD.MOV.U32 R2, RZ, RZ, R13 ;  /* 0x000000ffff027224 */ /* 0x000fe200078e000d */
[----:B------:R-:W-:Y:S02]  /*15e10*/  MOV R3, R15 ;  /* 0x0000000f00037202 */ /* 0x000fe40000000f00 */
[----:B-1----:R-:W-:-:S04]  /*15e20*/  ISETP.NE.U32.AND P0, PT, R8, RZ, PT ;  /* 0x000000ff0800720c */ /* 0x002fc80003f05070 */
[----:B------:R-:W-:-:S13]  /*15e30*/  ISETP.NE.AND.EX P0, PT, R9, RZ, PT, P0 ;  /* 0x000000ff0900720c */ /* 0x000fda0003f05300 */
[----:B------:R-:W-:Y:S05]  /*15e40*/  @!P0 BRA `(.L_x_346) ;  /* 0x0000000000288947 */ /* 0x000fea0003800000 */
[----:B------:R-:W1:Y:S02]  /*15e50*/  LDC R2, c[0x0][0x8dc] ;  /* 0x00023700ff027b82 */ /* 0x000e640000000800 */
[----:B-1----:R-:W-:-:S05]  /*15e60*/  IADD3 R3, P0, R13, R2, RZ ;  /* 0x000000020d037210 */ /* 0x002fca0007f1e0ff */
[----:B------:R-:W-:-:S04]  /*15e70*/  IMAD.X R7, RZ, RZ, R15, P0 ;  /* 0x000000ffff077224 */ /* 0x000fc800000e060f */
[----:B------:R-:W-:-:S04]  /*15e80*/  IMAD.WIDE.U32 R4, R7, R8, RZ ;  /* 0x0000000807047225 */ /* 0x000fc800078e00ff */
[----:B------:R-:W-:-:S04]  /*15e90*/  IMAD.WIDE.U32 R4, P0, R3, R9, R4 ;  /* 0x0000000903047225 */ /* 0x000fc80007800004 */
[----:B------:R-:W-:-:S04]  /*15ea0*/  IMAD.WIDE.U32 R2, R3, R8, RZ ;  /* 0x0000000803027225 */ /* 0x000fc800078e00ff */
[----:B------:R-:W-:Y:S01]  /*15eb0*/  IMAD.MOV.U32 R2, RZ, RZ, R5 ;  /* 0x000000ffff027224 */ /* 0x000fe200078e0005 */
[----:B------:R-:W-:Y:S02]  /*15ec0*/  IADD3 RZ, P1, R3, R4, RZ ;  /* 0x0000000403ff7210 */ /* 0x000fe40007f3e0ff */
[----:B------:R-:W-:-:S03]  /*15ed0*/  IADD3.X R3, RZ, RZ, RZ, P0, !PT ;  /* 0x000000ffff037210 */ /* 0x000fc600007fe4ff */
[----:B------:R-:W-:-:S08]  /*15ee0*/  IMAD.WIDE.U32.X R2, R7, R9, R2, P1 ;  /* 0x0000000907027225 */ /* 0x000fd000008e0402 */
.L_x_346:
[----:B------:R-:W1:Y:S01]  /*15ef0*/  S2R R7, SR_CTAID.X ;  /* 0x0000000000077919 */ /* 0x000e620000002500 */
[----:B------:R-:W2:Y:S01]  /*15f00*/  LDC R11, c[0x0][0x904] ;  /* 0x00024100ff0b7b82 */ /* 0x000ea20000000800 */
[----:B------:R-:W-:Y:S01]  /*15f10*/  ULDC UR8, c[0x0][0x150] ;  /* 0x0000540000087ab9 */ /* 0x000fe20000000800 */
[----:B------:R-:W3:Y:S06]  /*15f20*/  S2R R4, SR_CTAID.Y ;  /* 0x0000000000047919 */ /* 0x000eec0000002600 */
[----:B------:R-:W4:Y:S08]  /*15f30*/  LDC R10, c[0x0][0x144] ;  /* 0x00005100ff0a7b82 */ /* 0x000f300000000800 */
[----:B------:R-:W5:Y:S01]  /*15f40*/  LDC R8, c[0x0][0x8d8] ;  /* 0x00023600ff087b82 */ /* 0x000f620000000800 */
[----:B--2---:R-:W-:-:S02]  /*15f50*/  ISETP.NE.AND P2, PT, R11, 0x1, PT ;  /* 0x000000010b00780c */ /* 0x004fc40003f45270 */
[----:B-1----:R-:W-:-:S05]  /*15f60*/  I2FP.F32.U32 R5, R7 ;  /* 0x0000000700057245 */ /* 0x002fca0000201000 */
[----:B------:R-:W-:Y:S01]  /*15f70*/  FMUL R9, R5, UR8 ;  /* 0x0000000805097c20 */ /* 0x000fe20008400000 */
[----:B---3--:R-:W-:Y:S01]  /*15f80*/  I2FP.F32.U32 R5, R4 ;  /* 0x0000000400057245 */ /* 0x008fe20000201000 */
[----:B------:R-:W-:-:S04]  /*15f90*/  ULDC UR8, c[0x0][0x154] ;  /* 0x0000550000087ab9 */ /* 0x000fc80000000800 */
[----:B------:R-:W1:Y:S01]  /*15fa0*/  F2I.U32.TRUNC.NTZ R9, R9 ;  /* 0x0000000900097305 */ /* 0x000e62000020f000 */
[----:B------:R-:W-:Y:S02]  /*15fb0*/  FMUL R12, R5, UR8 ;  /* 0x00000008050c7c20 */ /* 0x000fe40008400000 */
[----:B------:R-:W2:Y:S05]  /*15fc0*/  LDC R5, c[0x0][0x148] ;  /* 0x00005200ff057b82 */ /* 0x000eaa0000000800 */
[----:B------:R-:W3:Y:S01]  /*15fd0*/  F2I.U32.TRUNC.NTZ R12, R12 ;  /* 0x0000000c000c7305 */ /* 0x000ee2000020f000 */
[----:B-1----:R-:W-:-:S05]  /*15fe0*/  IADD3 R11, -R9, RZ, RZ ;  /* 0x000000ff090b7210 */ /* 0x002fca0007ffe1ff */
[----:B----4-:R-:W-:Y:S02]  /*15ff0*/  IMAD R7, R10, R11, R7 ;  /* 0x0000000b0a077224 */ /* 0x010fe400078e0207 */
[----:B---3--:R-:W-:Y:S02]  /*16000*/  IMAD.MOV R10, RZ, RZ, -R12 ;  /* 0x000000ffff0a7224 */ /* 0x008fe400078e0a0c */
[----:B------:R-:W1:Y:S02]  /*16010*/  LDC R12, c[0x0][0x8c0] ;  /* 0x00023000ff0c7b82 */ /* 0x000e640000000800 */
[----:B--2---:R-:W-:Y:S01]  /*16020*/  @P2 IMAD R7, R5, R10, R4 ;  /* 0x0000000a05072224 */ /* 0x004fe200078e0204 */
[-CC-:B-----5:R-:W-:Y:S02]  /*16030*/  SHF.R.U64 R10, R2, R8.reuse, R3.reuse ;  /* 0x00000008020a7219 */ /* 0x1a0fe40000001203 */
[----:B------:R-:W-:Y:S02]  /*16040*/  SHF.R.U32.HI R8, RZ, R8, R3 ;  /* 0x00000008ff087219 */ /* 0x000fe40000011603 */
[----:B------:R-:W-:Y:S01]  /*16050*/  IADD3 R9, P0, RZ, -R10, RZ ;  /* 0x8000000aff097210 */ /* 0x000fe20007f1e0ff */
[----:B------:R-:W2:Y:S03]  /*16060*/  LDC.64 R4, c[0x0][0x8c8] ;  /* 0x00023200ff047b82 */ /* 0x000ea60000000a00 */
[----:B------:R-:W-:-:S05]  /*16070*/  IADD3.X R3, RZ, ~R8, RZ, P0, !PT ;  /* 0x80000008ff037210 */ /* 0x000fca00007fe4ff */
[----:B--2---:R-:W-:Y:S01]  /*16080*/  IMAD R2, R3, R4, RZ ;  /* 0x0000000403027224 */ /* 0x004fe200078e02ff */
[----:B------:R-:W-:-:S03]  /*16090*/  MOV R3, R15 ;  /* 0x0000000f00037202 */ /* 0x000fc60000000f00 */
[----:B------:R-:W-:Y:S02]  /*160a0*/  IMAD R5, R9, R5, R2 ;  /* 0x0000000509057224 */ /* 0x000fe400078e0202 */
[----:B------:R-:W-:-:S04]  /*160b0*/  IMAD.MOV.U32 R2, RZ, RZ, R13 ;  /* 0x000000ffff027224 */ /* 0x000fc800078e000d */
[----:B------:R-:W-:Y:S02]  /*160c0*/  IMAD.WIDE.U32 R2, R9, R4, R2 ;  /* 0x0000000409027225 */ /* 0x000fe400078e0002 */
[----:B------:R-:W2:Y:S02]  /*160d0*/  LDC.64 R8, c[0x0][0x8e8] ;  /* 0x00023a00ff087b82 */ /* 0x000ea40000000a00 */
[----:B------:R-:W-:-:S05]  /*160e0*/  IMAD.IADD R5, R3, 0x1, R5 ;  /* 0x0000000103057824 */ /* 0x000fca00078e0205 */
[-CC-:B-1----:R-:W-:Y:S01]  /*160f0*/  SHF.R.U64 R11, R2, R12.reuse, R5.reuse ;  /* 0x0000000c020b7219 */ /* 0x182fe20000001205 */
[----:B------:R-:W1:Y:S01]  /*16100*/  LDC R4, c[0x0][0x8b0] ;  /* 0x00022c00ff047b82 */ /* 0x000e620000000800 */
[----:B------:R-:W-:-:S07]  /*16110*/  SHF.R.U32.HI R5, RZ, R12, R5 ;  /* 0x0000000cff057219 */ /* 0x000fce0000011605 */
[----:B------:R-:W3:Y:S01]  /*16120*/  LDC R3, c[0x0][0x900] ;  /* 0x00024000ff037b82 */ /* 0x000ee20000000800 */
[----:B--2---:R-:W-:-:S04]  /*16130*/  ISETP.NE.U32.AND P0, PT, R8, RZ, PT ;  /* 0x000000ff0800720c */ /* 0x004fc80003f05070 */
[----:B------:R-:W-:Y:S02]  /*16140*/  ISETP.NE.AND.EX P0, PT, R9, RZ, PT, P0 ;  /* 0x000000ff0900720c */ /* 0x000fe40003f05300 */
[-CC-:B-1----:R-:W-:Y:S02]  /*16150*/  SHF.R.U64 R12, R11, R4.reuse, R5.reuse ;  /* 0x000000040b0c7219 */ /* 0x182fe40000001205 */
[----:B------:R-:W-:-:S04]  /*16160*/  SHF.R.U32.HI R4, RZ, R4, R5 ;  /* 0x00000004ff047219 */ /* 0x000fc80000011605 */
[-CC-:B---3--:R-:W-:Y:S02]  /*16170*/  SHF.R.U64 R13, R12, R3.reuse, R4.reuse ;  /* 0x000000030c0d7219 */ /* 0x188fe40000001204 */
[----:B------:R-:W-:Y:S02]  /*16180*/  SHF.R.U32.HI R3, RZ, R3, R4 ;  /* 0x00000003ff037219 */ /* 0x000fe40000011604 */
[----:B------:R-:W-:Y:S01]  /*16190*/  MOV R2, R13 ;  /* 0x0000000d00027202 */ /* 0x000fe20000000f00 */
[----:B------:R-:W-:Y:S06]  /*161a0*/  @!P0 BRA `(.L_x_347) ;  /* 0x0000000000288947 */ /* 0x000fec0003800000 */
        /* <DEDUP_REMOVED lines=10> */
.L_x_347:
[----:B------:R-:W1:Y:S01]  /*16250*/  LDC R4, c[0x0][0x8f0] ;  /* 0x00023c00ff047b82 */ /* 0x000e620000000800 */
[----:B------:R-:W-:Y:S02]  /*16260*/  LOP3.LUT R12, R12, R14, RZ, 0xc0, !PT ;  /* 0x0000000e0c0c7212 */ /* 0x000fe400078ec0ff */
[----:B------:R-:W-:-:S05]  /*16270*/  LOP3.LUT R11, R11, R18, RZ, 0xc0, !PT ;  /* 0x000000120b0b7212 */ /* 0x000fca00078ec0ff */
[----:B------:R-:W2:Y:S01]  /*16280*/  LDC R8, c[0x0][0x8e0] ;  /* 0x00023800ff087b82 */ /* 0x000ea20000000800 */
[----:B-1----:R-:W-:-:S07]  /*16290*/  SHF.R.U64 R3, R2, R4, R3 ;  /* 0x0000000402037219 */ /* 0x002fce0000001203 */
[----:B------:R-:W1:Y:S01]  /*162a0*/  LDC R4, c[0x0][0x8b8] ;  /* 0x00022e00ff047b82 */ /* 0x000e620000000800 */
[----:B------:R-:W-:Y:S01]  /*162b0*/  IMAD R12, R17, R3, R12 ;  /* 0x00000003110c7224 */ /* 0x000fe200078e020c */
[----:B------:R-:W-:-:S06]  /*162c0*/  IADD3 R3, -R3, RZ, RZ ;  /* 0x000000ff03037210 */ /* 0x000fcc0007ffe1ff */
[----:B------:R-:W3:Y:S01]  /*162d0*/  LDC R2, c[0x0][0x8a8] ;  /* 0x00022a00ff027b82 */ /* 0x000ee20000000800 */
[----:B--2---:R-:W-:Y:S02]  /*162e0*/  IMAD R13, R3, R8, R13 ;  /* 0x00000008030d7224 */ /* 0x004fe400078e020d */
[----:B-1----:R-:W-:Y:S02]  /*162f0*/  IMAD R4, R12, R4, R7 ;  /* 0x000000040c047224 */ /* 0x002fe400078e0207 */
[----:B---3--:R-:W-:-:S05]  /*16300*/  IMAD R13, R13, R2, R11 ;  /* 0x000000020d0d7224 */ /* 0x008fca00078e020b */
[----:B------:R-:W-:Y:S02]  /*16310*/  SEL R2, R13, R4, !P2 ;  /* 0x000000040d027207 */ /* 0x000fe40005000000 */
[----:B------:R-:W-:Y:S01]  /*16320*/  SEL R3, R4, R13, !P2 ;  /* 0x0000000d04037207 */ /* 0x000fe20005000000 */
[----:B------:R-:W-:-:S07]  /*16330*/  IMAD.MOV.U32 R4, RZ, RZ, 0x1 ;  /* 0x00000001ff047424 */ /* 0x000fce00078e00ff */
.L_x_345:
[----:B------:R-:W-:-:S13]  /*16340*/  LOP3.LUT P0, RZ, R4, 0xff, RZ, 0xc0, !PT ;  /* 0x000000ff04ff7812 */ /* 0x000fda000780c0ff */
[----:B------:R-:W-:Y:S05]  /*16350*/  @P0 BRA `(.L_x_348) ;  /* 0xffffffdc00ec0947 */ /* 0x000fea000383ffff */
.L_x_244:
[----:B------:R-:W-:-:S13]  /*16360*/  ELECT P0, URZ, PT ;  /* 0x00000000003f782f */ /* 0x000fda0003800000 */
[----:B------:R-:W-:Y:S05]  /*16370*/  @!P0 BRA `(.L_x_14) ;  /* 0x0000001000548947 */ /* 0x000fea0003800000 */
[----:B------:R-:W4:Y:S02]  /*16380*/  LDL.LU R4, [R1+0x218] ;  /* 0x0002180001047983 */ /* 0x000f240000300800 */
[----:B----4-:R-:W-:-:S04]  /*16390*/  LOP3.LUT R0, R4, 0x2, RZ, 0xfc, !PT ;  /* 0x0000000204007812 */ /* 0x010fc800078efcff */
[----:B------:R-:W-:-:S13]  /*163a0*/  ISETP.NE.AND P1, PT, R0, 0x3, PT ;  /* 0x000000030000780c */ /* 0x000fda0003f25270 */
[----:B------:R-:W-:Y:S05]  /*163b0*/  @!P1 BRA `(.L_x_349) ;  /* 0x0000000000049947 */ /* 0x000fea0003800000 */
[----:B--2---:R-:W-:Y:S01]  /*163c0*/  BPT.TRAP 0x1 ;  /* 0x000000040000795c */ /* 0x004fe20000300000 */
.L_x_349:
[----:B------:R-:W-:Y:S01]  /*163d0*/  MOV R0, 0x400 ;  /* 0x0000040000007802 */ /* 0x000fe20000000f00 */
[----:B------:R-:W-:Y:S01]  /*163e0*/  IMAD.MOV.U32 R2, RZ, RZ, 0x1 ;  /* 0x00000001ff027424 */ /* 0x000fe200078e00ff */
[----:B--2---:R-:W-:-:S04]  /*163f0*/  MOV R3, UR37 ;  /* 0x0000002500037c02 */ /* 0x004fc80008000f00 */
[----:B------:R-:W-:Y:S02]  /*16400*/  LEA R0, R3, R0, 0x18 ;  /* 0x0000000003007211 */ /* 0x000fe400078ec0ff */
[----:B------:R-:W-:-:S04]  /*16410*/  SHF.L.U32 R3, R2, 0x1f, RZ ;  /* 0x0000001f02037819 */ /* 0x000fc800000006ff */
[----:B------:R-:W2:Y:S02]  /*16420*/  SYNCS.PHASECHK.TRANS64.TRYWAIT P0, [R0+URZ+0x50], R3 ;  /* 0x00005003000075a7 */ /* 0x000ea4000800017f */
[----:B--2---:R-:W-:Y:S05]  /*16430*/  @!P0 BRA `(.L_x_350) ;  /* 0x0000001c00348947 */ /* 0x004fea0003800000 */
.L_x_406:
[----:B------:R-:W-:Y:S05]  /*16440*/  @!P1 BRA `(.L_x_351) ;  /* 0x0000000000049947 */ /* 0x000fea0003800000 */
[----:B------:R-:W-:Y:S01]  /*16450*/  BPT.TRAP 0x1 ;  /* 0x000000040000795c */ /* 0x000fe20000300000 */
.L_x_351:
[----:B------:R-:W4:Y:S02]  /*16460*/  SYNCS.PHASECHK.TRANS64.TRYWAIT P0, [R0+URZ+0x58], R3 ;  /* 0x00005803000075a7 */ /* 0x000f24000800017f */
[----:B----4-:R-:W-:Y:S05]  /*16470*/  @!P0 BRA `(.L_x_352) ;  /* 0x0000001c00388947 */ /* 0x010fea0003800000 */
.L_x_407:
[----:B------:R-:W-:Y:S05]  /*16480*/  @!P1 BRA `(.L_x_353) ;  /* 0x0000000000049947 */ /* 0x000fea0003800000 */
[----:B------:R-:W-:Y:S01]  /*16490*/  BPT.TRAP 0x1 ;  /* 0x000000040000795c */ /* 0x000fe20000300000 */
.L_x_353:
[----:B------:R-:W1:Y:S02]  /*164a0*/  SYNCS.PHASECHK.TRANS64.TRYWAIT P0, [R0+URZ+0x60], R3 ;  /* 0x00006003000075a7 */ /* 0x000e64000800017f */
[----:B-1----:R-:W-:Y:S05]  /*164b0*/  @!P0 BRA `(.L_x_354) ;  /* 0x0000001c003c8947 */ /* 0x002fea0003800000 */
.L_x_408:
[----:B------:R-:W-:Y:S05]  /*164c0*/  @!P1 BRA `(.L_x_355) ;  /* 0x0000000000049947 */ /* 0x000fea0003800000 */
[----:B------:R-:W-:Y:S01]  /*164d0*/  BPT.TRAP 0x1 ;  /* 0x000000040000795c */ /* 0x000fe20000300000 */
.L_x_355:
[----:B--2-4-:R-:W-:-:S04]  /*164e0*/  MOV R3, 0x1 ;  /* 0x0000000100037802 */ /* 0x014fc80000000f00 */
[----:B------:R-:W-:-:S07]  /*164f0*/  SHF.L.U32 R3, R3, 0x1f, RZ ;  /* 0x0000001f03037819 */ /* 0x000fce00000006ff */
.L_x_356:
[----:B-1----:R1:W2:Y:S02]  /*16500*/  SYNCS.PHASECHK.TRANS64.TRYWAIT P0, [R0+URZ+0x68], R3 ;  /* 0x00006803000075a7 */ /* 0x0022a4000800017f */
[----:B--2---:R-:W-:Y:S05]  /*16510*/  @!P0 NANOSLEEP.SYNCS 0x989680 ;  /* 0x009896800000895d */ /* 0x004fea0003900000 */
[----:B------:R-:W2:Y:S02]  /*16520*/  @!P0 SYNCS.PHASECHK.TRANS64 P0, [R0+URZ+0x68], R3 ;  /* 0x00006803000085a7 */ /* 0x000ea4000800007f */
[----:B--2---:R-:W-:Y:S05]  /*16530*/  @P0 BRA `(.L_x_14) ;  /* 0x0000000c00e40947 */ /* 0x004fea0003800000 */
[----:B------:R-:W-:Y:S05]  /*16540*/  BRA `(.L_x_356) ;  /* 0xfffffffc00ec7947 */ /* 0x000fea000383ffff */
.L_x_239:
[----:B------:R-:W-:Y:S01]  /*16550*/  LOP3.LUT P0, RZ, R11, 0xff, RZ, 0xc0, !PT ;  /* 0x000000ff0bff7812 */ /* 0x000fe2000780c0ff */
[----:B------:R-:W-:Y:S01]  /*16560*/  IMAD.MOV.U32 R0, RZ, RZ, 0x1 ;  /* 0x00000001ff007424 */ /* 0x000fe200078e00ff */
[----:B------:R-:W-:-:S11]  /*16570*/  MOV R6, RZ ;  /* 0x000000ff00067202 */ /* 0x000fd60000000f00 */
[----:B------:R-:W-:Y:S05]  /*16580*/  @!P0 BRA `(.L_x_357) ;  /* 0x0000000c003c8947 */ /* 0x000fea0003800000 */
[----:B------:R-:W3:Y:S01]  /*16590*/  LDL R4, [R1+0x20c] ;  /* 0x00020c0001047983 */ /* 0x000ee20000100800 */
[----:B------:R-:W1:Y:S01]  /*165a0*/  LDC R0, c[0x0][0x28c] ;  /* 0x0000a300ff007b82 */ /* 0x000e620000000800 */
[----:B------:R-:W-:Y:S01]  /*165b0*/  ULDC UR7, c[0x0][0x900] ;  /* 0x0002400000077ab9 */ /* 0x000fe20000000800 */
[----:B------:R-:W-:Y:S01]  /*165c0*/  UMOV UR8, 0xffffffff ;  /* 0xffffffff00087882 */ /* 0x000fe20000000000 */
[----:B------:R-:W-:Y:S01]  /*165d0*/  BSSY B0, `(.L_x_357) ;  /* 0x00000ca000007945 */ /* 0x000fe20003800000 */
[----:B--2---:R-:W-:Y:S01]  /*165e0*/  USHF.L.U32 UR4, UR37, 0x7, URZ ;  /* 0x0000000725047899 */ /* 0x004fe2000800063f */
[----:B------:R-:W-:Y:S01]  /*165f0*/  MOV R11, 0x1 ;  /* 0x00000001000b7802 */ /* 0x000fe20000000f00 */
[----:B------:R-:W-:Y:S01]  /*16600*/  USHF.L.U32 UR5, UR37, 0xd, URZ ;  /* 0x0000000d25057899 */ /* 0x000fe2000800063f */
[----:B------:R-:W-:Y:S01]  /*16610*/  MOV R6, RZ ;  /* 0x000000ff00067202 */ /* 0x000fe20000000f00 */
[----:B------:R-:W-:Y:S01]  /*16620*/  USHF.L.U32 UR8, UR8, UR7, URZ ;  /* 0x0000000708087299 */ /* 0x000fe2000800063f */
[----:B------:R-:W-:Y:S01]  /*16630*/  ULDC UR6, c[0x0][0x8a8] ;  /* 0x00022a0000067ab9 */ /* 0x000fe20000000800 */
[----:B------:R-:W-:Y:S01]  /*16640*/  UMOV UR9, 0x1 ;  /* 0x0000000100097882 */ /* 0x000fe20000000000 */
[----:B------:R-:W-:-:S02]  /*16650*/  ULOP3.LUT UR4, UR4, 0x80, URZ, 0xc0, !UPT ;  /* 0x0000008004047892 */ /* 0x000fc4000f8ec03f */
[----:B------:R-:W-:Y:S02]  /*16660*/  ULOP3.LUT UR5, UR5, 0x2000, URZ, 0xc0, !UPT ;  /* 0x0000200005057892 */ /* 0x000fe4000f8ec03f */
[----:B------:R-:W-:Y:S02]  /*16670*/  UIADD3 UR17, UR6, -0x1, URZ ;  /* 0xffffffff06117890 */ /* 0x000fe4000fffe03f */
[----:B------:R-:W-:Y:S02]  /*16680*/  USHF.L.U32 UR19, UR9, UR7, URZ ;  /* 0x0000000709137299 */ /* 0x000fe4000800063f */
[----:B------:R-:W-:Y:S01]  /*16690*/  ULOP3.LUT UR18, URZ, UR8, URZ, 0x33, !UPT ;  /* 0x000000083f127292 */ /* 0x000fe2000f8e333f */
[----:B------:R-:W-:Y:S01]  /*166a0*/  ULDC.64 UR22, c[0x0][0x198] ;  /* 0x0000660000167ab9 */ /* 0x000fe20000000a00 */
[----:B-1----:R-:W-:-:S05]  /*166b0*/  VIADD R0, R0, 0x3f ;  /* 0x0000003f00007836 */ /* 0x002fca0000000000 */
[----:B------:R-:W-:-:S04]  /*166c0*/  SHF.R.S32.HI R5, RZ, 0x1f, R0 ;  /* 0x0000001fff057819 */ /* 0x000fc80000011400 */
[----:B------:R-:W-:Y:S01]  /*166d0*/  LEA.HI R5, R5, R0, RZ, 0x6 ;  /* 0x0000000005057211 */ /* 0x000fe200078f30ff */
[----:B------:R-:W-:-:S03]  /*166e0*/  IMAD.MOV.U32 R0, RZ, RZ, 0x1 ;  /* 0x00000001ff007424 */ /* 0x000fc600078e00ff */
[----:B------:R-:W-:-:S05]  /*166f0*/  SHF.R.S32.HI R7, RZ, 0x6, R5 ;  /* 0x00000006ff077819 */ /* 0x000fca0000011405 */
[----:B------:R-:W-:Y:S01]  /*16700*/  VIADD R16, R7, 0x1 ;  /* 0x0000000107107836 */ /* 0x000fe20000000000 */
[----:B---3--:R-:W-:-:S07]  /*16710*/  LOP3.LUT R8, R4, 0x2, RZ, 0xfc, !PT ;  /* 0x0000000204087812 */ /* 0x008fce00078efcff */
.L_x_368:
[----:B------:R-:W-:-:S03]  /*16720*/  UMOV UR6, 0xffffffff ;  /* 0xffffffff00067882 */ /* 0x000fc60000000000 */
[----:B------:R-:W-:Y:S05]  /*16730*/  BRA.DIV UR6, `(.L_x_358) ;  /* 0x0000001a06b07947 */ /* 0x000fea000b800000 */
[----:B------:R-:W-:-:S13]  /*16740*/  ELECT P6, URZ, PT ;  /* 0x00000000003f782f */ /* 0x000fda00038c0000 */
.L_x_411:
[----:B------:R-:W1:Y:S01]  /*16750*/  LDC R4, c[0x0][0x28c] ;  /* 0x0000a300ff047b82 */ /* 0x000e620000000800 */
[----:B------:R-:W-:Y:S01]  /*16760*/  BSSY B1, `(.L_x_359) ;  /* 0x0000039000017945 */ /* 0x000fe20003800000 */
[----:B-1----:R-:W-:-:S13]  /*16770*/  ISETP.LT.OR P6, PT, R4, 0x1, !P6 ;  /* 0x000000010400780c */ /* 0x002fda00077c1670 */
[----:B------:R-:W-:Y:S05]  /*16780*/  @P6 BRA `(.L_x_360) ;  /* 0x0000000000d86947 */ /* 0x000fea0003800000 */
[----:B------:R-:W-:Y:S01]  /*16790*/  SHF.L.U32 R5, R3, 0x8, RZ ;  /* 0x0000000803057819 */ /* 0x000fe200000006ff */
[----:B------:R-:W-:Y:S01]  /*167a0*/  IMAD.MOV.U32 R4, RZ, RZ, R16 ;  /* 0x000000ffff047224 */ /* 0x000fe200078e0010 */
[----:B------:R-:W-:Y:S02]  /*167b0*/  LEA R2, R2, UR4, 0x8 ;  /* 0x0000000402027c11 */ /* 0x000fe4000f8e40ff */
[----:B------:R-:W-:Y:S02]  /*167c0*/  MOV R14, RZ ;  /* 0x000000ff000e7202 */ /* 0x000fe40000000f00 */
[----:B------:R-:W-:Y:S02]  /*167d0*/  MOV R3, R0 ;  /* 0x0000000000037202 */ /* 0x000fe40000000f00 */
[----:B------:R-:W-:-:S07]  /*167e0*/  MOV R9, R6 ;  /* 0x0000000600097202 */ /* 0x000fce0000000f00 */
.L_x_363:
[----:B------:R-:W1:Y:S01]  /*167f0*/  S2R R13, SR_CgaCtaId ;  /* 0x00000000000d7919 */ /* 0x000e620000008800 */
[----:B------:R-:W-:Y:S02]  /*16800*/  MOV R12, 0x400 ;  /* 0x00000400000c7802 */ /* 0x000fe40000000f00 */
[----:B------:R-:W-:Y:S02]  /*16810*/  SHF.L.U32 R18, R3, 0x1f, RZ ;  /* 0x0000001f03127819 */ /* 0x000fe400000006ff */
[----:B-1----:R-:W-:-:S05]  /*16820*/  LEA R12, R13, R12, 0x18 ;  /* 0x0000000c0d0c7211 */ /* 0x002fca00078ec0ff */
[----:B------:R-:W-:-:S04]  /*16830*/  IMAD R13, R9, 0x8, R12 ;  /* 0x00000008090d7824 */ /* 0x000fc800078e020c */
[----:B------:R-:W1:Y:S02]  /*16840*/  SYNCS.PHASECHK.TRANS64.TRYWAIT P0, [R13+URZ+0x18], R18 ;  /* 0x000018120d0075a7 */ /* 0x000e64000800017f */
[----:B-1----:R-:W-:Y:S05]  /*16850*/  @!P0 BRA `(.L_x_361) ;  /* 0x0000001800888947 */ /* 0x002fea0003800000 */
.L_x_412:
[----:B------:R-:W2:Y:S02]  /*16860*/  S2R R15, SR_TID.X ;  /* 0x00000000000f7919 */ /* 0x000ea40000002100 */
[----:B--2---:R-:W-:Y:S02]  /*16870*/  LOP3.LUT P0, RZ, R15, 0x7f, RZ, 0xc0, !PT ;  /* 0x0000007f0fff7812 */ /* 0x004fe4000780c0ff */
[----:B------:R-:W-:-:S11]  /*16880*/  PRMT R15, R8, 0x9910, RZ ;  /* 0x00009910080f7816 */ /* 0x000fd600000000ff */
[----:B-1----:R-:W1:Y:S02]  /*16890*/  @!P0 LDC R18, c[0x0][0x500] ;  /* 0x00014000ff128b82 */ /* 0x002e640000000800 */
[----:B-1----:R1:W-:Y:S01]  /*168a0*/  @!P0 SYNCS.ARRIVE.TRANS64 RZ, [R13+URZ], R18 ;  /* 0x000000120dff89a7 */ /* 0x0023e2000800003f */
[----:B------:R-:W-:-:S13]  /*168b0*/  ISETP.NE.AND P0, PT, R15, 0x2, PT ;  /* 0x000000020f00780c */ /* 0x000fda0003f05270 */
[----:B-1----:R-:W-:Y:S05]  /*168c0*/  @P0 BRA `(.L_x_362) ;  /* 0x0000000000040947 */ /* 0x002fea0003800000 */
[----:B------:R-:W-:Y:S01]  /*168d0*/  BPT.TRAP 0x1 ;  /* 0x000000040000795c */ /* 0x000fe20000300000 */
.L_x_362:
[----:B------:R-:W-:Y:S01]  /*168e0*/  R2UR UR9, R13 ;  /* 0x000000000d0972ca */ /* 0x000fe200000e0000 */
[----:B------:R-:W-:Y:S01]  /*168f0*/  UIADD3 UR6, UP0, UR22, 0xf0, URZ ;  /* 0x000000f016067890 */ /* 0x000fe2000ff1e03f */
[-C--:B------:R-:W-:Y:S01]  /*16900*/  LEA R13, R9, R12.reuse, 0xf ;  /* 0x0000000c090d7211 */ /* 0x080fe200078e78ff */
[----:B------:R-:W-:Y:S01]  /*16910*/  UIADD3 UR24, UP1, UR22, 0x1f0, URZ ;  /* 0x000001f016187890 */ /* 0x000fe2000ff3e03f */
[----:B------:R-:W-:Y:S01]  /*16920*/  R2UR UR11, R5 ;  /* 0x00000000050b72ca */ /* 0x000fe200000e0000 */
[----:B------:R-:W-:Y:S01]  /*16930*/  UMOV UR14, 0x0 ;  /* 0x00000000000e7882 */ /* 0x000fe20000000000 */
[----:B------:R-:W-:Y:S01]  /*16940*/  R2UR UR7, R13 ;  /* 0x000000000d0772ca */ /* 0x000fe200000e0000 */
[----:B------:R-:W-:Y:S01]  /*16950*/  UIADD3.X UR25, URZ, UR23, URZ, UP1, !UPT ;  /* 0x000000173f197290 */ /* 0x000fe20008ffe43f */
[C---:B------:R-:W-:Y:S01]  /*16960*/  LEA R13, R9.reuse, UR5, 0xe ;  /* 0x00000005090d7c11 */ /* 0x040fe2000f8e70ff */
[----:B------:R-:W-:Y:S01]  /*16970*/  VIADD R9, R9, 0x1 ;  /* 0x0000000109097836 */ /* 0x000fe20000000000 */
[----:B------:R-:W-:Y:S01]  /*16980*/  R2UR UR10, R14 ;  /* 0x000000000e0a72ca */ /* 0x000fe200000e0000 */
[----:B------:R-:W-:Y:S01]  /*16990*/  UMOV UR15, 0x10000000 ;  /* 0x10000000000f7882 */ /* 0x000fe20000000000 */
[----:B------:R-:W-:Y:S01]  /*169a0*/  LEA R13, R13, R12, 0x1 ;  /* 0x0000000c0d0d7211 */ /* 0x000fe200078e08ff */
[----:B------:R-:W-:Y:S01]  /*169b0*/  UMOV UR21, 0x30000 ;  /* 0x0003000000157882 */ /* 0x000fe20000000000 */
[----:B------:R-:W-:-:S02]  /*169c0*/  R2UR UR12, R10 ;  /* 0x000000000a0c72ca */ /* 0x000fc400000e0000 */
[----:B------:R-:W-:Y:S02]  /*169d0*/  R2UR UR8, R13 ;  /* 0x000000000d0872ca */ /* 0x000fe400000e0000 */
[----:B------:R-:W-:Y:S01]  /*169e0*/  IADD3 R4, R4, -0x1, RZ ;  /* 0xffffffff04047810 */ /* 0x000fe20007ffe0ff */
[----:B------:R-:W-:Y:S01]  /*169f0*/  UIADD3 UR13, UR7, 0x8400, URZ ;  /* 0x00008400070d7890 */ /* 0x000fe2000fffe03f */
[----:B------:R-:W-:Y:S01]  /*16a00*/  R2UR UR20, R2 ;  /* 0x00000000021472ca */ /* 0x000fe200000e0000 */
[----:B------:R-:W-:Y:S01]  /*16a10*/  UIADD3.X UR7, URZ, UR23, URZ, UP0, !UPT ;  /* 0x000000173f077290 */ /* 0x000fe200087fe43f */
[----:B------:R-:W-:Y:S02]  /*16a20*/  ISETP.GT.AND P1, PT, R4, 0x1, PT ;  /* 0x000000010400780c */ /* 0x000fe40003f24270 */
[----:B------:R-:W-:Y:S02]  /*16a30*/  ISETP.NE.AND P0, PT, R9, 0x3, PT ;  /* 0x000000030900780c */ /* 0x000fe40003f05270 */
[----:B------:R-:W-:-:S02]  /*16a40*/  IADD3 R14, R14, 0x40, RZ ;  /* 0x000000400e0e7810 */ /* 0x000fc40007ffe0ff */
[----:B------:R-:W-:Y:S01]  /*16a50*/  SEL R12, RZ, 0x1, P0 ;  /* 0x00000001ff0c7807 */ /* 0x000fe20000000000 */
[----:B------:R-:W-:Y:S01]  /*16a60*/  UIADD3 UR16, UR8, 0x20400, URZ ;  /* 0x0002040008107890 */ /* 0x000fe2000fffe03f */
[----:B------:R-:W-:Y:S02]  /*16a70*/  SEL R9, R9, RZ, P0 ;  /* 0x000000ff09097207 */ /* 0x000fe40000000000 */
[----:B------:R-:W-:Y:S01]  /*16a80*/  UMOV UR8, UR13 ;  /* 0x0000000d00087c82 */ /* 0x000fe20008000000 */
[----:B------:R-:W-:Y:S01]  /*16a90*/  LOP3.LUT R3, R3, R12, RZ, 0x3c, !PT ;  /* 0x0000000c03037212 */ /* 0x000fe200078e3cff */
[----:B------:R1:W-:Y:S02]  /*16aa0*/  UTMALDG.3D [UR8], [UR6], desc[UR14] ;  /* 0x00000e08060075b4 */ /* 0x0003e40008011000 */
[----:B-1----:R-:W-:Y:S01]  /*16ab0*/  UMOV UR8, UR16 ;  /* 0x0000001000087c82 */ /* 0x002fe20008000000 */
[----:B------:R-:W-:Y:S02]  /*16ac0*/  UMOV UR11, UR20 ;  /* 0x00000014000b7c82 */ /* 0x000fe40008000000 */
[----:B------:R1:W-:Y:S02]  /*16ad0*/  UTMALDG.3D.MULTICAST [UR8], [UR24], UR21, desc[UR14] ;  /* 0x00000e08180073b4 */ /* 0x0003e40008011815 */
[----:B-1----:R-:W-:Y:S05]  /*16ae0*/  @P1 BRA `(.L_x_363) ;  /* 0xfffffffc00401947 */ /* 0x002fea000383ffff */
.L_x_360:
[----:B------:R-:W-:Y:S05]  /*16af0*/  BSYNC B1 ;  /* 0x0000000000017941 */ /* 0x000fea0003800000 */
.L_x_359:
[----:B------:R-:W2:Y:S01]  /*16b00*/  LDL.LU R15, [R1+0x208] ;  /* 0x00020800010f7983 */ /* 0x000ea20000300800 */
[----:B------:R-:W-:Y:S01]  /*16b10*/  LOP3.LUT P0, RZ, R11, 0xff, RZ, 0xc0, !PT ;  /* 0x000000ff0bff7812 */ /* 0x000fe2000780c0ff */
[C---:B------:R-:W-:Y:S01]  /*16b20*/  IMAD.IADD R6, R7.reuse, 0x1, R6 ;  /* 0x0000000107067824 */ /* 0x040fe200078e0206 */
[----:B------:R-:W-:Y:S01]  /*16b30*/  ULDC.64 UR6, c[0x0][0x8f8] ;  /* 0x00023e0000067ab9 */ /* 0x000fe20000000a00 */
[----:B------:R-:W3:Y:S01]  /*16b40*/  LDL.LU R12, [R1+0x204] ;  /* 0x00020400010c7983 */ /* 0x000ee20000300800 */
[----:B------:R-:W-:Y:S01]  /*16b50*/  ISETP.GE.U32.AND P1, PT, R7, 0x3, PT ;  /* 0x000000030700780c */ /* 0x000fe20003f26070 */
[----:B------:R-:W-:Y:S01]  /*16b60*/  BSSY B1, `(.L_x_364) ;  /* 0x000006e000017945 */ /* 0x000fe20003800000 */
[----:B------:R-:W-:Y:S01]  /*16b70*/  IMAD.MOV.U32 R10, RZ, RZ, -0x1 ;  /* 0xffffffffff0a7424 */ /* 0x000fe200078e00ff */
[----:B------:R-:W-:Y:S02]  /*16b80*/  PRMT R4, RZ, 0x7610, R4 ;  /* 0x00007610ff047816 */ /* 0x000fe40000000004 */
[----:B------:R-:W-:-:S04]  /*16b90*/  PRMT R11, RZ, 0x7610, R11 ;  /* 0x00007610ff0b7816 */ /* 0x000fc8000000000b */
[----:B------:R-:W1:Y:S01]  /*16ba0*/  @P0 S2R R3, SR_CgaCtaId ;  /* 0x0000000000030919 */ /* 0x000e620000008800 */
[----:B------:R-:W-:-:S04]  /*16bb0*/  @P0 MOV R2, 0x400 ;  /* 0x0000040000020802 */ /* 0x000fc80000000f00 */
[----:B-1----:R-:W-:-:S04]  /*16bc0*/  @P0 LEA R2, R3, R2, 0x18 ;  /* 0x0000000203020211 */ /* 0x002fc800078ec0ff */
[----:B------:R1:W-:Y:S01]  /*16bd0*/  @P0 SYNCS.ARRIVE.TRANS64.A1T0 RZ, [R2+URZ+0x78], RZ ;  /* 0x000078ff02ff09a7 */ /* 0x0003e2000810003f */
[----:B------:R-:W-:-:S04]  /*16be0*/  ISETP.GT.U32.AND P0, PT, R6, 0x2, PT ;  /* 0x000000020600780c */ /* 0x000fc80003f04070 */
[----:B------:R-:W-:Y:S01]  /*16bf0*/  ISETP.LT.U32.AND P0, PT, R7, 0x3, P0 ;  /* 0x000000030700780c */ /* 0x000fe20000701070 */
[----:B-1----:R-:W-:Y:S01]  /*16c00*/  IMAD.WIDE.U32 R2, R6, -0x55555555, RZ ;  /* 0xaaaaaaab06027825 */ /* 0x002fe200078e00ff */
[----:B------:R-:W-:-:S04]  /*16c10*/  MOV R2, 0xffffffff ;  /* 0xffffffff00027802 */ /* 0x000fc80000000f00 */
[----:B------:R-:W-:Y:S02]  /*16c20*/  SHF.R.U32.HI R5, RZ, 0x1, R3 ;  /* 0x00000001ff057819 */ /* 0x000fe40000011603 */
[----:B------:R-:W-:-:S03]  /*16c30*/  SEL R3, RZ, 0x1, !P0 ;  /* 0x00000001ff037807 */ /* 0x000fc60004000000 */
[----:B------:R-:W-:Y:S01]  /*16c40*/  IMAD R6, R5, -0x3, R6 ;  /* 0xfffffffd05067824 */ /* 0x000fe200078e0206 */
[----:B------:R-:W-:Y:S02]  /*16c50*/  LOP3.LUT R0, R0, R3, RZ, 0x3c, !PT ;  /* 0x0000000300007212 */ /* 0x000fe400078e3cff */
[----:B------:R-:W-:Y:S02]  /*16c60*/  MOV R3, 0xffffffff ;  /* 0xffffffff00037802 */ /* 0x000fe40000000f00 */
[----:B------:R-:W-:Y:S02]  /*16c70*/  @P1 LOP3.LUT R0, R0, 0x1, R5, 0x78, !PT ;  /* 0x0000000100001812 */ /* 0x000fe400078e7805 */
[----:B---3--:R-:W-:-:S04]  /*16c80*/  IADD3 R12, P0, R12, UR46, RZ ;  /* 0x0000002e0c0c7c10 */ /* 0x008fc8000ff1e0ff */
[----:B--2---:R-:W-:Y:S01]  /*16c90*/  IADD3.X R15, R15, UR38, RZ, P0, !PT ;  /* 0x000000260f0f7c10 */ /* 0x004fe200087fe4ff */
[----:B------:R1:W-:Y:S01]  /*16ca0*/  STL [R1+0x204], R12 ;  /* 0x0002040c01007387 */ /* 0x0003e20000100800 */
[----:B------:R-:W-:-:S03]  /*16cb0*/  ISETP.GE.U32.AND P0, PT, R12, UR6, PT ;  /* 0x000000060c007c0c */ /* 0x000fc6000bf06070 */
[----:B------:R1:W-:Y:S01]  /*16cc0*/  STL [R1+0x208], R15 ;  /* 0x0002080f01007387 */ /* 0x0003e20000100800 */
[----:B------:R-:W-:-:S13]  /*16cd0*/  ISETP.GE.U32.AND.EX P0, PT, R15, UR7, PT, P0 ;  /* 0x000000070f007c0c */ /* 0x000fda000bf06100 */
[----:B-1----:R-:W-:Y:S05]  /*16ce0*/  @P0 BRA `(.L_x_365) ;  /* 0x0000000400540947 */ /* 0x002fea0003800000 */
[----:B------:R-:W1:Y:S01]  /*16cf0*/  S2R R9, SR_CTAID.X ;  /* 0x0000000000097919 */ /* 0x000e620000002500 */
[----:B------:R-:W2:Y:S01]  /*16d00*/  LDC R17, c[0x0][0x904] ;  /* 0x00024100ff117b82 */ /* 0x000ea20000000800 */
[----:B------:R-:W-:Y:S01]  /*16d10*/  ULDC UR6, c[0x0][0x150] ;  /* 0x0000540000067ab9 */ /* 0x000fe20000000800 */
[----:B------:R-:W-:Y:S01]  /*16d20*/  ULDC UR9, c[0x0][0x8d8] ;  /* 0x0002360000097ab9 */ /* 0x000fe20000000800 */
[----:B------:R-:W3:Y:S05]  /*16d30*/  S2R R2, SR_CTAID.Y ;  /* 0x0000000000027919 */ /* 0x000eea0000002600 */
[----:B------:R-:W4:Y:S08]  /*16d40*/  LDC R4, c[0x0][0x144] ;  /* 0x00005100ff047b82 */ /* 0x000f300000000800 */
[----:B------:R-:W5:Y:S01]  /*16d50*/  LDC R13, c[0x0][0x148] ;  /* 0x00005200ff0d7b82 */ /* 0x000f620000000800 */
[----:B--2---:R-:W-:-:S02]  /*16d60*/  ISETP.NE.AND P2, PT, R17, 0x1, PT ;  /* 0x000000011100780c */ /* 0x004fc40003f45270 */
[----:B-1----:R-:W-:Y:S02]  /*16d70*/  I2FP.F32.U32 R3, R9 ;  /* 0x0000000900037245 */ /* 0x002fe40000201000 */
[----:B---3--:R-:W-:-:S03]  /*16d80*/  I2FP.F32.U32 R5, R2 ;  /* 0x0000000200057245 */ /* 0x008fc60000201000 */
[----:B------:R-:W-:Y:S01]  /*16d90*/  FMUL R3, R3, UR6 ;  /* 0x0000000603037c20 */ /* 0x000fe20008400000 */
[----:B------:R-:W-:Y:S02]  /*16da0*/  ULDC UR6, c[0x0][0x154] ;  /* 0x0000550000067ab9 */ /* 0x000fe40000000800 */
[----:B------:R-:W-:Y:S01]  /*16db0*/  FMUL R10, R5, UR6 ;  /* 0x00000006050a7c20 */ /* 0x000fe20008400000 */
[----:B------:R-:W-:Y:S02]  /*16dc0*/  ULDC.64 UR6, c[0x0][0x8d0] ;  /* 0x0002340000067ab9 */ /* 0x000fe40000000a00 */
[----:B------:R-:W1:Y:S01]  /*16dd0*/  F2I.U32.TRUNC.NTZ R3, R3 ;  /* 0x0000000300037305 */ /* 0x000e62000020f000 */
[----:B------:R-:W-:-:S04]  /*16de0*/  ISETP.NE.U32.AND P0, PT, RZ, UR6, PT ;  /* 0x00000006ff007c0c */ /* 0x000fc8000bf05070 */
[----:B------:R-:W-:-:S03]  /*16df0*/  ISETP.NE.AND.EX P0, PT, RZ, UR7, PT, P0 ;  /* 0x00000007ff007c0c */ /* 0x000fc6000bf05300 */
[----:B------:R-:W2:Y:S01]  /*16e00*/  F2I.U32.TRUNC.NTZ R10, R10 ;  /* 0x0000000a000a7305 */ /* 0x000ea2000020f000 */
[----:B-1----:R-:W-:Y:S02]  /*16e10*/  IADD3 R5, -R3, RZ, RZ ;  /* 0x000000ff03057210 */ /* 0x002fe40007ffe1ff */
[----:B------:R-:W-:-:S03]  /*16e20*/  MOV R3, R15 ;  /* 0x0000000f00037202 */ /* 0x000fc60000000f00 */
[----:B----4-:R-:W-:Y:S01]  /*16e30*/  IMAD R9, R4, R5, R9 ;  /* 0x0000000504097224 */ /* 0x010fe200078e0209 */
[----:B--2---:R-:W-:-:S05]  /*16e40*/  IADD3 R4, -R10, RZ, RZ ;  /* 0x000000ff0a047210 */ /* 0x004fca0007ffe1ff */
[----:B-----5:R-:W-:Y:S02]  /*16e50*/  @P2 IMAD R9, R13, R4, R2 ;  /* 0x000000040d092224 */ /* 0x020fe400078e0202 */
[----:B------:R-:W-:Y:S01]  /*16e60*/  IMAD.MOV.U32 R2, RZ, RZ, R12 ;  /* 0x000000ffff027224 */ /* 0x000fe200078e000c */
[----:B------:R-:W-:Y:S06]  /*16e70*/  @!P0 BRA `(.L_x_366) ;  /* 0x0000000000288947 */ /* 0x000fec0003800000 */
[----:B------:R-:W-:Y:S02]  /*16e80*/  ULDC UR8, c[0x0][0x8dc] ;  /* 0x0002370000087ab9 */ /* 0x000fe40000000800 */
[----:B------:R-:W-:-:S04]  /*16e90*/  IADD3 R3, P0, R12, UR8, RZ ;  /* 0x000000080c037c10 */ /* 0x000fc8000ff1e0ff */
[----:B------:R-:W-:-:S05]  /*16ea0*/  IADD3.X R13, RZ, R15, RZ, P0, !PT ;  /* 0x0000000fff0d7210 */ /* 0x000fca00007fe4ff */
[----:B------:R-:W-:-:S04]  /*16eb0*/  IMAD.WIDE.U32 R4, R13, UR6, RZ ;  /* 0x000000060d047c25 */ /* 0x000fc8000f8e00ff */
[----:B------:R-:W-:-:S04]  /*16ec0*/  IMAD.WIDE.U32 R4, P0, R3, UR7, R4 ;  /* 0x0000000703047c25 */ /* 0x000fc8000f800004 */
[----:B------:R-:W-:Y:S01]  /*16ed0*/  IMAD.WIDE.U32 R2, R3, UR6, RZ ;  /* 0x0000000603027c25 */ /* 0x000fe2000f8e00ff */
[----:B------:R-:W-:-:S04]  /*16ee0*/  MOV R2, R5 ;  /* 0x0000000500027202 */ /* 0x000fc80000000f00 */
[----:B------:R-:W-:Y:S01]  /*16ef0*/  IADD3 RZ, P1, R3, R4, RZ ;  /* 0x0000000403ff7210 */ /* 0x000fe20007f3e0ff */
[----:B------:R-:W-:-:S04]  /*16f00*/  IMAD.X R3, RZ, RZ, RZ, P0 ;  /* 0x000000ffff037224 */ /* 0x000fc800000e06ff */
[----:B------:R-:W-:-:S08]  /*16f10*/  IMAD.WIDE.U32.X R2, R13, UR7, R2, P1 ;  /* 0x000000070d027c25 */ /* 0x000fd000088e0402 */
.L_x_366:
[--C-:B------:R-:W-:Y:S01]  /*16f20*/  SHF.R.U64 R10, R2, UR9, R3.reuse ;  /* 0x00000009020a7c19 */ /* 0x100fe20008001203 */
[----:B------:R-:W-:Y:S01]  /*16f30*/  ULDC.64 UR6, c[0x0][0x8c8] ;  /* 0x0002320000067ab9 */ /* 0x000fe20000000a00 */
[----:B------:R-:W-:Y:S01]  /*16f40*/  SHF.R.U32.HI R2, RZ, UR9, R3 ;  /* 0x00000009ff027c19 */ /* 0x000fe20008011603 */
[----:B------:R-:W-:Y:S01]  /*16f50*/  ULDC.64 UR8, c[0x0][0x8e8] ;  /* 0x00023a0000087ab9 */ /* 0x000fe20000000a00 */
[----:B------:R-:W-:Y:S02]  /*16f60*/  IADD3 R13, P0, RZ, -R10, RZ ;  /* 0x8000000aff0d7210 */ /* 0x000fe40007f1e0ff */
[----:B------:R-:W-:Y:S02]  /*16f70*/  MOV R3, R15 ;  /* 0x0000000f00037202 */ /* 0x000fe40000000f00 */
[----:B------:R-:W-:Y:S02]  /*16f80*/  IADD3.X R2, RZ, ~R2, RZ, P0, !PT ;  /* 0x80000002ff027210 */ /* 0x000fe400007fe4ff */
[----:B------:R-:W-:-:S03]  /*16f90*/  ISETP.NE.U32.AND P0, PT, RZ, UR8, PT ;  /* 0x00000008ff007c0c */ /* 0x000fc6000bf05070 */
[----:B------:R-:W-:Y:S01]  /*16fa0*/  IMAD R2, R2, UR6, RZ ;  /* 0x0000000602027c24 */ /* 0x000fe2000f8e02ff */
[----:B------:R-:W-:-:S03]  /*16fb0*/  ISETP.NE.AND.EX P0, PT, RZ, UR9, PT, P0 ;  /* 0x00000009ff007c0c */ /* 0x000fc6000bf05300 */
[----:B------:R-:W-:Y:S02]  /*16fc0*/  IMAD R5, R13, UR7, R2 ;  /* 0x000000070d057c24 */ /* 0x000fe4000f8e0202 */
[----:B------:R-:W-:-:S04]  /*16fd0*/  IMAD.MOV.U32 R2, RZ, RZ, R12 ;  /* 0x000000ffff027224 */ /* 0x000fc800078e000c */
[----:B------:R-:W-:Y:S01]  /*16fe0*/  IMAD.WIDE.U32 R2, R13, UR6, R2 ;  /* 0x000000060d027c25 */ /* 0x000fe2000f8e0002 */
[----:B------:R-:W-:-:S04]  /*16ff0*/  ULDC UR6, c[0x0][0x8c0] ;  /* 0x0002300000067ab9 */ /* 0x000fc80000000800 */
[----:B------:R-:W-:-:S04]  /*17000*/  IADD3 R3, R3, R5, RZ ;  /* 0x0000000503037210 */ /* 0x000fc80007ffe0ff */
[--C-:B------:R-:W-:Y:S02]  /*17010*/  SHF.R.U64 R12, R2, UR6, R3.reuse ;  /* 0x00000006020c7c19 */ /* 0x100fe40008001203 */
[----:B------:R-:W-:Y:S01]  /*17020*/  SHF.R.U32.HI R3, RZ, UR6, R3 ;  /* 0x00000006ff037c19 */ /* 0x000fe20008011603 */
[----:B------:R-:W-:-:S03]  /*17030*/  ULDC UR6, c[0x0][0x8b0] ;  /* 0x00022c0000067ab9 */ /* 0x000fc60000000800 */
[--C-:B------:R-:W-:Y:S02]  /*17040*/  SHF.R.U64 R13, R12, UR6, R3.reuse ;  /* 0x000000060c0d7c19 */ /* 0x100fe40008001203 */
[----:B------:R-:W-:Y:S01]  /*17050*/  SHF.R.U32.HI R2, RZ, UR6, R3 ;  /* 0x00000006ff027c19 */ /* 0x000fe20008011603 */
[----:B------:R-:W-:-:S03]  /*17060*/  ULDC UR6, c[0x0][0x900] ;  /* 0x0002400000067ab9 */ /* 0x000fc60000000800 */
[--C-:B------:R-:W-:Y:S02]  /*17070*/  SHF.R.U64 R14, R13, UR6, R2.reuse ;  /* 0x000000060d0e7c19 */ /* 0x100fe40008001202 */
[----:B------:R-:W-:-:S03]  /*17080*/  SHF.R.U32.HI R3, RZ, UR6, R2 ;  /* 0x00000006ff037c19 */ /* 0x000fc60008011602 */
[----:B------:R-:W-:Y:S01]  /*17090*/  IMAD.MOV.U32 R2, RZ, RZ, R14 ;  /* 0x000000ffff027224 */ /* 0x000fe200078e000e */
[----:B------:R-:W-:Y:S06]  /*170a0*/  @!P0 BRA `(.L_x_367) ;  /* 0x0000000000288947 */ /* 0x000fec0003800000 */
[----:B------:R-:W-:Y:S02]  /*170b0*/  ULDC UR6, c[0x0][0x8f4] ;  /* 0x00023d0000067ab9 */ /* 0x000fe40000000800 */
[----:B------:R-:W-:-:S04]  /*170c0*/  IADD3 R2, P0, R14, UR6, RZ ;  /* 0x000000060e027c10 */ /* 0x000fc8000ff1e0ff */
[----:B------:R-:W-:-:S05]  /*170d0*/  IADD3.X R15, RZ, R3, RZ, P0, !PT ;  /* 0x00000003ff0f7210 */ /* 0x000fca00007fe4ff */
[----:B------:R-:W-:-:S04]  /*170e0*/  IMAD.WIDE.U32 R4, R15, UR8, RZ ;  /* 0x000000080f047c25 */ /* 0x000fc8000f8e00ff */
[----:B------:R-:W-:-:S04]  /*170f0*/  IMAD.WIDE.U32 R4, P0, R2, UR9, R4 ;  /* 0x0000000902047c25 */ /* 0x000fc8000f800004 */
[----:B------:R-:W-:-:S04]  /*17100*/  IMAD.WIDE.U32 R2, R2, UR8, RZ ;  /* 0x0000000802027c25 */ /* 0x000fc8000f8e00ff */
[----:B------:R-:W-:Y:S01]  /*17110*/  IMAD.MOV.U32 R2, RZ, RZ, R5 ;  /* 0x000000ffff027224 */ /* 0x000fe200078e0005 */
[----:B------:R-:W-:Y:S02]  /*17120*/  IADD3 RZ, P1, R3, R4, RZ ;  /* 0x0000000403ff7210 */ /* 0x000fe40007f3e0ff */
[----:B------:R-:W-:-:S03]  /*17130*/  IADD3.X R3, RZ, RZ, RZ, P0, !PT ;  /* 0x000000ffff037210 */ /* 0x000fc600007fe4ff */
[----:B------:R-:W-:-:S08]  /*17140*/  IMAD.WIDE.U32.X R2, R15, UR9, R2, P1 ;  /* 0x000000090f027c25 */ /* 0x000fd000088e0402 */
.L_x_367:
[----:B------:R-:W-:Y:S01]  /*17150*/  ULDC UR6, c[0x0][0x8f0] ;  /* 0x00023c0000067ab9 */ /* 0x000fe20000000800 */
[----:B------:R-:W-:Y:S02]  /*17160*/  LOP3.LUT R13, R13, UR18, RZ, 0xc0, !PT ;  /* 0x000000120d0d7c12 */ /* 0x000fe4000f8ec0ff */
[----:B------:R-:W-:Y:S01]  /*17170*/  SHF.R.U64 R2, R2, UR6, R3 ;  /* 0x0000000602027c19 */ /* 0x000fe20008001203 */
[----:B------:R-:W-:-:S03]  /*17180*/  ULDC UR6, c[0x0][0x8e0] ;  /* 0x0002380000067ab9 */ /* 0x000fc60000000800 */
[C---:B------:R-:W-:Y:S01]  /*17190*/  IADD3 R3, -R2.reuse, RZ, RZ ;  /* 0x000000ff02037210 */ /* 0x040fe20007ffe1ff */
[----:B------:R-:W-:-:S04]  /*171a0*/  IMAD R4, R2, UR19, R13 ;  /* 0x0000001302047c24 */ /* 0x000fc8000f8e020d */
[----:B------:R-:W-:Y:S01]  /*171b0*/  IMAD R14, R3, UR6, R14 ;  /* 0x00000006030e7c24 */ /* 0x000fe2000f8e020e */
[----:B------:R-:W-:Y:S01]  /*171c0*/  ULDC UR6, c[0x0][0x8b8] ;  /* 0x00022e0000067ab9 */ /* 0x000fe20000000800 */
[----:B------:R-:W-:Y:S01]  /*171d0*/  LOP3.LUT R3, R12, UR17, RZ, 0xc0, !PT ;  /* 0x000000110c037c12 */ /* 0x000fe2000f8ec0ff */
[----:B------:R-:W-:Y:S01]  /*171e0*/  IMAD R9, R4, UR6, R9 ;  /* 0x0000000604097c24 */ /* 0x000fe2000f8e0209 */
[----:B------:R-:W-:Y:S01]  /*171f0*/  ULDC UR6, c[0x0][0x8a8] ;  /* 0x00022a0000067ab9 */ /* 0x000fe20000000800 */
[----:B------:R-:W-:Y:S02]  /*17200*/  MOV R4, 0x1 ;  /* 0x0000000100047802 */ /* 0x000fe40000000f00 */
[----:B------:R-:W-:-:S05]  /*17210*/  IMAD R14, R14, UR6, R3 ;  /* 0x000000060e0e7c24 */ /* 0x000fca000f8e0203 */
[----:B------:R-:W-:Y:S02]  /*17220*/  SEL R2, R14, R9, !P2 ;  /* 0x000000090e027207 */ /* 0x000fe40005000000 */
[----:B------:R-:W-:-:S07]  /*17230*/  SEL R3, R9, R14, !P2 ;  /* 0x0000000e09037207 */ /* 0x000fce0005000000 */
.L_x_365:
[----:B------:R-:W-:Y:S05]  /*17240*/  BSYNC B1 ;  /* 0x0000000000017941 */ /* 0x000fea0003800000 */
.L_x_364:
[----:B------:R-:W-:-:S13]  /*17250*/  LOP3.LUT P0, RZ, R4, 0xff, RZ, 0xc0, !PT ;  /* 0x000000ff04ff7812 */ /* 0x000fda000780c0ff */
[----:B------:R-:W-:Y:S05]  /*17260*/  @P0 BRA `(.L_x_368) ;  /* 0xfffffff4002c0947 */ /* 0x000fea000383ffff */
[----:B------:R-:W-:Y:S05]  /*17270*/  BSYNC B0 ;  /* 0x0000000000007941 */ /* 0x000fea0003800000 */
.L_x_357:
[----:B------:R-:W-:-:S03]  /*17280*/  UMOV UR6, 0xffffffff ;  /* 0xffffffff00067882 */ /* 0x000fc60000000000 */
[----:B------:R-:W-:Y:S05]  /*17290*/  BRA.DIV UR6, `(.L_x_369) ;  /* 0x00000012060c7947 */ /* 0x000fea000b800000 */
[----:B------:R-:W-:-:S13]  /*172a0*/  ELECT P6, URZ, PT ;  /* 0x00000000003f782f */ /* 0x000fda00038c0000 */
.L_x_415:
[----:B------:R-:W-:Y:S05]  /*172b0*/  @!P6 BRA `(.L_x_14) ;  /* 0x000000000084e947 */ /* 0x000fea0003800000 */
[----:B------:R-:W3:Y:S02]  /*172c0*/  LDL.LU R2, [R1+0x20c] ;  /* 0x00020c0001027983 */ /* 0x000ee40000300800 */
[----:B---3--:R-:W-:-:S04]  /*172d0*/  LOP3.LUT R2, R2, 0x2, RZ, 0xfc, !PT ;  /* 0x0000000202027812 */ /* 0x008fc800078efcff */
[----:B------:R-:W-:-:S13]  /*172e0*/  ISETP.NE.AND P0, PT, R2, 0x3, PT ;  /* 0x000000030200780c */ /* 0x000fda0003f05270 */
[----:B------:R-:W-:Y:S05]  /*172f0*/  @!P0 BRA `(.L_x_370) ;  /* 0x0000000000048947 */ /* 0x000fea0003800000 */
[----:B--2---:R-:W-:Y:S01]  /*17300*/  BPT.TRAP 0x1 ;  /* 0x000000040000795c */ /* 0x004fe20000300000 */
.L_x_370:
[----:B------:R-:W1:Y:S01]  /*17310*/  S2R R3, SR_CgaCtaId ;  /* 0x0000000000037919 */ /* 0x000e620000008800 */
[----:B------:R-:W-:-:S04]  /*17320*/  MOV R2, 0x400 ;  /* 0x0000040000027802 */ /* 0x000fc80000000f00 */
[----:B-1----:R-:W-:Y:S02]  /*17330*/  LEA R3, R3, R2, 0x18 ;  /* 0x0000000203037211 */ /* 0x002fe400078ec0ff */
[----:B------:R-:W-:-:S03]  /*17340*/  SHF.L.U32 R2, R0, 0x1f, RZ ;  /* 0x0000001f00027819 */ /* 0x000fc600000006ff */
[----:B------:R-:W-:-:S05]  /*17350*/  VIADD R3, R3, 0x18 ;  /* 0x0000001803037836 */ /* 0x000fca0000000000 */
[----:B------:R-:W-:-:S04]  /*17360*/  LEA R5, R6, R3, 0x3 ;  /* 0x0000000306057211 */ /* 0x000fc800078e18ff */
[----:B------:R-:W1:Y:S02]  /*17370*/  SYNCS.PHASECHK.TRANS64.TRYWAIT P0, [R5+URZ], R2 ;  /* 0x00000002050075a7 */ /* 0x000e64000800017f */
[----:B-1----:R-:W-:Y:S05]  /*17380*/  @!P0 BRA `(.L_x_371) ;  /* 0x0000000c00f08947 */ /* 0x002fea0003800000 */
.L_x_416:
[----:B------:R-:W-:-:S04]  /*17390*/  IADD3 R6, R6, 0x1, RZ ;  /* 0x0000000106067810 */ /* 0x000fc80007ffe0ff */
[----:B------:R-:W-:-:S04]  /*173a0*/  ISETP.NE.AND P0, PT, R6, 0x3, PT ;  /* 0x000000030600780c */ /* 0x000fc80003f05270 */
[----:B-1----:R-:W-:Y:S02]  /*173b0*/  SEL R5, RZ, 0x1, P0 ;  /* 0x00000001ff057807 */ /* 0x002fe40000000000 */
[----:B------:R-:W-:Y:S02]  /*173c0*/  SEL R6, R6, RZ, P0 ;  /* 0x000000ff06067207 */ /* 0x000fe40000000000 */
[----:B------:R-:W-:-:S03]  /*173d0*/  LOP3.LUT R5, R0, R5, RZ, 0x3c, !PT ;  /* 0x0000000500057212 */ /* 0x000fc600078e3cff */
[----:B------:R-:W-:Y:S01]  /*173e0*/  IMAD R7, R6, 0x8, R3 ;  /* 0x0000000806077824 */ /* 0x000fe200078e0203 */
[----:B------:R-:W-:-:S04]  /*173f0*/  SHF.L.U32 R0, R5, 0x1f, RZ ;  /* 0x0000001f05007819 */ /* 0x000fc800000006ff */
[----:B------:R-:W1:Y:S02]  /*17400*/  SYNCS.PHASECHK.TRANS64.TRYWAIT P0, [R7+URZ], R0 ;  /* 0x00000000070075a7 */ /* 0x000e64000800017f */
[----:B-1----:R-:W-:Y:S05]  /*17410*/  @!P0 BRA `(.L_x_372) ;  /* 0x0000000c00e08947 */ /* 0x002fea0003800000 */
.L_x_417:
[----:B-1----:R-:W-:-:S04]  /*17420*/  IADD3 R0, R6, 0x1, RZ ;  /* 0x0000000106007810 */ /* 0x002fc80007ffe0ff */
[----:B------:R-:W-:-:S04]  /*17430*/  ISETP.NE.AND P0, PT, R0, 0x3, PT ;  /* 0x000000030000780c */ /* 0x000fc80003f05270 */
[----:B------:R-:W-:Y:S02]  /*17440*/  SEL R2, RZ, 0x1, P0 ;  /* 0x00000001ff027807 */ /* 0x000fe40000000000 */
[----:B------:R-:W-:Y:S02]  /*17450*/  SEL R0, R0, RZ, P0 ;  /* 0x000000ff00007207 */ /* 0x000fe40000000000 */
[----:B------:R-:W-:Y:S02]  /*17460*/  LOP3.LUT R2, R5, R2, RZ, 0x3c, !PT ;  /* 0x0000000205027212 */ /* 0x000fe400078e3cff */
[----:B------:R-:W-:Y:S02]  /*17470*/  LEA R3, R0, R3, 0x3 ;  /* 0x0000000300037211 */ /* 0x000fe400078e18ff */
[----:B------:R-:W-:-:S07]  /*17480*/  SHF.L.U32 R0, R2, 0x1f, RZ ;  /* 0x0000001f02007819 */ /* 0x000fce00000006ff */
.L_x_373:
[----:B-1----:R1:W3:Y:S02]  /*17490*/  SYNCS.PHASECHK.TRANS64.TRYWAIT P0, [R3+URZ], R0 ;  /* 0x00000000030075a7 */ /* 0x0022e4000800017f */
[----:B---3--:R-:W-:Y:S05]  /*174a0*/  @!P0 NANOSLEEP.SYNCS 0x989680 ;  /* 0x009896800000895d */ /* 0x008fea0003900000 */
[----:B------:R-:W3:Y:S02]  /*174b0*/  @!P0 SYNCS.PHASECHK.TRANS64 P0, [R3+URZ], R0 ;  /* 0x00000000030085a7 */ /* 0x000ee4000800007f */
[----:B---3--:R-:W-:Y:S05]  /*174c0*/  @!P0 BRA `(.L_x_373) ;  /* 0xfffffffc00f08947 */ /* 0x008fea000383ffff */
.L_x_14:
[----:B--2---:R-:W-:Y:S05]  /*174d0*/  BSYNC B6 ;  /* 0x0000000000067941 */ /* 0x004fea0003800000 */
.L_x_12:
[----:B------:R-:W-:Y:S05]  /*174e0*/  EXIT ;  /* 0x000000000000794d */ /* 0x000fea0003800000 */
.L_x_27:
[----:B---3--:R3:W4:Y:S02]  /*174f0*/  SYNCS.PHASECHK.TRANS64.TRYWAIT P1, [R3+URZ], R0 ;  /* 0x00000000030075a7 */ /* 0x008724000802017f */
[----:B----4-:R-:W-:Y:S05]  /*17500*/  @!P1 NANOSLEEP.SYNCS 0x989680 ;  /* 0x009896800000995d */ /* 0x010fea0003900000 */
[----:B------:R-:W4:Y:S02]  /*17510*/  @!P1 SYNCS.PHASECHK.TRANS64 P1, [R3+URZ], R0 ;  /* 0x00000000030095a7 */ /* 0x000f24000802007f */
[----:B----4-:R-:W-:Y:S05]  /*17520*/  @!P1 BRA `(.L_x_27) ;  /* 0xfffffffc00f09947 */ /* 0x010fea000383ffff */
[----:B------:R-:W-:Y:S05]  /*17530*/  BRA `(.L_x_26) ;  /* 0xfffffea400807947 */ /* 0x000fea000383ffff */
.L_x_32:
[----:B--2---:R-:W-:-:S04]  /*17540*/  IMAD.U32 R5, RZ, RZ, UR4 ;  /* 0x00000004ff057e24 */ /* 0x004fc8000f8e00ff */
[----:B------:R2:W3:Y:S03]  /*17550*/  SYNCS.PHASECHK.TRANS64.TRYWAIT P1, [R5+URZ], R4 ;  /* 0x00000004050075a7 */ /* 0x0004e6000802017f */
[----:B---3--:R-:W-:Y:S05]  /*17560*/  @!P1 NANOSLEEP.SYNCS 0x989680 ;  /* 0x009896800000995d */ /* 0x008fea0003900000 */
[----:B------:R-:W3:Y:S02]  /*17570*/  @!P1 SYNCS.PHASECHK.TRANS64 P1, [R5+URZ], R4 ;  /* 0x00000004050095a7 */ /* 0x000ee4000802007f */
[----:B---3--:R-:W-:Y:S05]  /*17580*/  @!P1 BRA `(.L_x_32) ;  /* 0xfffffffc00ec9947 */ /* 0x008fea000383ffff */
[----:B------:R-:W-:Y:S05]  /*17590*/  BRA `(.L_x_31) ;  /* 0xfffffedc00707947 */ /* 0x000fea000383ffff */
.L_x_56:
[----:B-1----:R-:W-:-:S04]  /*175a0*/  MOV R8, UR49 ;  /* 0x0000003100087c02 */ /* 0x002fc80008000f00 */
[----:B------:R1:W2:Y:S03]  /*175b0*/  SYNCS.PHASECHK.TRANS64.TRYWAIT P0, [R8+URZ+0x30], R3 ;  /* 0x00003003080075a7 */ /* 0x0002a6000800017f */
[----:B--2---:R-:W-:Y:S05]  /*175c0*/  @!P0 NANOSLEEP.SYNCS 0x989680 ;  /* 0x009896800000895d */ /* 0x004fea0003900000 */
[----:B------:R-:W2:Y:S02]  /*175d0*/  @!P0 SYNCS.PHASECHK.TRANS64 P0, [R8+URZ+0x30], R3 ;  /* 0x00003003080085a7 */ /* 0x000ea4000800007f */
[----:B--2---:R-:W-:Y:S05]  /*175e0*/  @!P0 BRA `(.L_x_56) ;  /* 0xfffffffc00ec8947 */ /* 0x004fea000383ffff */
[----:B------:R-:W-:Y:S05]  /*175f0*/  BRA `(.L_x_374) ;  /* 0xffffff2c00dc7947 */ /* 0x000fea000383ffff */
.L_x_67:
[----:B-1----:R1:W2:Y:S02]  /*17600*/  SYNCS.PHASECHK.TRANS64.TRYWAIT P2, [R11+URZ+0x30], R13 ;  /* 0x0000300d0b0075a7 */ /* 0x0022a4000804017f */
[----:B--2---:R-:W-:Y:S05]  /*17610*/  @!P2 NANOSLEEP.SYNCS 0x989680 ;  /* 0x009896800000a95d */ /* 0x004fea0003900000 */
[----:B------:R-:W2:Y:S02]  /*17620*/  @!P2 SYNCS.PHASECHK.TRANS64 P2, [R11+URZ+0x30], R13 ;  /* 0x0000300d0b00a5a7 */ /* 0x000ea4000804007f */
[----:B--2---:R-:W-:Y:S05]  /*17630*/  @!P2 BRA `(.L_x_67) ;  /* 0xfffffffc00f0a947 */ /* 0x004fea000383ffff */
[----:B------:R-:W-:Y:S05]  /*17640*/  BRA `(.L_x_375) ;  /* 0xffffff3800807947 */ /* 0x000fea000383ffff */
.L_x_78:
[----:B--2---:R2:W3:Y:S02]  /*17650*/  SYNCS.PHASECHK.TRANS64.TRYWAIT P2, [R11+URZ+0x30], R13 ;  /* 0x0000300d0b0075a7 */ /* 0x0044e4000804017f */
[----:B---3--:R-:W-:Y:S05]  /*17660*/  @!P2 NANOSLEEP.SYNCS 0x989680 ;  /* 0x009896800000a95d */ /* 0x008fea0003900000 */
[----:B------:R-:W3:Y:S02]  /*17670*/  @!P2 SYNCS.PHASECHK.TRANS64 P2, [R11+URZ+0x30], R13 ;  /* 0x0000300d0b00a5a7 */ /* 0x000ee4000804007f */
[----:B---3--:R-:W-:Y:S05]  /*17680*/  @!P2 BRA `(.L_x_78) ;  /* 0xfffffffc00f0a947 */ /* 0x008fea000383ffff */
[----:B------:R-:W-:Y:S05]  /*17690*/  BRA `(.L_x_376) ;  /* 0xffffff4000747947 */ /* 0x000fea000383ffff */
.L_x_89:
[----:B--2---:R2:W3:Y:S02]  /*176a0*/  SYNCS.PHASECHK.TRANS64.TRYWAIT P2, [R13+URZ+0x30], R14 ;  /* 0x0000300e0d0075a7 */ /* 0x0044e4000804017f */
[----:B---3--:R-:W-:Y:S05]  /*176b0*/  @!P2 NANOSLEEP.SYNCS 0x989680 ;  /* 0x009896800000a95d */ /* 0x008fea0003900000 */
[----:B------:R-:W3:Y:S02]  /*176c0*/  @!P2 SYNCS.PHASECHK.TRANS64 P2, [R13+URZ+0x30], R14 ;  /* 0x0000300e0d00a5a7 */ /* 0x000ee4000804007f */
[----:B---3--:R-:W-:Y:S05]  /*176d0*/  @!P2 BRA `(.L_x_89) ;  /* 0xfffffffc00f0a947 */ /* 0x008fea000383ffff */
[----:B------:R-:W-:Y:S05]  /*176e0*/  BRA `(.L_x_377) ;  /* 0xffffff4800b07947 */ /* 0x000fea000383ffff */
.L_x_100:
[----:B--2---:R2:W3:Y:S02]  /*176f0*/  SYNCS.PHASECHK.TRANS64.TRYWAIT P2, [R13+URZ+0x30], R14 ;  /* 0x0000300e0d0075a7 */ /* 0x0044e4000804017f */
[----:B---3--:R-:W-:Y:S05]  /*17700*/  @!P2 NANOSLEEP.SYNCS 0x989680 ;  /* 0x009896800000a95d */ /* 0x008fea0003900000 */
[----:B------:R-:W3:Y:S02]  /*17710*/  @!P2 SYNCS.PHASECHK.TRANS64 P2, [R13+URZ+0x30], R14 ;  /* 0x0000300e0d00a5a7 */ /* 0x000ee4000804007f */
[----:B---3--:R-:W-:Y:S05]  /*17720*/  @!P2 BRA `(.L_x_100) ;  /* 0xfffffffc00f0a947 */ /* 0x008fea000383ffff */
[----:B------:R-:W-:Y:S05]  /*17730*/  BRA `(.L_x_378) ;  /* 0xffffff5000b07947 */ /* 0x000fea000383ffff */
.L_x_111:
[----:B-1----:R1:W2:Y:S02]  /*17740*/  SYNCS.PHASECHK.TRANS64.TRYWAIT P2, [R13+URZ+0x30], R14 ;  /* 0x0000300e0d0075a7 */ /* 0x0022a4000804017f */
[----:B--2---:R-:W-:Y:S05]  /*17750*/  @!P2 NANOSLEEP.SYNCS 0x989680 ;  /* 0x009896800000a95d */ /* 0x004fea0003900000 */
[----:B------:R-:W2:Y:S02]  /*17760*/  @!P2 SYNCS.PHASECHK.TRANS64 P2, [R13+URZ+0x30], R14 ;  /* 0x0000300e0d00a5a7 */ /* 0x000ea4000804007f */
[----:B--2---:R-:W-:Y:S05]  /*17770*/  @!P2 BRA `(.L_x_111) ;  /* 0xfffffffc00f0a947 */ /* 0x004fea000383ffff */
[----:B------:R-:W-:Y:S05]  /*17780*/  BRA `(.L_x_379) ;  /* 0xffffff5800f07947 */ /* 0x000fea000383ffff */
.L_x_122:
[----:B-1----:R1:W2:Y:S02]  /*17790*/  SYNCS.PHASECHK.TRANS64.TRYWAIT P2, [R13+URZ+0x30], R14 ;  /* 0x0000300e0d0075a7 */ /* 0x0022a4000804017f */
[----:B--2---:R-:W-:Y:S05]  /*177a0*/  @!P2 NANOSLEEP.SYNCS 0x989680 ;  /* 0x009896800000a95d */ /* 0x004fea0003900000 */
[----:B------:R-:W2:Y:S02]  /*177b0*/  @!P2 SYNCS.PHASECHK.TRANS64 P2, [R13+URZ+0x30], R14 ;  /* 0x0000300e0d00a5a7 */ /* 0x000ea4000804007f */
[----:B--2---:R-:W-:Y:S05]  /*177c0*/  @!P2 BRA `(.L_x_122) ;  /* 0xfffffffc00f0a947 */ /* 0x004fea000383ffff */
[----:B------:R-:W-:Y:S05]  /*177d0*/  BRA `(.L_x_380) ;  /* 0xffffff6000ec7947 */ /* 0x000fea000383ffff */
.L_x_133:
[----:B-1----:R1:W2:Y:S02]  /*177e0*/  SYNCS.PHASECHK.TRANS64.TRYWAIT P2, [R13+URZ+0x30], R14 ;  /* 0x0000300e0d0075a7 */ /* 0x0022a4000804017f */
[----:B--2---:R-:W-:Y:S05]  /*177f0*/  @!P2 NANOSLEEP.SYNCS 0x989680 ;  /* 0x009896800000a95d */ /* 0x004fea0003900000 */
[----:B------:R-:W2:Y:S02]  /*17800*/  @!P2 SYNCS.PHASECHK.TRANS64 P2, [R13+URZ+0x30], R14 ;  /* 0x0000300e0d00a5a7 */ /* 0x000ea4000804007f */
[----:B--2---:R-:W-:Y:S05]  /*17810*/  @!P2 BRA `(.L_x_133) ;  /* 0xfffffffc00f0a947 */ /* 0x004fea000383ffff */
[----:B------:R-:W-:Y:S05]  /*17820*/  BRA `(.L_x_381) ;  /* 0xffffff6c00247947 */ /* 0x000fea000383ffff */
.L_x_144:
[----:B-1----:R1:W2:Y:S02]  /*17830*/  SYNCS.PHASECHK.TRANS64.TRYWAIT P2, [R13+URZ+0x30], R14 ;  /* 0x0000300e0d0075a7 */ /* 0x0022a4000804017f */
[----:B--2---:R-:W-:Y:S05]  /*17840*/  @!P2 NANOSLEEP.SYNCS 0x989680 ;  /* 0x009896800000a95d */ /* 0x004fea0003900000 */
[----:B------:R-:W2:Y:S02]  /*17850*/  @!P2 SYNCS.PHASECHK.TRANS64 P2, [R13+URZ+0x30], R14 ;  /* 0x0000300e0d00a5a7 */ /* 0x000ea4000804007f */
[----:B--2---:R-:W-:Y:S05]  /*17860*/  @!P2 BRA `(.L_x_144) ;  /* 0xfffffffc00f0a947 */ /* 0x004fea000383ffff */
[----:B------:R-:W-:Y:S05]  /*17870*/  BRA `(.L_x_382) ;  /* 0xffffff74001c7947 */ /* 0x000fea000383ffff */
.L_x_155:
[----:B-1----:R1:W2:Y:S02]  /*17880*/  SYNCS.PHASECHK.TRANS64.TRYWAIT P2, [R13+URZ+0x30], R14 ;  /* 0x0000300e0d0075a7 */ /* 0x0022a4000804017f */
[----:B--2---:R-:W-:Y:S05]  /*17890*/  @!P2 NANOSLEEP.SYNCS 0x989680 ;  /* 0x009896800000a95d */ /* 0x004fea0003900000 */
[----:B------:R-:W2:Y:S02]  /*178a0*/  @!P2 SYNCS.PHASECHK.TRANS64 P2, [R13+URZ+0x30], R14 ;  /* 0x0000300e0d00a5a7 */ /* 0x000ea4000804007f */
[----:B--2---:R-:W-:Y:S05]  /*178b0*/  @!P2 BRA `(.L_x_155) ;  /* 0xfffffffc00f0a947 */ /* 0x004fea000383ffff */
[----:B------:R-:W-:Y:S05]  /*178c0*/  BRA `(.L_x_383) ;  /* 0xffffff7c00547947 */ /* 0x000fea000383ffff */
.L_x_166:
[----:B-1----:R1:W2:Y:S02]  /*178d0*/  SYNCS.PHASECHK.TRANS64.TRYWAIT P2, [R13+URZ+0x30], R14 ;  /* 0x0000300e0d0075a7 */ /* 0x0022a4000804017f */
[----:B--2---:R-:W-:Y:S05]  /*178e0*/  @!P2 NANOSLEEP.SYNCS 0x989680 ;  /* 0x009896800000a95d */ /* 0x004fea0003900000 */
[----:B------:R-:W2:Y:S02]  /*178f0*/  @!P2 SYNCS.PHASECHK.TRANS64 P2, [R13+URZ+0x30], R14 ;  /* 0x0000300e0d00a5a7 */ /* 0x000ea4000804007f */
[----:B--2---:R-:W-:Y:S05]  /*17900*/  @!P2 BRA `(.L_x_166) ;  /* 0xfffffffc00f0a947 */ /* 0x004fea000383ffff */
[----:B------:R-:W-:Y:S05]  /*17910*/  BRA `(.L_x_384) ;  /* 0xffffff84004c7947 */ /* 0x000fea000383ffff */
.L_x_177:
[----:B-1----:R1:W2:Y:S02]  /*17920*/  SYNCS.PHASECHK.TRANS64.TRYWAIT P2, [R13+URZ+0x30], R14 ;  /* 0x0000300e0d0075a7 */ /* 0x0022a4000804017f */
[----:B--2---:R-:W-:Y:S05]  /*17930*/  @!P2 NANOSLEEP.SYNCS 0x989680 ;  /* 0x009896800000a95d */ /* 0x004fea0003900000 */
[----:B------:R-:W2:Y:S02]  /*17940*/  @!P2 SYNCS.PHASECHK.TRANS64 P2, [R13+URZ+0x30], R14 ;  /* 0x0000300e0d00a5a7 */ /* 0x000ea4000804007f */
[----:B--2---:R-:W-:Y:S05]  /*17950*/  @!P2 BRA `(.L_x_177) ;  /* 0xfffffffc00f0a947 */ /* 0x004fea000383ffff */
[----:B------:R-:W-:Y:S05]  /*17960*/  BRA `(.L_x_385) ;  /* 0xffffff8c00847947 */ /* 0x000fea000383ffff */
.L_x_188:
[----:B-1----:R1:W2:Y:S02]  /*17970*/  SYNCS.PHASECHK.TRANS64.TRYWAIT P2, [R13+URZ+0x30], R14 ;  /* 0x0000300e0d0075a7 */ /* 0x0022a4000804017f */
[----:B--2---:R-:W-:Y:S05]  /*17980*/  @!P2 NANOSLEEP.SYNCS 0x989680 ;  /* 0x009896800000a95d */ /* 0x004fea0003900000 */
[----:B------:R-:W2:Y:S02]  /*17990*/  @!P2 SYNCS.PHASECHK.TRANS64 P2, [R13+URZ+0x30], R14 ;  /* 0x0000300e0d00a5a7 */ /* 0x000ea4000804007f */
[----:B--2---:R-:W-:Y:S05]  /*179a0*/  @!P2 BRA `(.L_x_188) ;  /* 0xfffffffc00f0a947 */ /* 0x004fea000383ffff */
[----:B------:R-:W-:Y:S05]  /*179b0*/  BRA `(.L_x_386) ;  /* 0xffffff94007c7947 */ /* 0x000fea000383ffff */
.L_x_199:
[----:B-1----:R1:W2:Y:S02]  /*179c0*/  SYNCS.PHASECHK.TRANS64.TRYWAIT P2, [R13+URZ+0x30], R14 ;  /* 0x0000300e0d0075a7 */ /* 0x0022a4000804017f */
[----:B--2---:R-:W-:Y:S05]  /*179d0*/  @!P2 NANOSLEEP.SYNCS 0x989680 ;  /* 0x009896800000a95d */ /* 0x004fea0003900000 */
[----:B------:R-:W2:Y:S02]  /*179e0*/  @!P2 SYNCS.PHASECHK.TRANS64 P2, [R13+URZ+0x30], R14 ;  /* 0x0000300e0d00a5a7 */ /* 0x000ea4000804007f */
[----:B--2---:R-:W-:Y:S05]  /*179f0*/  @!P2 BRA `(.L_x_199) ;  /* 0xfffffffc00f0a947 */ /* 0x004fea000383ffff */
[----:B------:R-:W-:Y:S05]  /*17a00*/  BRA `(.L_x_387) ;  /* 0xffffff9c00b47947 */ /* 0x000fea000383ffff */
.L_x_210:
[----:B-1----:R1:W2:Y:S02]  /*17a10*/  SYNCS.PHASECHK.TRANS64.TRYWAIT P2, [R13+URZ+0x30], R14 ;  /* 0x0000300e0d0075a7 */ /* 0x0022a4000804017f */
[----:B--2---:R-:W-:Y:S05]  /*17a20*/  @!P2 NANOSLEEP.SYNCS 0x989680 ;  /* 0x009896800000a95d */ /* 0x004fea0003900000 */
[----:B------:R-:W2:Y:S02]  /*17a30*/  @!P2 SYNCS.PHASECHK.TRANS64 P2, [R13+URZ+0x30], R14 ;  /* 0x0000300e0d00a5a7 */ /* 0x000ea4000804007f */
[----:B--2---:R-:W-:Y:S05]  /*17a40*/  @!P2 BRA `(.L_x_210) ;  /* 0xfffffffc00f0a947 */ /* 0x004fea000383ffff */
[----:B------:R-:W-:Y:S05]  /*17a50*/  BRA `(.L_x_388) ;  /* 0xffffffa400ac7947 */ /* 0x000fea000383ffff */
.L_x_221:
[----:B--2---:R2:W3:Y:S02]  /*17a60*/  SYNCS.PHASECHK.TRANS64.TRYWAIT P2, [R2+URZ+0x30], R11 ;  /* 0x0000300b020075a7 */ /* 0x0044e4000804017f */
[----:B---3--:R-:W-:Y:S05]  /*17a70*/  @!P2 NANOSLEEP.SYNCS 0x989680 ;  /* 0x009896800000a95d */ /* 0x008fea0003900000 */
[----:B------:R-:W3:Y:S02]  /*17a80*/  @!P2 SYNCS.PHASECHK.TRANS64 P2, [R2+URZ+0x30], R11 ;  /* 0x0000300b0200a5a7 */ /* 0x000ee4000804007f */
[----:B---3--:R-:W-:Y:S05]  /*17a90*/  @!P2 BRA `(.L_x_221) ;  /* 0xfffffffc00f0a947 */ /* 0x008fea000383ffff */
[----:B------:R-:W-:Y:S05]  /*17aa0*/  BRA `(.L_x_389) ;  /* 0xffffffac00d87947 */ /* 0x000fea000383ffff */
.L_x_241:
[----:B-1----:R-:W-:-:S04]  /*17ab0*/  MOV R5, UR4 ;  /* 0x0000000400057c02 */ /* 0x002fc80008000f00 */
[----:B------:R1:W2:Y:S03]  /*17ac0*/  SYNCS.PHASECHK.TRANS64.TRYWAIT P0, [R5+URZ+0x78], R0 ;  /* 0x00007800050075a7 */ /* 0x0002a6000800017f */
[----:B--2---:R-:W-:Y:S05]  /*17ad0*/  @!P0 NANOSLEEP.SYNCS 0x989680 ;  /* 0x009896800000895d */ /* 0x004fea0003900000 */
[----:B------:R-:W2:Y:S02]  /*17ae0*/  @!P0 SYNCS.PHASECHK.TRANS64 P0, [R5+URZ+0x78], R0 ;  /* 0x00007800050085a7 */ /* 0x000ea4000800007f */
[----:B--2---:R-:W-:Y:S05]  /*17af0*/  @!P0 BRA `(.L_x_241) ;  /* 0xfffffffc00ec8947 */ /* 0x004fea000383ffff */
[----:B------:R-:W-:Y:S05]  /*17b00*/  BRA `(.L_x_240) ;  /* 0xffffffc400987947 */ /* 0x000fea000383ffff */
.L_x_250:
[----:B-1----:R-:W-:-:S04]  /*17b10*/  IMAD.U32 R3, RZ, RZ, UR13 ;  /* 0x0000000dff037e24 */ /* 0x002fc8000f8e00ff */
[----:B------:R1:W2:Y:S03]  /*17b20*/  SYNCS.PHASECHK.TRANS64.TRYWAIT P1, [R3+URZ+0x50], R2 ;  /* 0x00005002030075a7 */ /* 0x0002a6000802017f */
[----:B--2---:R-:W-:Y:S05]  /*17b30*/  @!P1 NANOSLEEP.SYNCS 0x989680 ;  /* 0x009896800000995d */ /* 0x004fea0003900000 */
[----:B------:R-:W2:Y:S02]  /*17b40*/  @!P1 SYNCS.PHASECHK.TRANS64 P1, [R3+URZ+0x50], R2 ;  /* 0x00005002030095a7 */ /* 0x000ea4000802007f */
[----:B--2---:R-:W-:Y:S05]  /*17b50*/  @!P1 BRA `(.L_x_250) ;  /* 0xfffffffc00ec9947 */ /* 0x004fea000383ffff */
[----:B------:R-:W-:Y:S05]  /*17b60*/  BRA `(.L_x_390) ;  /* 0xffffffc800847947 */ /* 0x000fea000383ffff */
.L_x_256:
[----:B-12---:R-:W-:-:S04]  /*17b70*/  MOV R3, UR13 ;  /* 0x0000000d00037c02 */ /* 0x006fc80008000f00 */
[----:B------:R1:W2:Y:S03]  /*17b80*/  SYNCS.PHASECHK.TRANS64.TRYWAIT P1, [R3+URZ+0x58], R2 ;  /* 0x00005802030075a7 */ /* 0x0002a6000802017f */
[----:B--2---:R-:W-:Y:S05]  /*17b90*/  @!P1 NANOSLEEP.SYNCS 0x989680 ;  /* 0x009896800000995d */ /* 0x004fea0003900000 */
[----:B------:R-:W2:Y:S02]  /*17ba0*/  @!P1 SYNCS.PHASECHK.TRANS64 P1, [R3+URZ+0x58], R2 ;  /* 0x00005802030095a7 */ /* 0x000ea4000802007f */
[----:B--2---:R-:W-:Y:S05]  /*17bb0*/  @!P1 BRA `(.L_x_256) ;  /* 0xfffffffc00ec9947 */ /* 0x004fea000383ffff */
[----:B------:R-:W-:Y:S05]  /*17bc0*/  BRA `(.L_x_391) ;  /* 0xffffffc800cc7947 */ /* 0x000fea000383ffff */
.L_x_262:
[----:B-123--:R-:W-:-:S04]  /*17bd0*/  MOV R3, UR13 ;  /* 0x0000000d00037c02 */ /* 0x00efc80008000f00 */
[----:B------:R1:W2:Y:S03]  /*17be0*/  SYNCS.PHASECHK.TRANS64.TRYWAIT P1, [R3+URZ+0x60], R2 ;  /* 0x00006002030075a7 */ /* 0x0002a6000802017f */
[----:B--2---:R-:W-:Y:S05]  /*17bf0*/  @!P1 NANOSLEEP.SYNCS 0x989680 ;  /* 0x009896800000995d */ /* 0x004fea0003900000 */
[----:B------:R-:W2:Y:S02]  /*17c00*/  @!P1 SYNCS.PHASECHK.TRANS64 P1, [R3+URZ+0x60], R2 ;  /* 0x00006002030095a7 */ /* 0x000ea4000802007f */
[----:B--2---:R-:W-:Y:S05]  /*17c10*/  @!P1 BRA `(.L_x_262) ;  /* 0xfffffffc00ec9947 */ /* 0x004fea000383ffff */
[----:B------:R-:W-:Y:S05]  /*17c20*/  BRA `(.L_x_392) ;  /* 0xffffffcc00207947 */ /* 0x000fea000383ffff */
.L_x_268:
[----:B-1234-:R-:W-:-:S04]  /*17c30*/  IMAD.U32 R3, RZ, RZ, UR13 ;  /* 0x0000000dff037e24 */ /* 0x01efc8000f8e00ff */
[----:B------:R1:W2:Y:S03]  /*17c40*/  SYNCS.PHASECHK.TRANS64.TRYWAIT P1, [R3+URZ+0x68], R2 ;  /* 0x00006802030075a7 */ /* 0x0002a6000802017f */
[----:B--2---:R-:W-:Y:S05]  /*17c50*/  @!P1 NANOSLEEP.SYNCS 0x989680 ;  /* 0x009896800000995d */ /* 0x004fea0003900000 */
[----:B------:R-:W2:Y:S02]  /*17c60*/  @!P1 SYNCS.PHASECHK.TRANS64 P1, [R3+URZ+0x68], R2 ;  /* 0x00006802030095a7 */ /* 0x000ea4000802007f */
[----:B--2---:R-:W-:Y:S05]  /*17c70*/  @!P1 BRA `(.L_x_268) ;  /* 0xfffffffc00ec9947 */ /* 0x004fea000383ffff */
[----:B------:R-:W-:Y:S05]  /*17c80*/  BRA `(.L_x_393) ;  /* 0xffffffcc006c7947 */ /* 0x000fea000383ffff */
.L_x_274:
[----:B-1----:R-:W-:-:S04]  /*17c90*/  MOV R4, UR13 ;  /* 0x0000000d00047c02 */ /* 0x002fc80008000f00 */
[----:B------:R1:W2:Y:S03]  /*17ca0*/  SYNCS.PHASECHK.TRANS64.TRYWAIT P1, [R4+URZ+0x50], R3 ;  /* 0x00005003040075a7 */ /* 0x0002a6000802017f */
[----:B--2---:R-:W-:Y:S05]  /*17cb0*/  @!P1 NANOSLEEP.SYNCS 0x989680 ;  /* 0x009896800000995d */ /* 0x004fea0003900000 */
[----:B------:R-:W2:Y:S02]  /*17cc0*/  @!P1 SYNCS.PHASECHK.TRANS64 P1, [R4+URZ+0x50], R3 ;  /* 0x00005003040095a7 */ /* 0x000ea4000802007f */
[----:B--2---:R-:W-:Y:S05]  /*17cd0*/  @!P1 BRA `(.L_x_274) ;  /* 0xfffffffc00ec9947 */ /* 0x004fea000383ffff */
[----:B------:R-:W-:Y:S05]  /*17ce0*/  BRA `(.L_x_394) ;  /* 0xffffffcc00c07947 */ /* 0x000fea000383ffff */
.L_x_280:
[----:B-12---:R-:W-:-:S04]  /*17cf0*/  MOV R4, UR13 ;  /* 0x0000000d00047c02 */ /* 0x006fc80008000f00 */
[----:B------:R1:W2:Y:S03]  /*17d00*/  SYNCS.PHASECHK.TRANS64.TRYWAIT P1, [R4+URZ+0x58], R3 ;  /* 0x00005803040075a7 */ /* 0x0002a6000802017f */
[----:B--2---:R-:W-:Y:S05]  /*17d10*/  @!P1 NANOSLEEP.SYNCS 0x989680 ;  /* 0x009896800000995d */ /* 0x004fea0003900000 */
[----:B------:R-:W2:Y:S02]  /*17d20*/  @!P1 SYNCS.PHASECHK.TRANS64 P1, [R4+URZ+0x58], R3 ;  /* 0x00005803040095a7 */ /* 0x000ea4000802007f */
[----:B--2---:R-:W-:Y:S05]  /*17d30*/  @!P1 BRA `(.L_x_280) ;  /* 0xfffffffc00ec9947 */ /* 0x004fea000383ffff */
[----:B------:R-:W-:Y:S05]  /*17d40*/  BRA `(.L_x_395) ;  /* 0xffffffd000007947 */ /* 0x000fea000383ffff */
.L_x_286:
[----:B-123--:R-:W-:-:S04]  /*17d50*/  IMAD.U32 R4, RZ, RZ, UR13 ;  /* 0x0000000dff047e24 */ /* 0x00efc8000f8e00ff */
[----:B------:R1:W2:Y:S03]  /*17d60*/  SYNCS.PHASECHK.TRANS64.TRYWAIT P1, [R4+URZ+0x60], R3 ;  /* 0x00006003040075a7 */ /* 0x0002a6000802017f */
[----:B--2---:R-:W-:Y:S05]  /*17d70*/  @!P1 NANOSLEEP.SYNCS 0x989680 ;  /* 0x009896800000995d */ /* 0x004fea0003900000 */
[----:B------:R-:W2:Y:S02]  /*17d80*/  @!P1 SYNCS.PHASECHK.TRANS64 P1, [R4+URZ+0x60], R3 ;  /* 0x00006003040095a7 */ /* 0x000ea4000802007f */
[----:B--2---:R-:W-:Y:S05]  /*17d90*/  @!P1 BRA `(.L_x_286) ;  /* 0xfffffffc00ec9947 */ /* 0x004fea000383ffff */
[----:B------:R-:W-:Y:S05]  /*17da0*/  BRA `(.L_x_396) ;  /* 0xffffffd000487947 */ /* 0x000fea000383ffff */
.L_x_292:
[----:B-1234-:R-:W-:-:S04]  /*17db0*/  MOV R4, UR13 ;  /* 0x0000000d00047c02 */ /* 0x01efc80008000f00 */
[----:B------:R1:W2:Y:S03]  /*17dc0*/  SYNCS.PHASECHK.TRANS64.TRYWAIT P1, [R4+URZ+0x68], R3 ;  /* 0x00006803040075a7 */ /* 0x0002a6000802017f */
[----:B--2---:R-:W-:Y:S05]  /*17dd0*/  @!P1 NANOSLEEP.SYNCS 0x989680 ;  /* 0x009896800000995d */ /* 0x004fea0003900000 */
[----:B------:R-:W2:Y:S02]  /*17de0*/  @!P1 SYNCS.PHASECHK.TRANS64 P1, [R4+URZ+0x68], R3 ;  /* 0x00006803040095a7 */ /* 0x000ea4000802007f */
[----:B--2---:R-:W-:Y:S05]  /*17df0*/  @!P1 BRA `(.L_x_292) ;  /* 0xfffffffc00ec9947 */ /* 0x004fea000383ffff */
[----:B------:R-:W-:Y:S05]  /*17e00*/  BRA `(.L_x_397) ;  /* 0xffffffd000887947 */ /* 0x000fea000383ffff */
.L_x_298:
[----:B------:R-:W-:-:S04]  /*17e10*/  MOV R5, UR13 ;  /* 0x0000000d00057c02 */ /* 0x000fc80008000f00 */
[----:B------:R1:W1:Y:S03]  /*17e20*/  SYNCS.PHASECHK.TRANS64.TRYWAIT P1, [R5+URZ+0x50], R2 ;  /* 0x00005002050075a7 */ /* 0x000266000802017f */
[----:B-1----:R-:W-:Y:S05]  /*17e30*/  @!P1 NANOSLEEP.SYNCS 0x989680 ;  /* 0x009896800000995d */ /* 0x002fea0003900000 */
[----:B------:R-:W1:Y:S02]  /*17e40*/  @!P1 SYNCS.PHASECHK.TRANS64 P1, [R5+URZ+0x50], R2 ;  /* 0x00005002050095a7 */ /* 0x000e64000802007f */
[----:B-1----:R-:W-:Y:S05]  /*17e50*/  @!P1 BRA `(.L_x_298) ;  /* 0xfffffffc00ec9947 */ /* 0x002fea000383ffff */
[----:B------:R-:W-:Y:S05]  /*17e60*/  BRA `(.L_x_398) ;  /* 0xffffffd000d07947 */ /* 0x000fea000383ffff */
.L_x_304:
[----:B------:R-:W-:-:S04]  /*17e70*/  IMAD.U32 R5, RZ, RZ, UR13 ;  /* 0x0000000dff057e24 */ /* 0x000fc8000f8e00ff */
[----:B------:R1:W1:Y:S03]  /*17e80*/  SYNCS.PHASECHK.TRANS64.TRYWAIT P1, [R5+URZ+0x58], R2 ;  /* 0x00005802050075a7 */ /* 0x000266000802017f */
[----:B-1----:R-:W-:Y:S05]  /*17e90*/  @!P1 NANOSLEEP.SYNCS 0x989680 ;  /* 0x009896800000995d */ /* 0x002fea0003900000 */
[----:B------:R-:W1:Y:S02]  /*17ea0*/  @!P1 SYNCS.PHASECHK.TRANS64 P1, [R5+URZ+0x58], R2 ;  /* 0x00005802050095a7 */ /* 0x000e64000802007f */
[----:B-1----:R-:W-:Y:S05]  /*17eb0*/  @!P1 BRA `(.L_x_304) ;  /* 0xfffffffc00ec9947 */ /* 0x002fea000383ffff */
[----:B------:R-:W-:Y:S05]  /*17ec0*/  BRA `(.L_x_399) ;  /* 0xffffffd400147947 */ /* 0x000fea000383ffff */
.L_x_310:
[----:B------:R-:W-:-:S04]  /*17ed0*/  MOV R5, UR13 ;  /* 0x0000000d00057c02 */ /* 0x000fc80008000f00 */
[----:B------:R1:W1:Y:S03]  /*17ee0*/  SYNCS.PHASECHK.TRANS64.TRYWAIT P1, [R5+URZ+0x60], R2 ;  /* 0x00006002050075a7 */ /* 0x000266000802017f */
[----:B-1----:R-:W-:Y:S05]  /*17ef0*/  @!P1 NANOSLEEP.SYNCS 0x989680 ;  /* 0x009896800000995d */ /* 0x002fea0003900000 */
[----:B------:R-:W1:Y:S02]  /*17f00*/  @!P1 SYNCS.PHASECHK.TRANS64 P1, [R5+URZ+0x60], R2 ;  /* 0x00006002050095a7 */ /* 0x000e64000802007f */
[----:B-1----:R-:W-:Y:S05]  /*17f10*/  @!P1 BRA `(.L_x_310) ;  /* 0xfffffffc00ec9947 */ /* 0x002fea000383ffff */
[----:B------:R-:W-:Y:S05]  /*17f20*/  BRA `(.L_x_400) ;  /* 0xffffffd4005c7947 */ /* 0x000fea000383ffff */
.L_x_316:
[----:B------:R-:W-:-:S04]  /*17f30*/  MOV R5, UR13 ;  /* 0x0000000d00057c02 */ /* 0x000fc80008000f00 */
[----:B------:R1:W1:Y:S03]  /*17f40*/  SYNCS.PHASECHK.TRANS64.TRYWAIT P1, [R5+URZ+0x68], R2 ;  /* 0x00006802050075a7 */ /* 0x000266000802017f */
[----:B-1----:R-:W-:Y:S05]  /*17f50*/  @!P1 NANOSLEEP.SYNCS 0x989680 ;  /* 0x009896800000995d */ /* 0x002fea0003900000 */
[----:B------:R-:W1:Y:S02]  /*17f60*/  @!P1 SYNCS.PHASECHK.TRANS64 P1, [R5+URZ+0x68], R2 ;  /* 0x00006802050095a7 */ /* 0x000e64000802007f */
[----:B-1----:R-:W-:Y:S05]  /*17f70*/  @!P1 BRA `(.L_x_316) ;  /* 0xfffffffc00ec9947 */ /* 0x002fea000383ffff */
[----:B------:R-:W-:Y:S05]  /*17f80*/  BRA `(.L_x_401) ;  /* 0xffffffd400a07947 */ /* 0x000fea000383ffff */
.L_x_322:
[----:B-1----:R-:W-:-:S04]  /*17f90*/  IMAD.U32 R2, RZ, RZ, UR13 ;  /* 0x0000000dff027e24 */ /* 0x002fc8000f8e00ff */
[----:B------:R1:W1:Y:S03]  /*17fa0*/  SYNCS.PHASECHK.TRANS64.TRYWAIT P1, [R2+URZ+0x50], R3 ;  /* 0x00005003020075a7 */ /* 0x000266000802017f */
[----:B-1----:R-:W-:Y:S05]  /*17fb0*/  @!P1 NANOSLEEP.SYNCS 0x989680 ;  /* 0x009896800000995d */ /* 0x002fea0003900000 */
[----:B------:R-:W1:Y:S02]  /*17fc0*/  @!P1 SYNCS.PHASECHK.TRANS64 P1, [R2+URZ+0x50], R3 ;  /* 0x00005003020095a7 */ /* 0x000e64000802007f */
[----:B-1----:R-:W-:Y:S05]  /*17fd0*/  @!P1 BRA `(.L_x_322) ;  /* 0xfffffffc00ec9947 */ /* 0x002fea000383ffff */
[----:B------:R-:W-:Y:S05]  /*17fe0*/  BRA `(.L_x_402) ;  /* 0xffffffd400e87947 */ /* 0x000fea000383ffff */
.L_x_328:
[----:B-1----:R-:W-:-:S04]  /*17ff0*/  MOV R2, UR13 ;  /* 0x0000000d00027c02 */ /* 0x002fc80008000f00 */
[----:B------:R1:W1:Y:S03]  /*18000*/  SYNCS.PHASECHK.TRANS64.TRYWAIT P1, [R2+URZ+0x58], R3 ;  /* 0x00005803020075a7 */ /* 0x000266000802017f */
[----:B-1----:R-:W-:Y:S05]  /*18010*/  @!P1 NANOSLEEP.SYNCS 0x989680 ;  /* 0x009896800000995d */ /* 0x002fea0003900000 */
[----:B------:R-:W1:Y:S02]  /*18020*/  @!P1 SYNCS.PHASECHK.TRANS64 P1, [R2+URZ+0x58], R3 ;  /* 0x00005803020095a7 */ /* 0x000e64000802007f */
[----:B-1----:R-:W-:Y:S05]  /*18030*/  @!P1 BRA `(.L_x_328) ;  /* 0xfffffffc00ec9947 */ /* 0x002fea000383ffff */
[----:B------:R-:W-:Y:S05]  /*18040*/  BRA `(.L_x_403) ;  /* 0xffffffd8002c7947 */ /* 0x000fea000383ffff */
.L_x_334:
[----:B-1----:R-:W-:-:S04]  /*18050*/  MOV R2, UR13 ;  /* 0x0000000d00027c02 */ /* 0x002fc80008000f00 */
[----:B------:R1:W1:Y:S03]  /*18060*/  SYNCS.PHASECHK.TRANS64.TRYWAIT P1, [R2+URZ+0x60], R3 ;  /* 0x00006003020075a7 */ /* 0x000266000802017f */
[----:B-1----:R-:W-:Y:S05]  /*18070*/  @!P1 NANOSLEEP.SYNCS 0x989680 ;  /* 0x009896800000995d */ /* 0x002fea0003900000 */
[----:B------:R-:W1:Y:S02]  /*18080*/  @!P1 SYNCS.PHASECHK.TRANS64 P1, [R2+URZ+0x60], R3 ;  /* 0x00006003020095a7 */ /* 0x000e64000802007f */
[----:B-1----:R-:W-:Y:S05]  /*18090*/  @!P1 BRA `(.L_x_334) ;  /* 0xfffffffc00ec9947 */ /* 0x002fea000383ffff */
[----:B------:R-:W-:Y:S05]  /*180a0*/  BRA `(.L_x_404) ;  /* 0xffffffd800747947 */ /* 0x000fea000383ffff */
.L_x_340:
[----:B-1----:R-:W-:-:S04]  /*180b0*/  IMAD.U32 R2, RZ, RZ, UR13 ;  /* 0x0000000dff027e24 */ /* 0x002fc8000f8e00ff */
[----:B------:R1:W1:Y:S03]  /*180c0*/  SYNCS.PHASECHK.TRANS64.TRYWAIT P1, [R2+URZ+0x68], R3 ;  /* 0x00006803020075a7 */ /* 0x000266000802017f */
[----:B-1----:R-:W-:Y:S05]  /*180d0*/  @!P1 NANOSLEEP.SYNCS 0x989680 ;  /* 0x009896800000995d */ /* 0x002fea0003900000 */
[----:B------:R-:W1:Y:S02]  /*180e0*/  @!P1 SYNCS.PHASECHK.TRANS64 P1, [R2+URZ+0x68], R3 ;  /* 0x00006803020095a7 */ /* 0x000e64000802007f */
[----:B-1----:R-:W-:Y:S05]  /*180f0*/  @!P1 BRA `(.L_x_340) ;  /* 0xfffffffc00ec9947 */ /* 0x002fea000383ffff */
[----:B------:R-:W-:Y:S05]  /*18100*/  BRA `(.L_x_405) ;  /* 0xffffffd800b87947 */ /* 0x000fea000383ffff */
.L_x_350:
[----:B--2---:R2:W4:Y:S02]  /*18110*/  SYNCS.PHASECHK.TRANS64.TRYWAIT P0, [R0+URZ+0x50], R3 ;  /* 0x00005003000075a7 */ /* 0x004524000800017f */
[----:B----4-:R-:W-:Y:S05]  /*18120*/  @!P0 NANOSLEEP.SYNCS 0x989680 ;  /* 0x009896800000895d */ /* 0x010fea0003900000 */
[----:B------:R-:W4:Y:S02]  /*18130*/  @!P0 SYNCS.PHASECHK.TRANS64 P0, [R0+URZ+0x50], R3 ;  /* 0x00005003000085a7 */ /* 0x000f24000800007f */
[----:B----4-:R-:W-:Y:S05]  /*18140*/  @!P0 BRA `(.L_x_350) ;  /* 0xfffffffc00f08947 */ /* 0x010fea000383ffff */
[----:B------:R-:W-:Y:S05]  /*18150*/  BRA `(.L_x_406) ;  /* 0xffffffe000b87947 */ /* 0x000fea000383ffff */
.L_x_352:
[----:B----4-:R4:W1:Y:S02]  /*18160*/  SYNCS.PHASECHK.TRANS64.TRYWAIT P0, [R0+URZ+0x58], R3 ;  /* 0x00005803000075a7 */ /* 0x010864000800017f */
[----:B-1----:R-:W-:Y:S05]  /*18170*/  @!P0 NANOSLEEP.SYNCS 0x989680 ;  /* 0x009896800000895d */ /* 0x002fea0003900000 */
[----:B------:R-:W1:Y:S02]  /*18180*/  @!P0 SYNCS.PHASECHK.TRANS64 P0, [R0+URZ+0x58], R3 ;  /* 0x00005803000085a7 */ /* 0x000e64000800007f */
[----:B-1----:R-:W-:Y:S05]  /*18190*/  @!P0 BRA `(.L_x_352) ;  /* 0xfffffffc00f08947 */ /* 0x002fea000383ffff */
[----:B------:R-:W-:Y:S05]  /*181a0*/  BRA `(.L_x_407) ;  /* 0xffffffe000b47947 */ /* 0x000fea000383ffff */
.L_x_354:
[----:B------:R1:W1:Y:S02]  /*181b0*/  SYNCS.PHASECHK.TRANS64.TRYWAIT P0, [R0+URZ+0x60], R3 ;  /* 0x00006003000075a7 */ /* 0x000264000800017f */
[----:B-1----:R-:W-:Y:S05]  /*181c0*/  @!P0 NANOSLEEP.SYNCS 0x989680 ;  /* 0x009896800000895d */ /* 0x002fea0003900000 */
[----:B------:R-:W1:Y:S02]  /*181d0*/  @!P0 SYNCS.PHASECHK.TRANS64 P0, [R0+URZ+0x60], R3 ;  /* 0x00006003000085a7 */ /* 0x000e64000800007f */
[----:B-1----:R-:W-:Y:S05]  /*181e0*/  @!P0 BRA `(.L_x_354) ;  /* 0xfffffffc00f08947 */ /* 0x002fea000383ffff */
[----:B------:R-:W-:Y:S05]  /*181f0*/  BRA `(.L_x_408) ;  /* 0xffffffe000b07947 */ /* 0x000fea000383ffff */
.L_x_358:
[----:B------:R-:W-:Y:S01]  /*18200*/  BSSY B1, `(.L_x_409) ;  /* 0x0000006000017945 */ /* 0x000fe20003800000 */
[----:B------:R-:W-:-:S07]  /*18210*/  MOV R15, 0xffffffff ;  /* 0xffffffff000f7802 */ /* 0x000fce0000000f00 */
[----:B------:R-:W-:Y:S05]  /*18220*/  WARPSYNC.COLLECTIVE R15, `(.L_x_410) ;  /* 0x000000000f0c7348 */ /* 0x000fea0003c00000 */
[----:B------:R-:W-:Y:S02]  /*18230*/  ELECT P6, UR62, PT ;  /* 0x00000000003e782f */ /* 0x000fe400038c0000 */
[----:B------:R-:W-:Y:S01]  /*18240*/  MOV R14, UR62 ;  /* 0x0000003e000e7c02 */ /* 0x000fe20008000f00 */
[----:B------:R-:W-:Y:S10]  /*18250*/  ENDCOLLECTIVE ;  /* 0x000000000000791b */ /* 0x000ff40003800000 */
.L_x_410:
[----:B------:R-:W-:Y:S05]  /*18260*/  BSYNC B1 ;  /* 0x0000000000017941 */ /* 0x000fea0003800000 */
.L_x_409:
[----:B------:R-:W-:Y:S05]  /*18270*/  BRA `(.L_x_411) ;  /* 0xffffffe400347947 */ /* 0x000fea000383ffff */
.L_x_361:
[----:B-1----:R1:W2:Y:S02]  /*18280*/  SYNCS.PHASECHK.TRANS64.TRYWAIT P0, [R13+URZ+0x18], R18 ;  /* 0x000018120d0075a7 */ /* 0x0022a4000800017f */
[----:B--2---:R-:W-:Y:S05]  /*18290*/  @!P0 NANOSLEEP.SYNCS 0x989680 ;  /* 0x009896800000895d */ /* 0x004fea0003900000 */
[----:B------:R-:W2:Y:S02]  /*182a0*/  @!P0 SYNCS.PHASECHK.TRANS64 P0, [R13+URZ+0x18], R18 ;  /* 0x000018120d0085a7 */ /* 0x000ea4000800007f */
[----:B--2---:R-:W-:Y:S05]  /*182b0*/  @!P0 BRA `(.L_x_361) ;  /* 0xfffffffc00f08947 */ /* 0x004fea000383ffff */
[----:B------:R-:W-:Y:S05]  /*182c0*/  BRA `(.L_x_412) ;  /* 0xffffffe400647947 */ /* 0x000fea000383ffff */
.L_x_369:
[----:B------:R-:W-:Y:S01]  /*182d0*/  BSSY B0, `(.L_x_413) ;  /* 0x0000006000007945 */ /* 0x000fe20003800000 */
[----:B------:R-:W-:-:S07]  /*182e0*/  MOV R15, 0xffffffff ;  /* 0xffffffff000f7802 */ /* 0x000fce0000000f00 */
[----:B--2---:R-:W-:Y:S05]  /*182f0*/  WARPSYNC.COLLECTIVE R15, `(.L_x_414) ;  /* 0x000000000f0c7348 */ /* 0x004fea0003c00000 */
[----:B------:R-:W-:Y:S02]  /*18300*/  ELECT P6, UR62, PT ;  /* 0x00000000003e782f */ /* 0x000fe400038c0000 */
[----:B------:R-:W-:Y:S01]  /*18310*/  MOV R14, UR62 ;  /* 0x0000003e000e7c02 */ /* 0x000fe20008000f00 */
[----:B--2---:R-:W-:Y:S10]  /*18320*/  ENDCOLLECTIVE ;  /* 0x000000000000791b */ /* 0x004ff40003800000 */
.L_x_414:
[----:B------:R-:W-:Y:S05]  /*18330*/  BSYNC B0 ;  /* 0x0000000000007941 */ /* 0x000fea0003800000 */
.L_x_413:
[----:B------:R-:W-:Y:S05]  /*18340*/  BRA `(.L_x_415) ;  /* 0xffffffec00d87947 */ /* 0x000fea000383ffff */
.L_x_371:
[----:B-1----:R1:W3:Y:S02]  /*18350*/  SYNCS.PHASECHK.TRANS64.TRYWAIT P0, [R5+URZ], R2 ;  /* 0x00000002050075a7 */ /* 0x0022e4000800017f */
[----:B---3--:R-:W-:Y:S05]  /*18360*/  @!P0 NANOSLEEP.SYNCS 0x989680 ;  /* 0x009896800000895d */ /* 0x008fea0003900000 */
[----:B------:R-:W3:Y:S02]  /*18370*/  @!P0 SYNCS.PHASECHK.TRANS64 P0, [R5+URZ], R2 ;  /* 0x00000002050085a7 */ /* 0x000ee4000800007f */
[----:B---3--:R-:W-:Y:S05]  /*18380*/  @!P0 BRA `(.L_x_371) ;  /* 0xfffffffc00f08947 */ /* 0x008fea000383ffff */
[----:B------:R-:W-:Y:S05]  /*18390*/  BRA `(.L_x_416) ;  /* 0xffffffec00fc7947 */ /* 0x000fea000383ffff */
.L_x_372:
[----:B-1----:R1:W3:Y:S02]  /*183a0*/  SYNCS.PHASECHK.TRANS64.TRYWAIT P0, [R7+URZ], R0 ;  /* 0x00000000070075a7 */ /* 0x0022e4000800017f */
[----:B---3--:R-:W-:Y:S05]  /*183b0*/  @!P0 NANOSLEEP.SYNCS 0x989680 ;  /* 0x009896800000895d */ /* 0x008fea0003900000 */
[----:B------:R-:W3:Y:S02]  /*183c0*/  @!P0 SYNCS.PHASECHK.TRANS64 P0, [R7+URZ], R0 ;  /* 0x00000000070085a7 */ /* 0x000ee4000800007f */
[----:B---3--:R-:W-:Y:S05]  /*183d0*/  @!P0 BRA `(.L_x_372) ;  /* 0xfffffffc00f08947 */ /* 0x008fea000383ffff */
[----:B------:R-:W-:Y:S05]  /*183e0*/  BRA `(.L_x_417) ;  /* 0xfffffff0000c7947 */ /* 0x000fea000383ffff */
.L_x_418:
[----:B------:R-:W-:-:S00]  /*183f0*/  BRA `(.L_x_418) ;  /* 0xfffffffc00fc7947 */ /* 0x000fc0000383ffff */
[----:B------:R-:W-:-:S00]  /*18400*/  NOP ;  /* 0x0000000000007918 */ /* 0x000fc00000000000 */
[----:B------:R-:W-:-:S00]  /*18410*/  NOP ;  /* 0x0000000000007918 */ /* 0x000fc00000000000 */
[----:B------:R-:W-:-:S00]  /*18420*/  NOP ;  /* 0x0000000000007918 */ /* 0x000fc00000000000 */
[----:B------:R-:W-:-:S00]  /*18430*/  NOP ;  /* 0x0000000000007918 */ /* 0x000fc00000000000 */
[----:B------:R-:W-:-:S00]  /*18440*/  NOP ;  /* 0x0000000000007918 */ /* 0x000fc00000000000 */
[----:B------:R-:W-:-:S00]  /*18450*/  NOP ;  /* 0x0000000000007918 */ /* 0x000fc00000000000 */
[----:B------:R-:W-:-:S00]  /*18460*/  NOP ;  /* 0x0000000000007918 */ /* 0x000fc00000000000 */
[----:B------:R-:W-:-:S00]  /*18470*/  NOP ;  /* 0x0000000000007918 */ /* 0x000fc00000000000 */
.L_x_419:


//--------------------- .nv.global.init           --------------------------
	.section	.nv.global.init,"aw",@progbits
.nv.global.init:
	.type		$str$22,@object
	.size		$str$22,($str$26 - $str$22)
$str$22:
        /*0000*/ 	.byte	0x6b, 0x5f, 0x74, 0x69, 0x6c, 0x65, 0x5f, 0x63, 0x6f, 0x75, 0x6e, 0x74, 0x20, 0x3e, 0x3d, 0x20
        /*0010*/ 	.byte	0x31, 0x00
	.type		$str$26,@object
	.size		$str$26,($str$27 - $str$26)
$str$26:
        /*0012*/ 	.byte	0x28, 0x61, 0x64, 0x64, 0x72, 0x65, 0x73, 0x73, 0x20, 0x26, 0x20, 0x6d, 0x61, 0x73, 0x6b, 0x29
        /*0022*/ 	.byte	0x20, 0x3d, 0x3d, 0x20, 0x30, 0x00
	.type		$str$27,@object
	.size		$str$27,($str$23 - $str$27)
$str$27:
        /*0028*/ 	.byte	0x2f, 0x74, 0x6d, 0x70, 0x2f, 0x63, 0x75, 0x74, 0x6c, 0x61, 0x73, 0x73, 0x5f, 0x73, 0x77, 0x65
        /*0038*/ 	.byte	0x65, 0x70, 0x5f, 0x73, 0x72, 0x63, 0x2f, 0x69, 0x6e, 0x63, 0x6c, 0x75, 0x64, 0x65, 0x2f, 0x63
        /*0048*/ 	.byte	0x75, 0x74, 0x65, 0x2f, 0x70, 0x6f, 0x69, 0x6e, 0x74, 0x65, 0x72, 0x5f, 0x66, 0x6c, 0x61, 0x67
        /*0058*/ 	.byte	0x67, 0x65, 0x64, 0x2e, 0x68, 0x70, 0x70, 0x00
	.type		$str$23,@object
	.size		$str$23,(__unnamed_2 - $str$23)
$str$23:
        /*0060*/ 	.byte	0x2f, 0x74, 0x6d, 0x70, 0x2f, 0x63, 0x75, 0x74, 0x6c, 0x61, 0x73, 0x73, 0x5f, 0x73, 0x77, 0x65
        /*0070*/ 	.byte	0x65, 0x70, 0x5f, 0x73, 0x72, 0x63, 0x2f, 0x69, 0x6e, 0x63, 0x6c, 0x75, 0x64, 0x65, 0x2f, 0x63
        /*0080*/ 	.byte	0x75, 0x74, 0x6c, 0x61, 0x73, 0x73, 0x2f, 0x67, 0x65, 0x6d, 0x6d, 0x2f, 0x63, 0x6f, 0x6c, 0x6c
        /*0090*/ 	.byte	0x65, 0x63, 0x74, 0x69, 0x76, 0x65, 0x2f, 0x73, 0x6d, 0x39, 0x30, 0x5f, 0x6d, 0x6d, 0x61, 0x5f
        /*00a0*/ 	.byte	0x74, 0x6d, 0x61, 0x5f, 0x67, 0x6d, 0x6d, 0x61, 0x5f, 0x73, 0x73, 0x5f, 0x77, 0x61, 0x72, 0x70
        /*00b0*/ 	.byte	0x73, 0x70, 0x65, 0x63, 0x69, 0x61, 0x6c, 0x69, 0x7a, 0x65, 0x64, 0x2e, 0x68, 0x70, 0x70, 0x00
	.type		__unnamed_2,@object
	.size		__unnamed_2,(__unnamed_1 - __unnamed_2)
__unnamed_2:
        /* <DEDUP_REMOVED lines=29> */
	.type		__unnamed_1,@object
	.size		__unnamed_1,(.L_0 - __unnamed_1)
__unnamed_1:
        /* <DEDUP_REMOVED lines=182> */
        /*0dec*/ 	.byte	0x5d, 0x00
.L_0:


//--------------------- .nv.shared._ZN7cutlass13device_kernelINS_4gemm6kernel13GemmUniversalIN4cute5tupleIJiiiiEEENS1_10collective13CollectiveMmaINS1_34MainloopSm90TmaGmmaWarpSpecializedILi3ENS5_IJNS4_1CILi2EEENSA_ILi1EEESC_EEENS1_35KernelTmaWarpSpecializedCooperativeEEENS5_IJNSA_ILi256EEESG_NSA_ILi64EEEEEENS_10bfloat16_tENS5_IJlSC_lEEESJ_SK_NS4_8TiledMMAINS4_8MMA_AtomIJNS4_4SM904GMMA28MMA_64x256x16_F32BF16BF16_SSILNSO_5MajorE0ELSQ_0ELNSO_7ScaleInE1ELSR_1EEEEEENS4_6LayoutISD_NS5_IJSC_NSA_ILi0EEESV_EEEEENS5_IJNS4_10UnderscoreESY_SY_EEEEENS4_13SM90_TMA_LOADENS4_14ComposedLayoutINS4_7SwizzleILi3ELi4ELi3EEENS4_18smem_ptr_flag_bitsILi16EEENSU_INS5_IJNSA_ILi8EEESH_EEENS5_IJSH_SC_EEEEEEEvNS4_8identityENS4_23SM90_TMA_LOAD_MULTICASTES1B_vS1C_EENS_8epilogue10collective18CollectiveEpilogueINS1F_22Sm90TmaWarpSpecializedILi4ELi2ELi16ELb1ELb0EEEJSI_NS5_IJNSA_ILi128EEENSA_ILi32EEEEEESJ_SK_SJ_SK_NS1F_6fusion15FusionCallbacksIS1J_NS1N_23LinCombPerRowBiasEltActINS1F_6thread4ReLuESJ_fSJ_SJ_fLi8ELNS_15FloatRoundStyleE2EEESI_S1M_JEEES11_NS12_INS13_ILi2ELi4ELi3EEES16_NSU_INS5_IJS17_S1L_EEENS5_IJS1L_SC_EEEEEEENS4_17SM75_U32x4_LDSM_NENS4_14SM90_TMA_STOREES1Z_NS4_17SM90_U32x4_STSM_NENS4_9Copy_AtomIJS22_NS_6half_tEEEEvEEEvvEEEEvNT_6ParamsE --------------------------
	.section	.nv.shared._ZN7cutlass13device_kernelINS_4gemm6kernel13GemmUniversalIN4cute5tupleIJiiiiEEENS1_10collective13CollectiveMmaINS1_34MainloopSm90TmaGmmaWarpSpecializedILi3ENS5_IJNS4_1CILi2EEENSA_ILi1EEESC_EEENS1_35KernelTmaWarpSpecializedCooperativeEEENS5_IJNSA_ILi256EEESG_NSA_ILi64EEEEEENS_10bfloat16_tENS5_IJlSC_lEEESJ_SK_NS4_8TiledMMAINS4_8MMA_AtomIJNS4_4SM904GMMA28MMA_64x256x16_F32BF16BF16_SSILNSO_5MajorE0ELSQ_0ELNSO_7ScaleInE1ELSR_1EEEEEENS4_6LayoutISD_NS5_IJSC_NSA_ILi0EEESV_EEEEENS5_IJNS4_10UnderscoreESY_SY_EEEEENS4_13SM90_TMA_LOADENS4_14ComposedLayoutINS4_7SwizzleILi3ELi4ELi3EEENS4_18smem_ptr_flag_bitsILi16EEENSU_INS5_IJNSA_ILi8EEESH_EEENS5_IJSH_SC_EEEEEEEvNS4_8identityENS4_23SM90_TMA_LOAD_MULTICASTES1B_vS1C_EENS_8epilogue10collective18CollectiveEpilogueINS1F_22Sm90TmaWarpSpecializedILi4ELi2ELi16ELb1ELb0EEEJSI_NS5_IJNSA_ILi128EEENSA_ILi32EEEEEESJ_SK_SJ_SK_NS1F_6fusion15FusionCallbacksIS1J_NS1N_23LinCombPerRowBiasEltActINS1F_6thread4ReLuESJ_fSJ_SJ_fLi8ELNS_15FloatRoundStyleE2EEESI_S1M_JEEES11_NS12_INS13_ILi2ELi4ELi3EEES16_NSU_INS5_IJS17_S1L_EEENS5_IJS1L_SC_EEEEEEENS4_17SM75_U32x4_LDSM_NENS4_14SM90_TMA_STOREES1Z_NS4_17SM90_U32x4_STSM_NENS4_9Copy_AtomIJS22_NS_6half_tEEEEvEEEvvEEEEvNT_6ParamsE,"aw",@nobits
	.sectionflags	@""
	.align	16
	.zero		1024


//--------------------- .nv.shared.reserved.0     --------------------------
	.section	.nv.shared.reserved.0,"aw",@nobits
	.weak		__nv_reservedSMEM_offset_0_alias
	.size		__nv_reservedSMEM_offset_0_alias, 0, 0
	.other		__nv_reservedSMEM_offset_0_alias,@"STO_CUDA_RESERVED_SHARED STV_DEFAULT"
__nv_reservedSMEM_offset_0_alias:
	.zero		0


//--------------------- .nv.global                --------------------------
	.section	.nv.global,"aw",@nobits
.nv.global:
	.type		_ZN39_INTERNAL_06193b5f_4_k_cu_0daa26fc_38304cute1_E,@object
	.size		_ZN39_INTERNAL_06193b5f_4_k_cu_0daa26fc_38304cute1_E,(_ZN39_INTERNAL_06193b5f_4_k_cu_0daa26fc_38304cuda3std3__45__cpo6cbeginE - _ZN39_INTERNAL_06193b5f_4_k_cu_0daa26fc_38304cute1_E)
_ZN39_INTERNAL_06193b5f_4_k_cu_0daa26fc_38304cute1_E:
	.zero		1
	.type		_ZN39_INTERNAL_06193b5f_4_k_cu_0daa26fc_38304cuda3std3__45__cpo6cbeginE,@object
	.size		_ZN39_INTERNAL_06193b5f_4_k_cu_0daa26fc_38304cuda3std3__45__cpo6cbeginE,(_ZN39_INTERNAL_06193b5f_4_k_cu_0daa26fc_38304cuda3std3__48in_placeE - _ZN39_INTERNAL_06193b5f_4_k_cu_0daa26fc_38304cuda3std3__45__cpo6cbeginE)
_ZN39_INTERNAL_06193b5f_4_k_cu_0daa26fc_38304cuda3std3__45__cpo6cbeginE:
	.zero		1
	.type		_ZN39_INTERNAL_06193b5f_4_k_cu_0daa26fc_38304cuda3std3__48in_placeE,@object
	.size		_ZN39_INTERNAL_06193b5f_4_k_cu_0daa26fc_38304cuda3std3__48in_placeE,(_ZN39_INTERNAL_06193b5f_4_k_cu_0daa26fc_38304cuda3std6ranges3__45__cpo9iter_moveE - _ZN39_INTERNAL_06193b5f_4_k_cu_0daa26fc_38304cuda3std3__48in_placeE)
_ZN39_INTERNAL_06193b5f_4_k_cu_0daa26fc_38304cuda3std3__48in_placeE:
	.zero		1
	.type		_ZN39_INTERNAL_06193b5f_4_k_cu_0daa26fc_38304cuda3std6ranges3__45__cpo9iter_moveE,@object
	.size		_ZN39_INTERNAL_06193b5f_4_k_cu_0daa26fc_38304cuda3std6ranges3__45__cpo9iter_moveE,(_ZN39_INTERNAL_06193b5f_4_k_cu_0daa26fc_38304cuda3std3__45__cpo5beginE - _ZN39_INTERNAL_06193b5f_4_k_cu_0daa26fc_38304cuda3std6ranges3__45__cpo9iter_moveE)
_ZN39_INTERNAL_06193b5f_4_k_cu_0daa26fc_38304cuda3std6ranges3__45__cpo9iter_moveE:
	.zero		1
	.type		_ZN39_INTERNAL_06193b5f_4_k_cu_0daa26fc_38304cuda3std3__45__cpo5beginE,@object
	.size		_ZN39_INTERNAL_06193b5f_4_k_cu_0daa26fc_38304cuda3std3__45__cpo5beginE,(_ZN39_INTERNAL_06193b5f_4_k_cu_0daa26fc_38304cuda3std3__441_GLOBAL__N__06193b5f_4_k_cu_0daa26fc_38306ignoreE - _ZN39_INTERNAL_06193b5f_4_k_cu_0daa26fc_38304cuda3std3__45__cpo5beginE)
_ZN39_INTERNAL_06193b5f_4_k_cu_0daa26fc_38304cuda3std3__45__cpo5beginE:
	.zero		1
	.type		_ZN39_INTERNAL_06193b5f_4_k_cu_0daa26fc_38304cuda3std3__441_GLOBAL__N__06193b5f_4_k_cu_0daa26fc_38306ignoreE,@object
	.size		_ZN39_INTERNAL_06193b5f_4_k_cu_0daa26fc_38304cuda3std3__441_GLOBAL__N__06193b5f_4_k_cu_0daa26fc_38306ignoreE,(_ZN39_INTERNAL_06193b5f_4_k_cu_0daa26fc_38304cute7productE - _ZN39_INTERNAL_06193b5f_4_k_cu_0daa26fc_38304cuda3std3__441_GLOBAL__N__06193b5f_4_k_cu_0daa26fc_38306ignoreE)
_ZN39_INTERNAL_06193b5f_4_k_cu_0daa26fc_38304cuda3std3__441_GLOBAL__N__06193b5f_4_k_cu_0daa26fc_38306ignoreE:
	.zero		1
	.type		_ZN39_INTERNAL_06193b5f_4_k_cu_0daa26fc_38304cute7productE,@object
	.size		_ZN39_INTERNAL_06193b5f_4_k_cu_0daa26fc_38304cute7productE,(_ZN39_INTERNAL_06193b5f_4_k_cu_0daa26fc_38304cuda3std3__45__cpo3endE - _ZN39_INTERNAL_06193b5f_4_k_cu_0daa26fc_38304cute7productE)
_ZN39_INTERNAL_06193b5f_4_k_cu_0daa26fc_38304cute7productE:
	.zero		1
	.type		_ZN39_INTERNAL_06193b5f_4_k_cu_0daa26fc_38304cuda3std3__45__cpo3endE,@object
	.size		_ZN39_INTERNAL_06193b5f_4_k_cu_0daa26fc_38304cuda3std3__45__cpo3endE,(_ZN39_INTERNAL_06193b5f_4_k_cu_0daa26fc_38304cuda3std3__419piecewise_constructE - _ZN39_INTERNAL_06193b5f_4_k_cu_0daa26fc_38304cuda3std3__45__cpo3endE)
_ZN39_INTERNAL_06193b5f_4_k_cu_0daa26fc_38304cuda3std3__45__cpo3endE:
	.zero		1
	.type		_ZN39_INTERNAL_06193b5f_4_k_cu_0daa26fc_38304cuda3std3__419piecewise_constructE,@object
	.size		_ZN39_INTERNAL_06193b5f_4_k_cu_0daa26fc_38304cuda3std3__419piecewise_constructE,(_ZN39_INTERNAL_06193b5f_4_k_cu_0daa26fc_38304cuda3std3__45__cpo4cendE - _ZN39_INTERNAL_06193b5f_4_k_cu_0daa26fc_38304cuda3std3__419piecewise_constructE)
_ZN39_INTERNAL_06193b5f_4_k_cu_0daa26fc_38304cuda3std3__419piecewise_constructE:
	.zero		1
	.type		_ZN39_INTERNAL_06193b5f_4_k_cu_0daa26fc_38304cuda3std3__45__cpo4cendE,@object
	.size		_ZN39_INTERNAL_06193b5f_4_k_cu_0daa26fc_38304cuda3std3__45__cpo4cendE,(_ZN39_INTERNAL_06193b5f_4_k_cu_0daa26fc_38304cuda3std6ranges3__45__cpo4swapE - _ZN39_INTERNAL_06193b5f_4_k_cu_0daa26fc_38304cuda3std3__45__cpo4cendE)
_ZN39_INTERNAL_06193b5f_4_k_cu_0daa26fc_38304cuda3std3__45__cpo4cendE:
	.zero		1
	.type		_ZN39_INTERNAL_06193b5f_4_k_cu_0daa26fc_38304cuda3std6ranges3__45__cpo4swapE,@object
	.size		_ZN39_INTERNAL_06193b5f_4_k_cu_0daa26fc_38304cuda3std6ranges3__45__cpo4swapE,(.L_9 - _ZN39_INTERNAL_06193b5f_4_k_cu_0daa26fc_38304cuda3std6ranges3__45__cpo4swapE)
_ZN39_INTERNAL_06193b5f_4_k_cu_0daa26fc_38304cuda3std6ranges3__45__cpo4swapE:
	.zero		1
.L_9:


//--------------------- .nv.constant0._ZN7cutlass13device_kernelINS_4gemm6kernel13GemmUniversalIN4cute5tupleIJiiiiEEENS1_10collective13CollectiveMmaINS1_34MainloopSm90TmaGmmaWarpSpecializedILi3ENS5_IJNS4_1CILi2EEENSA_ILi1EEESC_EEENS1_35KernelTmaWarpSpecializedCooperativeEEENS5_IJNSA_ILi256EEESG_NSA_ILi64EEEEEENS_10bfloat16_tENS5_IJlSC_lEEESJ_SK_NS4_8TiledMMAINS4_8MMA_AtomIJNS4_4SM904GMMA28MMA_64x256x16_F32BF16BF16_SSILNSO_5MajorE0ELSQ_0ELNSO_7ScaleInE1ELSR_1EEEEEENS4_6LayoutISD_NS5_IJSC_NSA_ILi0EEESV_EEEEENS5_IJNS4_10UnderscoreESY_SY_EEEEENS4_13SM90_TMA_LOADENS4_14ComposedLayoutINS4_7SwizzleILi3ELi4ELi3EEENS4_18smem_ptr_flag_bitsILi16EEENSU_INS5_IJNSA_ILi8EEESH_EEENS5_IJSH_SC_EEEEEEEvNS4_8identityENS4_23SM90_TMA_LOAD_MULTICASTES1B_vS1C_EENS_8epilogue10collective18CollectiveEpilogueINS1F_22Sm90TmaWarpSpecializedILi4ELi2ELi16ELb1ELb0EEEJSI_NS5_IJNSA_ILi128EEENSA_ILi32EEEEEESJ_SK_SJ_SK_NS1F_6fusion15FusionCallbacksIS1J_NS1N_23LinCombPerRowBiasEltActINS1F_6thread4ReLuESJ_fSJ_SJ_fLi8ELNS_15FloatRoundStyleE2EEESI_S1M_JEEES11_NS12_INS13_ILi2ELi4ELi3EEES16_NSU_INS5_IJS17_S1L_EEENS5_IJS1L_SC_EEEEEEENS4_17SM75_U32x4_LDSM_NENS4_14SM90_TMA_STOREES1Z_NS4_17SM90_U32x4_STSM_NENS4_9Copy_AtomIJS22_NS_6half_tEEEEvEEEvvEEEEvNT_6ParamsE --------------------------
	.section	.nv.constant0._ZN7cutlass13device_kernelINS_4gemm6kernel13GemmUniversalIN4cute5tupleIJiiiiEEENS1_10collective13CollectiveMmaINS1_34MainloopSm90TmaGmmaWarpSpecializedILi3ENS5_IJNS4_1CILi2EEENSA_ILi1EEESC_EEENS1_35KernelTmaWarpSpecializedCooperativeEEENS5_IJNSA_ILi256EEESG_NSA_ILi64EEEEEENS_10bfloat16_tENS5_IJlSC_lEEESJ_SK_NS4_8TiledMMAINS4_8MMA_AtomIJNS4_4SM904GMMA28MMA_64x256x16_F32BF16BF16_SSILNSO_5MajorE0ELSQ_0ELNSO_7ScaleInE1ELSR_1EEEEEENS4_6LayoutISD_NS5_IJSC_NSA_ILi0EEESV_EEEEENS5_IJNS4_10UnderscoreESY_SY_EEEEENS4_13SM90_TMA_LOADENS4_14ComposedLayoutINS4_7SwizzleILi3ELi4ELi3EEENS4_18smem_ptr_flag_bitsILi16EEENSU_INS5_IJNSA_ILi8EEESH_EEENS5_IJSH_SC_EEEEEEEvNS4_8identityENS4_23SM90_TMA_LOAD_MULTICASTES1B_vS1C_EENS_8epilogue10collective18CollectiveEpilogueINS1F_22Sm90TmaWarpSpecializedILi4ELi2ELi16ELb1ELb0EEEJSI_NS5_IJNSA_ILi128EEENSA_ILi32EEEEEESJ_SK_SJ_SK_NS1F_6fusion15FusionCallbacksIS1J_NS1N_23LinCombPerRowBiasEltActINS1F_6thread4ReLuESJ_fSJ_SJ_fLi8ELNS_15FloatRoundStyleE2EEESI_S1M_JEEES11_NS12_INS13_ILi2ELi4ELi3EEES16_NSU_INS5_IJS17_S1L_EEENS5_IJS1L_SC_EEEEEEENS4_17SM75_U32x4_LDSM_NENS4_14SM90_TMA_STOREES1Z_NS4_17SM90_U32x4_STSM_NENS4_9Copy_AtomIJS22_NS_6half_tEEEEvEEEvvEEEEvNT_6ParamsE,"a",@progbits
	.sectionflags	@""
	.align	4
.nv.constant0._ZN7cutlass13device_kernelINS_4gemm6kernel13GemmUniversalIN4cute5tupleIJiiiiEEENS1_10collective13CollectiveMmaINS1_34MainloopSm90TmaGmmaWarpSpecializedILi3ENS5_IJNS4_1CILi2EEENSA_ILi1EEESC_EEENS1_35KernelTmaWarpSpecializedCooperativeEEENS5_IJNSA_ILi256EEESG_NSA_ILi64EEEEEENS_10bfloat16_tENS5_IJlSC_lEEESJ_SK_NS4_8TiledMMAINS4_8MMA_AtomIJNS4_4SM904GMMA28MMA_64x256x16_F32BF16BF16_SSILNSO_5MajorE0ELSQ_0ELNSO_7ScaleInE1ELSR_1EEEEEENS4_6LayoutISD_NS5_IJSC_NSA_ILi0EEESV_EEEEENS5_IJNS4_10UnderscoreESY_SY_EEEEENS4_13SM90_TMA_LOADENS4_14ComposedLayoutINS4_7SwizzleILi3ELi4ELi3EEENS4_18smem_ptr_flag_bitsILi16EEENSU_INS5_IJNSA_ILi8EEESH_EEENS5_IJSH_SC_EEEEEEEvNS4_8identityENS4_23SM90_TMA_LOAD_MULTICASTES1B_vS1C_EENS_8epilogue10collective18CollectiveEpilogueINS1F_22Sm90TmaWarpSpecializedILi4ELi2ELi16ELb1ELb0EEEJSI_NS5_IJNSA_ILi128EEENSA_ILi32EEEEEESJ_SK_SJ_SK_NS1F_6fusion15FusionCallbacksIS1J_NS1N_23LinCombPerRowBiasEltActINS1F_6thread4ReLuESJ_fSJ_SJ_fLi8ELNS_15FloatRoundStyleE2EEESI_S1M_JEEES11_NS12_INS13_ILi2ELi4ELi3EEES16_NSU_INS5_IJS17_S1L_EEENS5_IJS1L_SC_EEEEEEENS4_17SM75_U32x4_LDSM_NENS4_14SM90_TMA_STOREES1Z_NS4_17SM90_U32x4_STSM_NENS4_9Copy_AtomIJS22_NS_6half_tEEEEvEEEvvEEEEvNT_6ParamsE:
	.zero		2432


//--------------------- SYMBOLS --------------------------

	.type		.nv.reservedSmem.offset0,@object
	.size		.nv.reservedSmem.offset0,0x4
	.type		__assertfail,@function
